def matmul_kernel(
    a_ptr,
    b_ptr,
    c_ptr,
    M,
    N,
    K,
    stride_am,
    stride_ak,
    stride_bk,
    stride_bn,
    stride_cm,
    stride_cn,
    BLOCK_M: tl.constexpr,
    BLOCK_N: tl.constexpr,
    BLOCK_K: tl.constexpr,
    GROUP_M: tl.constexpr,
):
    pid = tl.program_id(axis=0)
    num_pid_m = tl.cdiv(M, BLOCK_M)
    num_pid_n = tl.cdiv(N, BLOCK_N)
    num_pid_in_group = GROUP_M * num_pid_n
    group_id = pid // num_pid_in_group
    first_pid_m = group_id * GROUP_M
    group_size_m = min(num_pid_m - first_pid_m, GROUP_M)
    pid_m = first_pid_m + ((pid % num_pid_in_group) % group_size_m)
    pid_n = (pid % num_pid_in_group) // group_size_m

    offs_am = (pid_m * BLOCK_M + tl.arange(0, BLOCK_M)) % M
    offs_bn = (pid_n * BLOCK_N + tl.arange(0, BLOCK_N)) % N
    offs_k = tl.arange(0, BLOCK_K)
    a_ptrs = a_ptr + offs_am[:, None] * stride_am + offs_k[None, :] * stride_ak
    b_ptrs = b_ptr + offs_k[:, None] * stride_bk + offs_bn[None, :] * stride_bn

    acc = tl.zeros((BLOCK_M, BLOCK_N), dtype=tl.float32)
    for kk in range(0, tl.cdiv(K, BLOCK_K)):
        a = tl.load(a_ptrs, mask=offs_k[None, :] < K - kk * BLOCK_K, other=0.0)
        b = tl.load(b_ptrs, mask=offs_k[:, None] < K - kk * BLOCK_K, other=0.0)
        acc = tl.dot(a, b, acc)
        a_ptrs += BLOCK_K * stride_ak
        b_ptrs += BLOCK_K * stride_bk

    c = acc.to(c_ptr.dtype.element_ty)
    offs_cm = pid_m * BLOCK_M + tl.arange(0, BLOCK_M)
    offs_cn = pid_n * BLOCK_N + tl.arange(0, BLOCK_N)
    c_ptrs = c_ptr + offs_cm[:, None] * stride_cm + offs_cn[None, :] * stride_cn
    mask = (offs_cm[:, None] < M) & (offs_cn[None, :] < N)
    tl.store(c_ptrs, c, mask=mask)

# config = {"BLOCK_K": 128, "BLOCK_M": 512, "BLOCK_N": 128, "GROUP_M": 8, "arch": "sm_80", "dtype": "bf16", "num_ctas": 1, "num_stages": 2, "num_warps": 8}
# arch = sm_80


// ===== COMPILED SASS (sm_80) =====

	.target	sm_80

	.elftype	@"ET_EXEC"


//--------------------- .note.nv.tkinfo           --------------------------
	.section	.note.nv.tkinfo,"",@"SHT_NOTE"
	.sectionflags	@"SHF_NOTE_NV_TKINFO"
	.tkinfo
        /*0018*/ 	.word	0x00000002
        /*0030*/ 	.string	""
        /*0030*/ 	.string	"ptxas"
        /*0030*/ 	.string	"Cuda compilation tools, release 13.0, V13.0.88"
        /*0030*/ 	.string	"Build cuda_13.0.r13.0/compiler.36424714_0"
        /*0030*/ 	.string	"-v  -suppress-debug-info  -lineinfo  -arch sm_80 "



//--------------------- .note.nv.cuinfo           --------------------------
	.section	.note.nv.cuinfo,"",@"SHT_NOTE"
	.sectionflags	@"SHF_NOTE_NV_CUINFO"
        /*0018*/ 	.short	0x0002
        /*001a*/ 	.short	0x0050
        /*001c*/ 	.short	0x0082
	.zero		2


//--------------------- .nv.info                  --------------------------
	.section	.nv.info,"",@"SHT_CUDA_INFO"
	.align	4


	//----- nvinfo : EIATTR_REGCOUNT
	.align		4
        /*0000*/ 	.byte	0x04, 0x2f
        /*0002*/ 	.short	(.L_1 - .L_0)
	.align		4
.L_0:
        /*0004*/ 	.word	index@(matmul_kernel)
        /*0008*/ 	.word	0x00000020


	//----- nvinfo : EIATTR_FRAME_SIZE
	.align		4
.L_1:
        /*000c*/ 	.byte	0x04, 0x11
        /*000e*/ 	.short	(.L_3 - .L_2)
	.align		4
.L_2:
        /*0010*/ 	.word	index@(matmul_kernel)
        /*0014*/ 	.word	0x00003728


	//----- nvinfo : EIATTR_MIN_STACK_SIZE
	.align		4
.L_3:
        /*0018*/ 	.byte	0x04, 0x12
        /*001a*/ 	.short	(.L_5 - .L_4)
	.align		4
.L_4:
        /*001c*/ 	.word	index@(matmul_kernel)
        /*0020*/ 	.word	0x00003728
.L_5:


//--------------------- .nv.info.matmul_kernel    --------------------------
	.section	.nv.info.matmul_kernel,"",@"SHT_CUDA_INFO"
	.sectionflags	@""
	.align	4


	//----- nvinfo : EIATTR_CUDA_API_VERSION
	.align		4
        /*0000*/ 	.byte	0x04, 0x37
        /*0002*/ 	.short	(.L_7 - .L_6)
.L_6:
        /*0004*/ 	.word	0x00000082


	//----- nvinfo : EIATTR_SW2861232_WAR
	.align		4
.L_7:
        /*0008*/ 	.byte	0x01, 0x35
	.zero		2


	//----- nvinfo : EIATTR_PARAM_CBANK
	.align		4
        /*000c*/ 	.byte	0x04, 0x0a
        /*000e*/ 	.short	(.L_9 - .L_8)
	.align		4
.L_8:
        /*0010*/ 	.word	index@(.nv.constant0.matmul_kernel)
        /*0014*/ 	.short	0x0160
        /*0016*/ 	.short	0x0050


	//----- nvinfo : EIATTR_CBANK_PARAM_SIZE
	.align		4
.L_9:
        /*0018*/ 	.byte	0x03, 0x19
        /*001a*/ 	.short	0x0050


	//----- nvinfo : EIATTR_KPARAM_INFO
	.align		4
        /*001c*/ 	.byte	0x04, 0x17
        /*001e*/ 	.short	(.L_11 - .L_10)
.L_10:
        /*0020*/ 	.word	0x00000000
        /*0024*/ 	.short	0x000d
        /*0026*/ 	.short	0x0048
        /*0028*/ 	.byte	0x00, 0xf4, 0x21, 0x00


	//----- nvinfo : EIATTR_KPARAM_INFO
	.align		4
.L_11:
        /*002c*/ 	.byte	0x04, 0x17
        /*002e*/ 	.short	(.L_13 - .L_12)
.L_12:
        /*0030*/ 	.word	0x00000000
        /*0034*/ 	.short	0x000c
        /*0036*/ 	.short	0x0040
        /*0038*/ 	.byte	0x00, 0xf4, 0x21, 0x00


	//----- nvinfo : EIATTR_KPARAM_INFO
	.align		4
.L_13:
        /*003c*/ 	.byte	0x04, 0x17
        /*003e*/ 	.short	(.L_15 - .L_14)
.L_14:
        /*0040*/ 	.word	0x00000000
        /*0044*/ 	.short	0x000b
        /*0046*/ 	.short	0x0038
        /*0048*/ 	.byte	0x00, 0xf0, 0x11, 0x00


	//----- nvinfo : EIATTR_KPARAM_INFO
	.align		4
.L_15:
        /*004c*/ 	.byte	0x04, 0x17
        /*004e*/ 	.short	(.L_17 - .L_16)
.L_16:
        /*0050*/ 	.word	0x00000000
        /*0054*/ 	.short	0x000a
        /*0056*/ 	.short	0x0034
        /*0058*/ 	.byte	0x00, 0xf0, 0x11, 0x00


	//----- nvinfo : EIATTR_KPARAM_INFO
	.align		4
.L_17:
        /*005c*/ 	.byte	0x04, 0x17
        /*005e*/ 	.short	(.L_19 - .L_18)
.L_18:
        /*0060*/ 	.word	0x00000000
        /*0064*/ 	.short	0x0009
        /*0066*/ 	.short	0x0030
        /*0068*/ 	.byte	0x00, 0xf0, 0x11, 0x00


	//----- nvinfo : EIATTR_KPARAM_INFO
	.align		4
.L_19:
        /*006c*/ 	.byte	0x04, 0x17
        /*006e*/ 	.short	(.L_21 - .L_20)
.L_20:
        /*0070*/ 	.word	0x00000000
        /*0074*/ 	.short	0x0008
        /*0076*/ 	.short	0x002c
        /*0078*/ 	.byte	0x00, 0xf0, 0x11, 0x00


	//----- nvinfo : EIATTR_KPARAM_INFO
	.align		4
.L_21:
        /*007c*/ 	.byte	0x04, 0x17
        /*007e*/ 	.short	(.L_23 - .L_22)
.L_22:
        /*0080*/ 	.word	0x00000000
        /*0084*/ 	.short	0x0007
        /*0086*/ 	.short	0x0028
        /*0088*/ 	.byte	0x00, 0xf0, 0x11, 0x00


	//----- nvinfo : EIATTR_KPARAM_INFO
	.align		4
.L_23:
        /*008c*/ 	.byte	0x04, 0x17
        /*008e*/ 	.short	(.L_25 - .L_24)
.L_24:
        /*0090*/ 	.word	0x00000000
        /*0094*/ 	.short	0x0006
        /*0096*/ 	.short	0x0024
        /*0098*/ 	.byte	0x00, 0xf0, 0x11, 0x00


	//----- nvinfo : EIATTR_KPARAM_INFO
	.align		4
.L_25:
        /*009c*/ 	.byte	0x04, 0x17
        /*009e*/ 	.short	(.L_27 - .L_26)
.L_26:
        /*00a0*/ 	.word	0x00000000
        /*00a4*/ 	.short	0x0005
        /*00a6*/ 	.short	0x0020
        /*00a8*/ 	.byte	0x00, 0xf0, 0x11, 0x00


	//----- nvinfo : EIATTR_KPARAM_INFO
	.align		4
.L_27:
        /*00ac*/ 	.byte	0x04, 0x17
        /*00ae*/ 	.short	(.L_29 - .L_28)
.L_28:
        /*00b0*/ 	.word	0x00000000
        /*00b4*/ 	.short	0x0004
        /*00b6*/ 	.short	0x001c
        /*00b8*/ 	.byte	0x00, 0xf0, 0x11, 0x00


	//----- nvinfo : EIATTR_KPARAM_INFO
	.align		4
.L_29:
        /*00bc*/ 	.byte	0x04, 0x17
        /*00be*/ 	.short	(.L_31 - .L_30)
.L_30:
        /*00c0*/ 	.word	0x00000000
        /*00c4*/ 	.short	0x0003
        /*00c6*/ 	.short	0x0018
        /*00c8*/ 	.byte	0x00, 0xf0, 0x11, 0x00


	//----- nvinfo : EIATTR_KPARAM_INFO
	.align		4
.L_31:
        /*00cc*/ 	.byte	0x04, 0x17
        /*00ce*/ 	.short	(.L_33 - .L_32)
.L_32:
        /*00d0*/ 	.word	0x00000000
        /*00d4*/ 	.short	0x0002
        /*00d6*/ 	.short	0x0010
        /*00d8*/ 	.byte	0x00, 0xf4, 0x21, 0x00


	//----- nvinfo : EIATTR_KPARAM_INFO
	.align		4
.L_33:
        /*00dc*/ 	.byte	0x04, 0x17
        /*00de*/ 	.short	(.L_35 - .L_34)
.L_34:
        /*00e0*/ 	.word	0x00000000
        /*00e4*/ 	.short	0x0001
        /*00e6*/ 	.short	0x0008
        /*00e8*/ 	.byte	0x00, 0xf4, 0x21, 0x00


	//----- nvinfo : EIATTR_KPARAM_INFO
	.align		4
.L_35:
        /*00ec*/ 	.byte	0x04, 0x17
        /*00ee*/ 	.short	(.L_37 - .L_36)
.L_36:
        /*00f0*/ 	.word	0x00000000
        /*00f4*/ 	.short	0x0000
        /*00f6*/ 	.short	0x0000
        /*00f8*/ 	.byte	0x00, 0xf4, 0x21, 0x00


	//----- nvinfo : EIATTR_MAXREG_COUNT
	.align		4
.L_37:
        /*00fc*/ 	.byte	0x03, 0x1b
        /*00fe*/ 	.short	0x00ff


	//----- nvinfo : EIATTR_NUM_BARRIERS
	.align		4
        /*0100*/ 	.byte	0x02, 0x4c
        /*0102*/ 	.byte	0x01
	.zero		1


	//----- nvinfo : EIATTR_ANNOTATIONS
	.align		4
        /*0104*/ 	.byte	0x04, 0x55
        /*0106*/ 	.short	(.L_39 - .L_38)


	//   ....[0]....
.L_38:
        /*0108*/ 	.word	0x00000001
        /*010c*/ 	.byte	0x70, 0x00, 0x00, 0x00, 0x01, 0x00, 0x00, 0x00, 0xb0, 0x00, 0x00, 0x00, 0x01, 0x00, 0x00, 0x00
        /* <DEDUP_REMOVED lines=1289> */
        /*51ac*/ 	.byte	0xd0, 0x55, 0x01, 0x00


	//----- nvinfo : EIATTR_MERCURY_ISA_VERSION
	.align		4
.L_39:
        /*51b0*/ 	.byte	0x03, 0x5f
        /*51b2*/ 	.short	0x0000


	//----- nvinfo : EIATTR_EXIT_INSTR_OFFSETS
	.align		4
        /*51b4*/ 	.byte	0x04, 0x1c
        /*51b6*/ 	.short	(.L_41 - .L_40)


	//   ....[0]....
.L_40:
        /*51b8*/ 	.word	0x00048740


	//   ....[1]....
        /*51bc*/ 	.word	0x00048770


	//----- nvinfo : EIATTR_REQNTID
	.align		4
.L_41:
        /*51c0*/ 	.byte	0x04, 0x10
        /*51c2*/ 	.short	(.L_43 - .L_42)
.L_42:
        /*51c4*/ 	.word	0x00000100
        /*51c8*/ 	.word	0x00000001
        /*51cc*/ 	.word	0x00000001
.L_43:


//--------------------- .nv.callgraph             --------------------------
	.section	.nv.callgraph,"",@"SHT_CUDA_CALLGRAPH"
	.align	4
	.sectionentsize	8
	.align		4
        /*0000*/ 	.word	0x00000000
	.align		4
        /*0004*/ 	.word	0xffffffff
	.align		4
        /*0008*/ 	.word	0x00000000
	.align		4
        /*000c*/ 	.word	0xfffffffe
	.align		4
        /*0010*/ 	.word	0x00000000
	.align		4
        /*0014*/ 	.word	0xfffffffd
	.align		4
        /*0018*/ 	.word	0x00000000
	.align		4
        /*001c*/ 	.word	0xfffffffc


//--------------------- .nv.rel.action            --------------------------
	.section	.nv.rel.action,"",@"SHT_CUDA_RELOCINFO"
	.align	8
	.sectionentsize	8
        /*0000*/ 	.byte	0x73, 0x00, 0x00, 0x00, 0x00, 0x00, 0x00, 0x00, 0x00, 0x00, 0x00, 0x11, 0x25, 0x00, 0x05, 0x36


//--------------------- .nv.constant0.matmul_kernel --------------------------
	.section	.nv.constant0.matmul_kernel,"a",@progbits
	.sectionflags	@""
	.align	4
.nv.constant0.matmul_kernel:
	.zero		432


//--------------------- .text.matmul_kernel       --------------------------
	.section	.text.matmul_kernel,"ax",@progbits
	.sectioninfo	@"SHI_REGISTERS=32"
	.align	128
        .global         matmul_kernel
        .type           matmul_kernel,@function
        .size           matmul_kernel,(.L_x_4 - matmul_kernel)
        .other          matmul_kernel,@"STO_CUDA_ENTRY STV_DEFAULT"
matmul_kernel:
.text.matmul_kernel:
[----:B------:R-:W-:-:S04]  /*0000*/  IMAD.MOV.U32 R1, RZ, RZ, c[0x0][0x28] ;  /* 0x00000a00ff017624 */ /* 0x000fc800078e00ff */
[----:B------:R-:W-:Y:S01]  /*0010*/  IMAD.MOV.U32 R0, RZ, RZ, c[0x0][0x17c] ;  /* 0x00005f00ff007624 */ /* 0x000fe200078e00ff */
[----:B------:R-:W-:Y:S01]  /*0020*/  IADD3 R1, R1, -0x3728, RZ ;  /* 0xffffc8d801017810 */ /* 0x000fe20007ffe0ff */
[----:B------:R-:W0:Y:S01]  /*0030*/  S2R R28, SR_TID.X ;  /* 0x00000000001c7919 */ /* 0x000e220000002100 */
[----:B------:R-:W-:Y:S01]  /*0040*/  ULDC.64 UR6, c[0x0][0x118] ;  /* 0x0000460000067ab9 */ /* 0x000fe20000000a00 */
[----:B------:R-:W-:Y:S01]  /*0050*/  CS2R R12, SRZ ;  /* 0x00000000000c7805 */ /* 0x000fe2000001ff00 */
[----:B------:R-:W-:Y:S01]  /*0060*/  IADD3 R0, R0, 0x7f, RZ ;  /* 0x0000007f00007810 */ /* 0x000fe20007ffe0ff */
[----:B------:R1:W-:Y:S01]  /*0070*/  STL [R1+0x90], RZ ;  /* 0x000090ff01007387 */ /* 0x0003e20000100800 */
[----:B------:R-:W-:Y:S01]  /*0080*/  CS2R R14, SRZ ;  /* 0x00000000000e7805 */ /* 0x000fe2000001ff00 */
[----:B------:R-:W-:Y:S01]  /*0090*/  CS2R R16, SRZ ;  /* 0x0000000000107805 */ /* 0x000fe2000001ff00 */
[----:B------:R-:W-:Y:S01]  /*00a0*/  SHF.R.S32.HI R3, RZ, 0x1f, R0 ;  /* 0x0000001fff037819 */ /* 0x000fe20000011400 */
[----:B------:R1:W-:Y:S01]  /*00b0*/  STL [R1+0x94], RZ ;  /* 0x000094ff01007387 */ /* 0x0003e20000100800 */
[----:B------:R-:W-:Y:S01]  /*00c0*/  CS2R R18, SRZ ;  /* 0x0000000000127805 */ /* 0x000fe2000001ff00 */
[----:B------:R-:W-:Y:S01]  /*00d0*/  CS2R R20, SRZ ;  /* 0x0000000000147805 */ /* 0x000fe2000001ff00 */
[----:B------:R-:W-:Y:S01]  /*00e0*/  LEA.HI R3, R3, R0, RZ, 0x7 ;  /* 0x0000000003037211 */ /* 0x000fe200078f38ff */
[----:B------:R1:W-:Y:S01]  /*00f0*/  STL [R1+0x98], RZ ;  /* 0x000098ff01007387 */ /* 0x0003e20000100800 */
[----:B------:R-:W-:Y:S01]  /*0100*/  CS2R R22, SRZ ;  /* 0x0000000000167805 */ /* 0x000fe2000001ff00 */
[----:B------:R-:W-:Y:S01]  /*0110*/  CS2R R24, SRZ ;  /* 0x0000000000187805 */ /* 0x000fe2000001ff00 */
[----:B------:R-:W-:Y:S01]  /*0120*/  SHF.R.S32.HI R0, RZ, 0x7, R3 ;  /* 0x00000007ff007819 */ /* 0x000fe20000011403 */
[----:B------:R1:W-:Y:S01]  /*0130*/  STL [R1+0x9c], RZ ;  /* 0x00009cff01007387 */ /* 0x0003e20000100800 */
[----:B------:R-:W-:-:S03]  /*0140*/  CS2R R26, SRZ ;  /* 0x00000000001a7805 */ /* 0x000fc6000001ff00 */
[----:B------:R-:W-:Y:S01]  /*0150*/  IMAD.SHL.U32 R0, R0, 0x8, RZ ;  /* 0x0000000800007824 */ /* 0x000fe200078e00ff */
[----:B------:R-:W2:Y:S01]  /*0160*/  S2R R3, SR_CTAID.X ;  /* 0x0000000000037919 */ /* 0x000ea20000002500 */
[----:B0-----:R-:W-:-:S03]  /*0170*/  LOP3.LUT R28, R28, 0xff, RZ, 0xc0, !PT ;  /* 0x000000ff1c1c7812 */ /* 0x001fc600078ec0ff */
[----:B------:R1:W-:Y:S01]  /*0180*/  STL [R1+0x80], RZ ;  /* 0x000080ff01007387 */ /* 0x0003e20000100800 */
[-C--:B------:R-:W-:Y:S02]  /*0190*/  IABS R7, R0.reuse ;  /* 0x0000000000077213 */ /* 0x080fe40000000000 */
[----:B------:R-:W-:Y:S01]  /*01a0*/  IABS R10, R0 ;  /* 0x00000000000a7213 */ /* 0x000fe20000000000 */
[----:B------:R1:W-:Y:S01]  /*01b0*/  STL [R1+0x84], RZ ;  /* 0x000084ff01007387 */ /* 0x0003e20000100800 */
[----:B------:R-:W0:Y:S03]  /*01c0*/  I2F.RP R2, R7 ;  /* 0x0000000700027306 */ /* 0x000e260000209400 */
[----:B------:R1:W-:Y:S04]  /*01d0*/  STL [R1+0x88], RZ ;  /* 0x000088ff01007387 */ /* 0x0003e80000100800 */
[----:B------:R1:W-:Y:S04]  /*01e0*/  STL [R1+0x8c], RZ ;  /* 0x00008cff01007387 */ /* 0x0003e80000100800 */
[----:B------:R1:W-:Y:S01]  /*01f0*/  STL [R1+0x70], RZ ;  /* 0x000070ff01007387 */ /* 0x0003e20000100800 */
[----:B--2---:R-:W-:Y:S01]  /*0200*/  IABS R8, R3 ;  /* 0x0000000300087213 */ /* 0x004fe20000000000 */
[----:B0-----:R-:W0:Y:S02]  /*0210*/  MUFU.RCP R2, R2 ;  /* 0x0000000200027308 */ /* 0x001e240000001000 */
[----:B------:R1:W-:Y:S04]  /*0220*/  STL [R1+0x74], RZ ;  /* 0x000074ff01007387 */ /* 0x0003e80000100800 */
[----:B------:R1:W-:Y:S04]  /*0230*/  STL [R1+0x78], RZ ;  /* 0x000078ff01007387 */ /* 0x0003e80000100800 */
[----:B------:R1:W-:Y:S04]  /*0240*/  STL [R1+0x7c], RZ ;  /* 0x00007cff01007387 */ /* 0x0003e80000100800 */
[----:B------:R1:W-:Y:S01]  /*0250*/  STL [R1+0x60], RZ ;  /* 0x000060ff01007387 */ /* 0x0003e20000100800 */
[----:B0-----:R-:W-:Y:S01]  /*0260*/  IADD3 R4, R2, 0xffffffe, RZ ;  /* 0x0ffffffe02047810 */ /* 0x001fe20007ffe0ff */
[----:B------:R-:W-:-:S02]  /*0270*/  IMAD.MOV R2, RZ, RZ, -R10 ;  /* 0x000000ffff027224 */ /* 0x000fc400078e0a0a */
[----:B------:R1:W-:Y:S01]  /*0280*/  STL [R1+0x64], RZ ;  /* 0x000064ff01007387 */ /* 0x0003e20000100800 */
[----:B------:R0:W2:Y:S03]  /*0290*/  F2I.FTZ.U32.TRUNC.NTZ R5, R4 ;  /* 0x0000000400057305 */ /* 0x0000a6000021f000 */
[----:B------:R1:W-:Y:S04]  /*02a0*/  STL [R1+0x68], RZ ;  /* 0x000068ff01007387 */ /* 0x0003e80000100800 */
[----:B------:R1:W-:Y:S01]  /*02b0*/  STL [R1+0x6c], RZ ;  /* 0x00006cff01007387 */ /* 0x0003e20000100800 */
[----:B0-----:R-:W-:-:S03]  /*02c0*/  IMAD.MOV.U32 R4, RZ, RZ, RZ ;  /* 0x000000ffff047224 */ /* 0x001fc600078e00ff */
[----:B------:R1:W-:Y:S04]  /*02d0*/  STL [R1+0x50], RZ ;  /* 0x000050ff01007387 */ /* 0x0003e80000100800 */
[----:B------:R1:W-:Y:S01]  /*02e0*/  STL [R1+0x54], RZ ;  /* 0x000054ff01007387 */ /* 0x0003e20000100800 */
[----:B--2---:R-:W-:-:S03]  /*02f0*/  IMAD.MOV R6, RZ, RZ, -R5 ;  /* 0x000000ffff067224 */ /* 0x004fc600078e0a05 */
[----:B------:R1:W-:Y:S01]  /*0300*/  STL [R1+0x58], RZ ;  /* 0x000058ff01007387 */ /* 0x0003e20000100800 */
[----:B------:R-:W-:Y:S02]  /*0310*/  IMAD R9, R6, R7, RZ ;  /* 0x0000000706097224 */ /* 0x000fe400078e02ff */
[----:B------:R-:W-:Y:S01]  /*0320*/  IMAD.MOV.U32 R6, RZ, RZ, R8 ;  /* 0x000000ffff067224 */ /* 0x000fe200078e0008 */
[----:B------:R1:W-:Y:S01]  /*0330*/  STL [R1+0x5c], RZ ;  /* 0x00005cff01007387 */ /* 0x0003e20000100800 */
[----:B------:R-:W-:-:S03]  /*0340*/  IMAD.HI.U32 R5, R5, R9, R4 ;  /* 0x0000000905057227 */ /* 0x000fc600078e0004 */
[----:B------:R1:W-:Y:S03]  /*0350*/  STL [R1+0x40], RZ ;  /* 0x000040ff01007387 */ /* 0x0003e60000100800 */
[----:B------:R-:W-:Y:S01]  /*0360*/  IMAD.HI.U32 R5, R5, R6, RZ ;  /* 0x0000000605057227 */ /* 0x000fe200078e00ff */
[----:B------:R1:W-:Y:S03]  /*0370*/  STL [R1+0x44], RZ ;  /* 0x000044ff01007387 */ /* 0x0003e60000100800 */
[----:B------:R-:W-:Y:S01]  /*0380*/  IMAD R2, R5, R2, R6 ;  /* 0x0000000205027224 */ /* 0x000fe200078e0206 */
[----:B------:R1:W-:Y:S04]  /*0390*/  STL [R1+0x48], RZ ;  /* 0x000048ff01007387 */ /* 0x0003e80000100800 */
[----:B------:R-:W-:Y:S01]  /*03a0*/  ISETP.GT.U32.AND P1, PT, R7, R2, PT ;  /* 0x000000020700720c */ /* 0x000fe20003f24070 */
[----:B------:R1:W-:Y:S04]  /*03b0*/  STL [R1+0x4c], RZ ;  /* 0x00004cff01007387 */ /* 0x0003e80000100800 */
[----:B------:R1:W-:Y:S04]  /*03c0*/  STL [R1+0x30], RZ ;  /* 0x000030ff01007387 */ /* 0x0003e80000100800 */
[----:B------:R1:W-:Y:S04]  /*03d0*/  STL [R1+0x34], RZ ;  /* 0x000034ff01007387 */ /* 0x0003e80000100800 */
[----:B------:R-:W-:Y:S01]  /*03e0*/  @!P1 IMAD.IADD R2, R2, 0x1, -R7 ;  /* 0x0000000102029824 */ /* 0x000fe200078e0a07 */
[----:B------:R-:W-:Y:S01]  /*03f0*/  @!P1 IADD3 R5, R5, 0x1, RZ ;  /* 0x0000000105059810 */ /* 0x000fe20007ffe0ff */
[----:B------:R1:W-:Y:S01]  /*0400*/  STL [R1+0x38], RZ ;  /* 0x000038ff01007387 */ /* 0x0003e20000100800 */
[----:B------:R-:W-:-:S02]  /*0410*/  ISETP.NE.AND P1, PT, R0, RZ, PT ;  /* 0x000000ff0000720c */ /* 0x000fc40003f25270 */
[----:B------:R-:W-:Y:S01]  /*0420*/  ISETP.GE.U32.AND P0, PT, R2, R7, PT ;  /* 0x000000070200720c */ /* 0x000fe20003f06070 */
[----:B------:R1:W-:Y:S01]  /*0430*/  STL [R1+0x3c], RZ ;  /* 0x00003cff01007387 */ /* 0x0003e20000100800 */
[----:B------:R-:W-:-:S03]  /*0440*/  LOP3.LUT R2, R3, R0, RZ, 0x3c, !PT ;  /* 0x0000000003027212 */ /* 0x000fc600078e3cff */
[----:B------:R1:W-:Y:S01]  /*0450*/  STL [R1+0x20], RZ ;  /* 0x000020ff01007387 */ /* 0x0003e20000100800 */
[----:B------:R-:W-:Y:S01]  /*0460*/  ISETP.GE.AND P2, PT, R2, RZ, PT ;  /* 0x000000ff0200720c */ /* 0x000fe20003f46270 */
[----:B------:R-:W-:Y:S02]  /*0470*/  IMAD.MOV.U32 R2, RZ, RZ, c[0x0][0x178] ;  /* 0x00005e00ff027624 */ /* 0x000fe400078e00ff */
[----:B------:R1:W-:Y:S03]  /*0480*/  STL [R1+0x24], RZ ;  /* 0x000024ff01007387 */ /* 0x0003e60000100800 */
[----:B------:R-:W-:Y:S01]  /*0490*/  IADD3 R2, R2, 0x1ff, RZ ;  /* 0x000001ff02027810 */ /* 0x000fe20007ffe0ff */
[----:B------:R1:W-:Y:S01]  /*04a0*/  STL [R1+0x28], RZ ;  /* 0x000028ff01007387 */ /* 0x0003e20000100800 */
[----:B------:R-:W-:-:S03]  /*04b0*/  @P0 IADD3 R5, R5, 0x1, RZ ;  /* 0x0000000105050810 */ /* 0x000fc60007ffe0ff */
[----:B------:R1:W-:Y:S02]  /*04c0*/  STL [R1+0x2c], RZ ;  /* 0x00002cff01007387 */ /* 0x0003e40000100800 */
[----:B------:R-:W-:Y:S01]  /*04d0*/  IMAD.MOV.U32 R4, RZ, RZ, R5 ;  /* 0x000000ffff047224 */ /* 0x000fe200078e0005 */
[----:B------:R-:W-:Y:S01]  /*04e0*/  SHF.R.S32.HI R5, RZ, 0x1f, R2 ;  /* 0x0000001fff057819 */ /* 0x000fe20000011402 */
[----:B------:R1:W-:Y:S02]  /*04f0*/  STL [R1+0x10], RZ ;  /* 0x000010ff01007387 */ /* 0x0003e40000100800 */
[----:B------:R-:W-:Y:S01]  /*0500*/  @!P2 IMAD.MOV R4, RZ, RZ, -R4 ;  /* 0x000000ffff04a224 */ /* 0x000fe200078e0a04 */
[----:B------:R-:W-:Y:S01]  /*0510*/  @!P1 LOP3.LUT R4, RZ, R0, RZ, 0x33, !PT ;  /* 0x00000000ff049212 */ /* 0x000fe200078e33ff */
[----:B------:R1:W-:Y:S01]  /*0520*/  STL [R1+0x14], RZ ;  /* 0x000014ff01007387 */ /* 0x0003e20000100800 */
[----:B------:R-:W-:-:S03]  /*0530*/  LEA.HI R5, R5, R2, RZ, 0x9 ;  /* 0x0000000205057211 */ /* 0x000fc600078f48ff */
[----:B------:R-:W-:Y:S01]  /*0540*/  IMAD.SHL.U32 R2, R4, 0x8, RZ ;  /* 0x0000000804027824 */ /* 0x000fe200078e00ff */
[----:B------:R1:W-:Y:S01]  /*0550*/  STL [R1+0x18], RZ ;  /* 0x000018ff01007387 */ /* 0x0003e20000100800 */
[----:B------:R-:W-:-:S03]  /*0560*/  IMAD.MOV R4, RZ, RZ, -R4 ;  /* 0x000000ffff047224 */ /* 0x000fc600078e0a04 */
[----:B------:R-:W-:Y:S01]  /*0570*/  LEA.HI.SX32 R5, R5, -R2, 0x17 ;  /* 0x8000000205057211 */ /* 0x000fe200078fbaff */
[----:B------:R-:W-:Y:S01]  /*0580*/  IMAD R9, R0, R4, R3 ;  /* 0x0000000400097224 */ /* 0x000fe200078e0203 */
[----:B------:R1:W-:Y:S01]  /*0590*/  STL [R1+0x1c], RZ ;  /* 0x00001cff01007387 */ /* 0x0003e20000100800 */
[----:B------:R-:W-:Y:S01]  /*05a0*/  IMAD.MOV.U32 R4, RZ, RZ, RZ ;  /* 0x000000ffff047224 */ /* 0x000fe200078e00ff */
[----:B------:R-:W-:Y:S02]  /*05b0*/  IMNMX R10, R5, 0x8, PT ;  /* 0x00000008050a7817 */ /* 0x000fe40003800200 */
[----:B------:R1:W-:Y:S02]  /*05c0*/  STL [R1], RZ ;  /* 0x000000ff01007387 */ /* 0x0003e40000100800 */
[-C--:B------:R-:W-:Y:S02]  /*05d0*/  IABS R8, R10.reuse ;  /* 0x0000000a00087213 */ /* 0x080fe40000000000 */
[----:B------:R-:W-:Y:S01]  /*05e0*/  IABS R0, R10 ;  /* 0x0000000a00007213 */ /* 0x000fe20000000000 */
[----:B------:R1:W-:Y:S01]  /*05f0*/  STL [R1+0x4], RZ ;  /* 0x000004ff01007387 */ /* 0x0003e20000100800 */
[----:B------:R-:W0:Y:S03]  /*0600*/  I2F.RP R6, R8 ;  /* 0x0000000800067306 */ /* 0x000e260000209400 */
[----:B------:R1:W-:Y:S04]  /*0610*/  STL [R1+0x8], RZ ;  /* 0x000008ff01007387 */ /* 0x0003e80000100800 */
[----:B------:R1:W-:Y:S04]  /*0620*/  STL [R1+0xc], RZ ;  /* 0x00000cff01007387 */ /* 0x0003e80000100800 */
[----:B------:R1:W-:Y:S04]  /*0630*/  STL [R1+0xe0], RZ ;  /* 0x0000e0ff01007387 */ /* 0x0003e80000100800 */
[----:B------:R1:W-:Y:S01]  /*0640*/  STL [R1+0xe4], RZ ;  /* 0x0000e4ff01007387 */ /* 0x0003e20000100800 */
[----:B0-----:R-:W0:Y:S03]  /*0650*/  MUFU.RCP R6, R6 ;  /* 0x0000000600067308 */ /* 0x001e260000001000 */
[----:B------:R1:W-:Y:S04]  /*0660*/  STL [R1+0xe8], RZ ;  /* 0x0000e8ff01007387 */ /* 0x0003e80000100800 */
[----:B------:R1:W-:Y:S04]  /*0670*/  STL [R1+0xec], RZ ;  /* 0x0000ecff01007387 */ /* 0x0003e80000100800 */
[----:B------:R1:W-:Y:S04]  /*0680*/  STL [R1+0xd0], RZ ;  /* 0x0000d0ff01007387 */ /* 0x0003e80000100800 */
[----:B------:R1:W-:Y:S01]  /*0690*/  STL [R1+0xd4], RZ ;  /* 0x0000d4ff01007387 */ /* 0x0003e20000100800 */
[----:B0-----:R-:W-:-:S03]  /*06a0*/  IADD3 R5, R6, 0xffffffe, RZ ;  /* 0x0ffffffe06057810 */ /* 0x001fc60007ffe0ff */
[----:B------:R1:W-:Y:S03]  /*06b0*/  STL [R1+0xd8], RZ ;  /* 0x0000d8ff01007387 */ /* 0x0003e60000100800 */
[----:B------:R-:W0:Y:S01]  /*06c0*/  F2I.FTZ.U32.TRUNC.NTZ R5, R5 ;  /* 0x0000000500057305 */ /* 0x000e22000021f000 */
[----:B------:R1:W-:Y:S04]  /*06d0*/  STL [R1+0xdc], RZ ;  /* 0x0000dcff01007387 */ /* 0x0003e80000100800 */
[----:B------:R1:W-:Y:S04]  /*06e0*/  STL [R1+0xc0], RZ ;  /* 0x0000c0ff01007387 */ /* 0x0003e80000100800 */
[----:B------:R1:W-:Y:S04]  /*06f0*/  STL [R1+0xc4], RZ ;  /* 0x0000c4ff01007387 */ /* 0x0003e80000100800 */
[----:B------:R1:W-:Y:S01]  /*0700*/  STL [R1+0xc8], RZ ;  /* 0x0000c8ff01007387 */ /* 0x0003e20000100800 */
[----:B0-----:R-:W-:-:S03]  /*0710*/  IMAD.MOV R7, RZ, RZ, -R5 ;  /* 0x000000ffff077224 */ /* 0x001fc600078e0a05 */
[----:B------:R1:W-:Y:S01]  /*0720*/  STL [R1+0xcc], RZ ;  /* 0x0000ccff01007387 */ /* 0x0003e20000100800 */
[----:B------:R-:W-:Y:S01]  /*0730*/  IMAD.MOV.U32 R3, RZ, RZ, R7 ;  /* 0x000000ffff037224 */ /* 0x000fe200078e0007 */
[----:B------:R-:W-:Y:S02]  /*0740*/  IABS R7, R9 ;  /* 0x0000000900077213 */ /* 0x000fe40000000000 */
[----:B------:R1:W-:Y:S01]  /*0750*/  STL [R1+0xb0], RZ ;  /* 0x0000b0ff01007387 */ /* 0x0003e20000100800 */
[----:B------:R-:W-:-:S03]  /*0760*/  IMAD R3, R3, R8, RZ ;  /* 0x0000000803037224 */ /* 0x000fc600078e02ff */
[----:B------:R1:W-:Y:S01]  /*0770*/  STL [R1+0xb4], RZ ;  /* 0x0000b4ff01007387 */ /* 0x0003e20000100800 */
[----:B------:R-:W-:-:S03]  /*0780*/  IMAD.HI.U32 R4, R5, R3, R4 ;  /* 0x0000000305047227 */ /* 0x000fc600078e0004 */
[----:B------:R1:W-:Y:S01]  /*0790*/  STL [R1+0xb8], RZ ;  /* 0x0000b8ff01007387 */ /* 0x0003e20000100800 */
[----:B------:R-:W-:Y:S02]  /*07a0*/  IMAD.MOV R3, RZ, RZ, -R0 ;  /* 0x000000ffff037224 */ /* 0x000fe400078e0a00 */
[----:B------:R-:W-:Y:S01]  /*07b0*/  IMAD.HI.U32 R0, R4, R7, RZ ;  /* 0x0000000704007227 */ /* 0x000fe200078e00ff */
[----:B------:R1:W-:Y:S03]  /*07c0*/  STL [R1+0xbc], RZ ;  /* 0x0000bcff01007387 */ /* 0x0003e60000100800 */
[----:B------:R-:W-:Y:S01]  /*07d0*/  IMAD R3, R0, R3, R7 ;  /* 0x0000000300037224 */ /* 0x000fe200078e0207 */
[----:B------:R1:W-:Y:S01]  /*07e0*/  STL [R1+0xa0], RZ ;  /* 0x0000a0ff01007387 */ /* 0x0003e20000100800 */
[----:B------:R-:W-:-:S03]  /*07f0*/  CS2R R6, SRZ ;  /* 0x0000000000067805 */ /* 0x000fc6000001ff00 */
[----:B------:R-:W-:Y:S01]  /*0800*/  ISETP.GT.U32.AND P1, PT, R8, R3, PT ;  /* 0x000000030800720c */ /* 0x000fe20003f24070 */
[----:B------:R1:W-:Y:S04]  /*0810*/  STL [R1+0xa4], RZ ;  /* 0x0000a4ff01007387 */ /* 0x0003e80000100800 */
[----:B------:R1:W-:Y:S04]  /*0820*/  STL [R1+0xa8], RZ ;  /* 0x0000a8ff01007387 */ /* 0x0003e80000100800 */
[----:B------:R1:W-:Y:S04]  /*0830*/  STL [R1+0xac], RZ ;  /* 0x0000acff01007387 */ /* 0x0003e80000100800 */
[----:B------:R-:W-:Y:S01]  /*0840*/  @!P1 IMAD.IADD R3, R3, 0x1, -R8 ;  /* 0x0000000103039824 */ /* 0x000fe200078e0a08 */
[----:B------:R1:W-:Y:S01]  /*0850*/  STL [R1+0xf0], RZ ;  /* 0x0000f0ff01007387 */ /* 0x0003e20000100800 */
[----:B------:R-:W-:-:S02]  /*0860*/  @!P1 IADD3 R0, R0, 0x1, RZ ;  /* 0x0000000100009810 */ /* 0x000fc40007ffe0ff */
[----:B------:R-:W-:Y:S01]  /*0870*/  ISETP.NE.AND P1, PT, R10, RZ, PT ;  /* 0x000000ff0a00720c */ /* 0x000fe20003f25270 */
[----:B------:R1:W-:Y:S01]  /*0880*/  STL [R1+0xf4], RZ ;  /* 0x0000f4ff01007387 */ /* 0x0003e20000100800 */
[----:B------:R-:W-:Y:S02]  /*0890*/  ISETP.GE.U32.AND P0, PT, R3, R8, PT ;  /* 0x000000080300720c */ /* 0x000fe40003f06070 */
[----:B------:R-:W-:Y:S01]  /*08a0*/  LOP3.LUT R3, R9, R10, RZ, 0x3c, !PT ;  /* 0x0000000a09037212 */ /* 0x000fe200078e3cff */
[----:B------:R1:W-:Y:S03]  /*08b0*/  STL [R1+0xf8], RZ ;  /* 0x0000f8ff01007387 */ /* 0x0003e60000100800 */
[----:B------:R-:W-:Y:S01]  /*08c0*/  ISETP.GE.AND P2, PT, R3, RZ, PT ;  /* 0x000000ff0300720c */ /* 0x000fe20003f46270 */
[----:B------:R1:W-:Y:S01]  /*08d0*/  STL [R1+0xfc], RZ ;  /* 0x0000fcff01007387 */ /* 0x0003e20000100800 */
[----:B------:R-:W-:-:S03]  /*08e0*/  IMAD.MOV.U32 R3, RZ, RZ, c[0x0][0x180] ;  /* 0x00006000ff037624 */ /* 0x000fc600078e00ff */
[----:B------:R1:W-:Y:S02]  /*08f0*/  STL [R1+0x100], RZ ;  /* 0x000100ff01007387 */ /* 0x0003e40000100800 */
[----:B------:R-:W-:Y:S02]  /*0900*/  @P0 IADD3 R0, R0, 0x1, RZ ;  /* 0x0000000100000810 */ /* 0x000fe40007ffe0ff */
[----:B------:R1:W-:Y:S01]  /*0910*/  STL [R1+0x104], RZ ;  /* 0x000104ff01007387 */ /* 0x0003e20000100800 */
[----:B------:R-:W-:-:S03]  /*0920*/  IADD3 R3, R3, 0x7f, RZ ;  /* 0x0000007f03037810 */ /* 0x000fc60007ffe0ff */
[----:B------:R1:W-:Y:S01]  /*0930*/  STL [R1+0x108], RZ ;  /* 0x000108ff01007387 */ /* 0x0003e20000100800 */
[----:B------:R-:W-:Y:S01]  /*0940*/  @!P2 IMAD.MOV R0, RZ, RZ, -R0 ;  /* 0x000000ffff00a224 */ /* 0x000fe200078e0a00 */
[----:B------:R-:W-:Y:S02]  /*0950*/  @!P1 LOP3.LUT R0, RZ, R10, RZ, 0x33, !PT ;  /* 0x0000000aff009212 */ /* 0x000fe400078e33ff */
[----:B------:R1:W-:Y:S01]  /*0960*/  STL [R1+0x10c], RZ ;  /* 0x00010cff01007387 */ /* 0x0003e20000100800 */
[----:B------:R-:W-:Y:S02]  /*0970*/  ISETP.GE.AND P0, PT, R3, 0x80, PT ;  /* 0x000000800300780c */ /* 0x000fe40003f06270 */
[----:B------:R-:W-:Y:S01]  /*0980*/  IMAD.MOV R5, RZ, RZ, -R0 ;  /* 0x000000ffff057224 */ /* 0x000fe200078e0a00 */
[----:B------:R1:W-:Y:S01]  /*0990*/  STL [R1+0x110], RZ ;  /* 0x000110ff01007387 */ /* 0x0003e20000100800 */
[----:B------:R-:W-:Y:S02]  /*09a0*/  IMAD.SHL.U32 R0, R0, 0x80, RZ ;  /* 0x0000008000007824 */ /* 0x000fe400078e00ff */
[----:B------:R-:W-:Y:S01]  /*09b0*/  IMAD R5, R10, R5, R9 ;  /* 0x000000050a057224 */ /* 0x000fe200078e0209 */
[----:B------:R1:W-:Y:S01]  /*09c0*/  STL [R1+0x114], RZ ;  /* 0x000114ff01007387 */ /* 0x0003e20000100800 */
[----:B------:R-:W-:Y:S01]  /*09d0*/  CS2R R8, SRZ ;  /* 0x0000000000087805 */ /* 0x000fe2000001ff00 */
[----:B------:R-:W-:Y:S01]  /*09e0*/  CS2R R10, SRZ ;  /* 0x00000000000a7805 */ /* 0x000fe2000001ff00 */
[----:B------:R-:W-:Y:S01]  /*09f0*/  IMAD.IADD R2, R2, 0x1, R5 ;  /* 0x0000000102027824 */ /* 0x000fe200078e0205 */
[----:B------:R1:W-:Y:S01]  /*0a00*/  STL [R1+0x118], RZ ;  /* 0x000118ff01007387 */ /* 0x0003e20000100800 */
[----:B------:R-:W-:-:S02]  /*0a10*/  CS2R R4, SRZ ;  /* 0x0000000000047805 */ /* 0x000fc4000001ff00 */
[----:B------:R-:W-:Y:S01]  /*0a20*/  IMAD R2, R2, 0x200, R28 ;  /* 0x0000020002027824 */ /* 0x000fe200078e021c */
[----:B------:R1:W-:Y:S04]  /*0a30*/  STL [R1+0x11c], RZ ;  /* 0x00011cff01007387 */ /* 0x0003e80000100800 */
[----:B------:R1:W-:Y:S01]  /*0a40*/  STL [R1+0x120], RZ ;  /* 0x000120ff01007387 */ /* 0x0003e20000100800 */
[----:B------:R-:W-:-:S03]  /*0a50*/  IADD3 R29, R2, 0x100, RZ ;  /* 0x00000100021d7810 */ /* 0x000fc60007ffe0ff */
[----:B------:R1:W-:Y:S04]  /*0a60*/  STL [R1+0x124], RZ ;  /* 0x000124ff01007387 */ /* 0x0003e80000100800 */
        /* <DEDUP_REMOVED lines=30> */
[----:B------:R1:W-:Y:S04]  /*0c50*/  STL [R1+0x7c4], R2 ;  /* 0x0007c40201007387 */ /* 0x0003e80000100800 */
[----:B------:R1:W-:Y:S04]  /*0c60*/  STL [R1+0x7c8], R29 ;  /* 0x0007c81d01007387 */ /* 0x0003e80000100800 */
[----:B------:R1:W-:Y:S01]  /*0c70*/  STL [R1+0x7c0], R0 ;  /* 0x0007c00001007387 */ /* 0x0003e20000100800 */
[----:B------:R-:W-:Y:S05]  /*0c80*/  @!P0 BRA `(.L_x_0) ;  /* 0x00040a0000008947 */ /* 0x000fea0003800000 */
[----:B------:R-:W-:Y:S01]  /*0c90*/  IABS R4, c[0x0][0x178] ;  /* 0x00005e0000047a13 */ /* 0x000fe20000000000 */
[----:B------:R-:W-:Y:S01]  /*0ca0*/  IMAD.MOV.U32 R27, RZ, RZ, R2 ;  /* 0x000000ffff1b7224 */ /* 0x000fe200078e0002 */
[----:B------:R-:W0:Y:S01]  /*0cb0*/  S2R R26, SR_TID.X ;  /* 0x00000000001a7919 */ /* 0x000e220000002100 */
[----:B------:R-:W-:Y:S01]  /*0cc0*/  IMAD.MOV.U32 R25, RZ, RZ, R0 ;  /* 0x000000ffff197224 */ /* 0x000fe200078e0000 */
[----:B-1----:R-:W1:Y:S01]  /*0cd0*/  I2F.RP R2, R4 ;  /* 0x0000000400027306 */ /* 0x002e620000209400 */
[----:B------:R-:W-:-:S02]  /*0ce0*/  IABS R0, c[0x0][0x17c] ;  /* 0x00005f0000007a13 */ /* 0x000fc40000000000 */
[----:B------:R-:W-:Y:S02]  /*0cf0*/  IABS R10, R29 ;  /* 0x0000001d000a7213 */ /* 0x000fe40000000000 */
[----:B------:R-:W-:Y:S02]  /*0d00*/  ISETP.GE.AND P4, PT, R27, RZ, PT ;  /* 0x000000ff1b00720c */ /* 0x000fe40003f86270 */
[----:B------:R-:W-:Y:S01]  /*0d10*/  ISETP.GE.AND P6, PT, R29, RZ, PT ;  /* 0x000000ff1d00720c */ /* 0x000fe20003fc6270 */
[----:B------:R-:W2:Y:S08]  /*0d20*/  I2F.RP R5, R0 ;  /* 0x0000000000057306 */ /* 0x000eb00000209400 */
[----:B-1----:R-:W1:Y:S01]  /*0d30*/  MUFU.RCP R2, R2 ;  /* 0x0000000200027308 */ /* 0x002e620000001000 */
[----:B0-----:R-:W-:-:S07]  /*0d40*/  SHF.R.U32.HI R28, RZ, 0x7, R26 ;  /* 0x00000007ff1c7819 */ /* 0x001fce000001161a */
[----:B--2---:R-:W0:Y:S01]  /*0d50*/  MUFU.RCP R5, R5 ;  /* 0x0000000500057308 */ /* 0x004e220000001000 */
[----:B------:R-:W-:Y:S02]  /*0d60*/  LOP3.LUT R15, R26, 0x7, RZ, 0xc0, !PT ;  /* 0x000000071a0f7812 */ /* 0x000fe400078ec0ff */
[----:B------:R-:W-:-:S03]  /*0d70*/  SGXT.U32 R28, R28, 0x1 ;  /* 0x000000011c1c781a */ /* 0x000fc60000000000 */
[----:B------:R-:W-:Y:S01]  /*0d80*/  IMAD R15, R15, 0x110, RZ ;  /* 0x000001100f0f7824 */ /* 0x000fe200078e02ff */
[----:B------:R-:W-:Y:S02]  /*0d90*/  LOP3.LUT R28, R25, R28, RZ, 0xfc, !PT ;  /* 0x0000001c191c7212 */ /* 0x000fe400078efcff */
[----:B-1----:R-:W-:Y:S02]  /*0da0*/  IADD3 R8, R2, 0xffffffe, RZ ;  /* 0x0ffffffe02087810 */ /* 0x002fe40007ffe0ff */
[C---:B------:R-:W-:Y:S02]  /*0db0*/  LOP3.LUT R12, R28.reuse, 0x7e, RZ, 0xfc, !PT ;  /* 0x0000007e1c0c7812 */ /* 0x040fe400078efcff */
[----:B------:R1:W2:Y:S01]  /*0dc0*/  F2I.FTZ.U32.TRUNC.NTZ R9, R8 ;  /* 0x0000000800097305 */ /* 0x0002a2000021f000 */
[----:B------:R-:W-:Y:S02]  /*0dd0*/  LOP3.LUT R14, R28, 0x7c, RZ, 0xfc, !PT ;  /* 0x0000007c1c0e7812 */ /* 0x000fe400078efcff */
[----:B0-----:R-:W-:-:S02]  /*0de0*/  IADD3 R6, R5, 0xffffffe, RZ ;  /* 0x0ffffffe05067810 */ /* 0x001fc40007ffe0ff */
[----:B------:R-:W-:Y:S02]  /*0df0*/  IABS R5, R27 ;  /* 0x0000001b00057213 */ /* 0x000fe40000000000 */
[----:B------:R-:W-:Y:S01]  /*0e00*/  IABS R13, R14 ;  /* 0x0000000e000d7213 */ /* 0x000fe20000000000 */
[----:B------:R0:W3:Y:S01]  /*0e10*/  F2I.FTZ.U32.TRUNC.NTZ R7, R6 ;  /* 0x0000000600077305 */ /* 0x0000e2000021f000 */
[----:B-1----:R-:W-:Y:S01]  /*0e20*/  IMAD.MOV.U32 R8, RZ, RZ, RZ ;  /* 0x000000ffff087224 */ /* 0x002fe200078e00ff */
[----:B------:R-:W-:Y:S02]  /*0e30*/  ISETP.GE.AND P2, PT, R12, RZ, PT ;  /* 0x000000ff0c00720c */ /* 0x000fe40003f46270 */
[----:B------:R-:W-:Y:S02]  /*0e40*/  ISETP.GE.AND P5, PT, R14, RZ, PT ;  /* 0x000000ff0e00720c */ /* 0x000fe40003fa6270 */
[----:B------:R-:W-:Y:S01]  /*0e50*/  LOP3.LUT R27, R28, 0x16, RZ, 0xfc, !PT ;  /* 0x000000161c1b7812 */ /* 0x000fe200078efcff */
[----:B--2---:R-:W-:Y:S01]  /*0e60*/  IMAD.MOV R11, RZ, RZ, -R9 ;  /* 0x000000ffff0b7224 */ /* 0x004fe200078e0a09 */
[----:B0-----:R-:W-:-:S03]  /*0e70*/  SHF.R.S32.HI R6, RZ, 0x1f, R3 ;  /* 0x0000001fff067819 */ /* 0x001fc60000011403 */
[----:B------:R-:W-:-:S04]  /*0e80*/  IMAD R11, R11, R4, RZ ;  /* 0x000000040b0b7224 */ /* 0x000fc800078e02ff */
[----:B------:R-:W-:-:S04]  /*0e90*/  IMAD.HI.U32 R9, R9, R11, R8 ;  /* 0x0000000b09097227 */ /* 0x000fc800078e0008 */
[----:B------:R-:W-:Y:S01]  /*0ea0*/  IMAD.MOV.U32 R8, RZ, RZ, R10 ;  /* 0x000000ffff087224 */ /* 0x000fe200078e000a */
[----:B------:R-:W-:Y:S01]  /*0eb0*/  LEA.HI R10, R6, R3, RZ, 0x7 ;  /* 0x00000003060a7211 */ /* 0x000fe200078f38ff */
[----:B---3--:R-:W-:Y:S02]  /*0ec0*/  IMAD.MOV R11, RZ, RZ, -R7 ;  /* 0x000000ffff0b7224 */ /* 0x008fe400078e0a07 */
[C---:B------:R-:W-:Y:S02]  /*0ed0*/  IMAD.HI.U32 R2, R9.reuse, R5, RZ ;  /* 0x0000000509027227 */ /* 0x040fe400078e00ff */
[----:B------:R0:W-:Y:S02]  /*0ee0*/  STL [R1+0xec], R10 ;  /* 0x0000ec0a01007387 */ /* 0x0001e40000100800 */
[----:B------:R-:W-:-:S04]  /*0ef0*/  IMAD.HI.U32 R9, R9, R8, RZ ;  /* 0x0000000809097227 */ /* 0x000fc800078e00ff */
[----:B------:R-:W-:Y:S02]  /*0f00*/  IMAD R11, R11, R0, RZ ;  /* 0x000000000b0b7224 */ /* 0x000fe400078e02ff */
[----:B------:R-:W-:Y:S02]  /*0f10*/  IMAD.MOV.U32 R6, RZ, RZ, RZ ;  /* 0x000000ffff067224 */ /* 0x000fe400078e00ff */
[----:B------:R-:W-:Y:S01]  /*0f20*/  IMAD.MOV R3, RZ, RZ, -R2 ;  /* 0x000000ffff037224 */ /* 0x000fe200078e0a02 */
[----:B0-----:R-:W-:Y:S01]  /*0f30*/  LOP3.LUT R10, R26, 0x7f, RZ, 0xc0, !PT ;  /* 0x0000007f1a0a7812 */ /* 0x001fe200078ec0ff */
[----:B------:R-:W-:Y:S02]  /*0f40*/  IMAD.MOV R9, RZ, RZ, -R9 ;  /* 0x000000ffff097224 */ /* 0x000fe400078e0a09 */
[----:B------:R-:W-:Y:S01]  /*0f50*/  IMAD.HI.U32 R2, R7, R11, R6 ;  /* 0x0000000b07027227 */ /* 0x000fe200078e0006 */
[--C-:B------:R-:W-:Y:S02]  /*0f60*/  SHF.R.U32.HI R6, RZ, 0x1, R26.reuse ;  /* 0x00000001ff067819 */ /* 0x100fe4000001161a */
[----:B------:R-:W-:Y:S01]  /*0f70*/  SHF.R.S32.HI R7, RZ, 0x7, R26 ;  /* 0x00000007ff077819 */ /* 0x000fe2000001141a */
[----:B------:R-:W-:Y:S01]  /*0f80*/  IMAD R5, R4, R3, R5 ;  /* 0x0000000304057224 */ /* 0x000fe200078e0205 */
[----:B------:R-:W-:Y:S01]  /*0f90*/  LOP3.LUT R11, R6, 0x60, RZ, 0xc0, !PT ;  /* 0x00000060060b7812 */ /* 0x000fe200078ec0ff */
[----:B------:R-:W-:Y:S01]  /*0fa0*/  IMAD R3, R4, R9, R8 ;  /* 0x0000000904037224 */ /* 0x000fe200078e0208 */
[----:B------:R-:W-:Y:S01]  /*0fb0*/  SGXT R6, R7, 0x1 ;  /* 0x000000010706781a */ /* 0x000fe20000000200 */
[----:B------:R-:W-:Y:S01]  /*0fc0*/  IMAD.SHL.U32 R8, R26, 0x2, RZ ;  /* 0x000000021a087824 */ /* 0x000fe200078e00ff */
[----:B------:R-:W-:Y:S01]  /*0fd0*/  ISETP.GT.U32.AND P0, PT, R4, R5, PT ;  /* 0x000000050400720c */ /* 0x000fe20003f04070 */
[----:B------:R-:W-:Y:S01]  /*0fe0*/  IMAD.SHL.U32 R9, R10, 0x2, RZ ;  /* 0x000000020a097824 */ /* 0x000fe200078e00ff */
[----:B------:R-:W-:-:S02]  /*0ff0*/  ISETP.GT.U32.AND P1, PT, R4, R3, PT ;  /* 0x000000030400720c */ /* 0x000fc40003f24070 */
[--C-:B------:R-:W-:Y:S01]  /*1000*/  LOP3.LUT R10, R11, 0x10, R8.reuse, 0xf8, !PT ;  /* 0x000000100b0a7812 */ /* 0x100fe200078ef808 */
[----:B------:R-:W-:Y:S01]  /*1010*/  IMAD.HI.U32 R11, R2, R13, RZ ;  /* 0x0000000d020b7227 */ /* 0x000fe200078e00ff */
[----:B------:R-:W-:Y:S02]  /*1020*/  IABS R7, R12 ;  /* 0x0000000c00077213 */ /* 0x000fe40000000000 */
[----:B------:R-:W-:Y:S01]  /*1030*/  LOP3.LUT R8, R15, 0x30, R8, 0x78, !PT ;  /* 0x000000300f087812 */ /* 0x000fe200078e7808 */
[----:B------:R0:W-:Y:S01]  /*1040*/  STL [R1+0xd4], R10 ;  /* 0x0000d40a01007387 */ /* 0x0001e20000100800 */
[----:B------:R-:W-:Y:S01]  /*1050*/  LOP3.LUT R6, R9, 0x110, R6, 0x78, !PT ;  /* 0x0000011009067812 */ /* 0x000fe200078e7806 */
[----:B------:R-:W-:Y:S01]  /*1060*/  IMAD.MOV R11, RZ, RZ, -R11 ;  /* 0x000000ffff0b7224 */ /* 0x000fe200078e0a0b */
[----:B------:R-:W-:Y:S01]  /*1070*/  LOP3.LUT R26, R28, 0x1c, RZ, 0xfc, !PT ;  /* 0x0000001c1c1a7812 */ /* 0x000fe200078efcff */
[--C-:B------:R-:W-:Y:S01]  /*1080*/  @!P0 IMAD.IADD R5, R5, 0x1, -R4.reuse ;  /* 0x0000000105058824 */ /* 0x100fe200078e0a04 */
[----:B------:R1:W-:Y:S01]  /*1090*/  STL [R1+0xd8], R8 ;  /* 0x0000d80801007387 */ /* 0x0003e20000100800 */
[----:B------:R-:W-:-:S02]  /*10a0*/  @!P1 IMAD.IADD R3, R3, 0x1, -R4 ;  /* 0x0000000103039824 */ /* 0x000fc400078e0a04 */
[----:B------:R-:W-:Y:S01]  /*10b0*/  IMAD R13, R0, R11, R13 ;  /* 0x0000000b000d7224 */ /* 0x000fe200078e020d */
[----:B------:R-:W-:Y:S01]  /*10c0*/  ISETP.GT.U32.AND P0, PT, R4, R5, PT ;  /* 0x000000050400720c */ /* 0x000fe20003f04070 */
[----:B0-----:R-:W-:Y:S01]  /*10d0*/  IMAD.HI.U32 R10, R2, R7, RZ ;  /* 0x00000007020a7227 */ /* 0x001fe200078e00ff */
[----:B------:R-:W-:Y:S01]  /*10e0*/  ISETP.GT.U32.AND P1, PT, R4, R3, PT ;  /* 0x000000030400720c */ /* 0x000fe20003f24070 */
[----:B------:R0:W-:Y:S01]  /*10f0*/  STL [R1+0x518], R6 ;  /* 0x0005180601007387 */ /* 0x0001e20000100800 */
[----:B------:R-:W-:Y:S01]  /*1100*/  LOP3.LUT R11, RZ, c[0x0][0x178], RZ, 0x33, !PT ;  /* 0x00005e00ff0b7a12 */ /* 0x000fe200078e33ff */
[----:B------:R-:W-:Y:S01]  /*1110*/  IMAD.MOV R10, RZ, RZ, -R10 ;  /* 0x000000ffff0a7224 */ /* 0x000fe200078e0a0a */
[----:B-1----:R-:W-:-:S03]  /*1120*/  LOP3.LUT R8, R28, 0x78, RZ, 0xfc, !PT ;  /* 0x000000781c087812 */ /* 0x002fc600078efcff */
[----:B------:R-:W-:Y:S01]  /*1130*/  IMAD R7, R0, R10, R7 ;  /* 0x0000000a00077224 */ /* 0x000fe200078e0207 */
[----:B------:R-:W-:Y:S02]  /*1140*/  IABS R29, R8 ;  /* 0x00000008001d7213 */ /* 0x000fe40000000000 */
[----:B------:R-:W-:Y:S01]  /*1150*/  LOP3.LUT R10, R28, 0x76, RZ, 0xfc, !PT ;  /* 0x000000761c0a7812 */ /* 0x000fe200078efcff */
[--C-:B------:R-:W-:Y:S01]  /*1160*/  @!P0 IMAD.IADD R5, R5, 0x1, -R4.reuse ;  /* 0x0000000105058824 */ /* 0x100fe200078e0a04 */
[----:B------:R-:W-:Y:S01]  /*1170*/  ISETP.GT.U32.AND P3, PT, R0, R7, PT ;  /* 0x000000070000720c */ /* 0x000fe20003f64070 */
[----:B------:R-:W-:Y:S01]  /*1180*/  @!P1 IMAD.IADD R3, R3, 0x1, -R4 ;  /* 0x0000000103039824 */ /* 0x000fe200078e0a04 */
[----:B0-----:R-:W-:Y:S01]  /*1190*/  LOP3.LUT R6, R28, 0x7a, RZ, 0xfc, !PT ;  /* 0x0000007a1c067812 */ /* 0x001fe200078efcff */
[----:B------:R-:W-:Y:S01]  /*11a0*/  IMAD.MOV.U32 R4, RZ, RZ, R5 ;  /* 0x000000ffff047224 */ /* 0x000fe200078e0005 */
[----:B------:R-:W-:Y:S01]  /*11b0*/  ISETP.GE.AND P0, PT, R8, RZ, PT ;  /* 0x000000ff0800720c */ /* 0x000fe20003f06270 */
[----:B------:R-:W-:Y:S01]  /*11c0*/  IMAD.HI.U32 R12, R2, R29, RZ ;  /* 0x0000001d020c7227 */ /* 0x000fe200078e00ff */
[----:B------:R-:W-:-:S02]  /*11d0*/  IABS R9, R6 ;  /* 0x0000000600097213 */ /* 0x000fc40000000000 */
[----:B------:R-:W-:Y:S01]  /*11e0*/  ISETP.GE.AND P1, PT, R6, RZ, PT ;  /* 0x000000ff0600720c */ /* 0x000fe20003f26270 */
[----:B------:R-:W-:Y:S01]  /*11f0*/  IMAD.MOV.U32 R6, RZ, RZ, R3 ;  /* 0x000000ffff067224 */ /* 0x000fe200078e0003 */
[----:B------:R-:W-:Y:S01]  /*1200*/  IABS R5, R10 ;  /* 0x0000000a00057213 */ /* 0x000fe20000000000 */
[----:B------:R-:W-:-:S04]  /*1210*/  IMAD.HI.U32 R8, R2, R9, RZ ;  /* 0x0000000902087227 */ /* 0x000fc800078e00ff */
[----:B------:R-:W-:Y:S02]  /*1220*/  @!P3 IMAD.IADD R7, R7, 0x1, -R0 ;  /* 0x000000010707b824 */ /* 0x000fe400078e0a00 */
[----:B------:R-:W-:Y:S01]  /*1230*/  @!P4 IMAD.MOV R4, RZ, RZ, -R4 ;  /* 0x000000ffff04c224 */ /* 0x000fe200078e0a04 */
[C---:B------:R-:W-:Y:S01]  /*1240*/  ISETP.GT.U32.AND P4, PT, R0.reuse, R13, PT ;  /* 0x0000000d0000720c */ /* 0x040fe20003f84070 */
[----:B------:R-:W-:Y:S01]  /*1250*/  @!P6 IMAD.MOV R6, RZ, RZ, -R6 ;  /* 0x000000ffff06e224 */ /* 0x000fe200078e0a06 */
[----:B------:R-:W-:Y:S01]  /*1260*/  ISETP.GT.U32.AND P3, PT, R0, R7, PT ;  /* 0x000000070000720c */ /* 0x000fe20003f64070 */
[----:B------:R-:W-:Y:S01]  /*1270*/  IMAD.MOV R14, RZ, RZ, -R8 ;  /* 0x000000ffff0e7224 */ /* 0x000fe200078e0a08 */
[----:B------:R-:W-:Y:S01]  /*1280*/  ISETP.NE.AND P6, PT, RZ, c[0x0][0x178], PT ;  /* 0x00005e00ff007a0c */ /* 0x000fe20003fc5270 */
[----:B------:R-:W-:Y:S02]  /*1290*/  IMAD.MOV R8, RZ, RZ, -R12 ;  /* 0x000000ffff087224 */ /* 0x000fe400078e0a0c */
[----:B------:R-:W-:Y:S01]  /*12a0*/  IMAD.HI.U32 R3, R2, R5, RZ ;  /* 0x0000000502037227 */ /* 0x000fe200078e00ff */
[----:B------:R-:W-:-:S02]  /*12b0*/  SEL R12, R11, R4, !P6 ;  /* 0x000000040b0c7207 */ /* 0x000fc40007000000 */
[----:B------:R-:W-:Y:S01]  /*12c0*/  SEL R4, R11, R6, !P6 ;  /* 0x000000060b047207 */ /* 0x000fe20007000000 */
[----:B------:R-:W-:Y:S01]  /*12d0*/  IMAD.MOV R3, RZ, RZ, -R3 ;  /* 0x000000ffff037224 */ /* 0x000fe200078e0a03 */
[----:B------:R-:W-:Y:S01]  /*12e0*/  ISETP.GE.AND P6, PT, R10, RZ, PT ;  /* 0x000000ff0a00720c */ /* 0x000fe20003fc6270 */
[C---:B------:R-:W-:Y:S01]  /*12f0*/  IMAD R10, R0.reuse, R14, R9 ;  /* 0x0000000e000a7224 */ /* 0x040fe200078e0209 */
[----:B------:R0:W-:Y:S01]  /*1300*/  STL [R1+0xdc], R12 ;  /* 0x0000dc0c01007387 */ /* 0x0001e20000100800 */
[--C-:B------:R-:W-:Y:S02]  /*1310*/  @!P3 IMAD.IADD R7, R7, 0x1, -R0.reuse ;  /* 0x000000010707b824 */ /* 0x100fe400078e0a00 */
[----:B------:R-:W-:Y:S01]  /*1320*/  @!P4 IMAD.IADD R13, R13, 0x1, -R0 ;  /* 0x000000010d0dc824 */ /* 0x000fe200078e0a00 */
[C---:B------:R-:W-:Y:S01]  /*1330*/  ISETP.GT.U32.AND P3, PT, R0.reuse, R10, PT ;  /* 0x0000000a0000720c */ /* 0x040fe20003f64070 */
[C---:B------:R-:W-:Y:S01]  /*1340*/  IMAD R5, R0.reuse, R3, R5 ;  /* 0x0000000300057224 */ /* 0x040fe200078e0205 */
[----:B------:R1:W-:Y:S01]  /*1350*/  STL [R1+0xe4], R4 ;  /* 0x0000e40401007387 */ /* 0x0003e20000100800 */
[----:B------:R-:W-:Y:S01]  /*1360*/  IMAD.MOV.U32 R15, RZ, RZ, R7 ;  /* 0x000000ffff0f7224 */ /* 0x000fe200078e0007 */
[C---:B------:R-:W-:Y:S01]  /*1370*/  ISETP.GT.U32.AND P4, PT, R0.reuse, R13, PT ;  /* 0x0000000d0000720c */ /* 0x040fe20003f84070 */
[----:B------:R-:W-:Y:S01]  /*1380*/  IMAD R29, R0, R8, R29 ;  /* 0x00000008001d7224 */ /* 0x000fe200078e021d */
[C---:B------:R-:W-:Y:S01]  /*1390*/  LOP3.LUT R8, R28.reuse, 0x70, RZ, 0xfc, !PT ;  /* 0x000000701c087812 */ /* 0x040fe200078efcff */
[----:B------:R-:W-:Y:S01]  /*13a0*/  @!P2 IMAD.MOV R15, RZ, RZ, -R15 ;  /* 0x000000ffff0fa224 */ /* 0x000fe200078e0a0f */
[----:B0-----:R-:W-:-:S02]  /*13b0*/  LOP3.LUT R12, R28, 0x72, RZ, 0xfc, !PT ;  /* 0x000000721c0c7812 */ /* 0x001fc400078efcff */
[C---:B------:R-:W-:Y:S02]  /*13c0*/  LOP3.LUT R3, R28.reuse, 0x6e, RZ, 0xfc, !PT ;  /* 0x0000006e1c037812 */ /* 0x040fe400078efcff */
[----:B-1----:R-:W-:Y:S01]  /*13d0*/  LOP3.LUT R4, R28, 0x74, RZ, 0xfc, !PT ;  /* 0x000000741c047812 */ /* 0x002fe200078efcff */
[--C-:B------:R-:W-:Y:S01]  /*13e0*/  @!P3 IMAD.IADD R10, R10, 0x1, -R0.reuse ;  /* 0x000000010a0ab824 */ /* 0x100fe200078e0a00 */
[C---:B------:R-:W-:Y:S01]  /*13f0*/  ISETP.GT.U32.AND P3, PT, R0.reuse, R5, PT ;  /* 0x000000050000720c */ /* 0x040fe20003f64070 */
[----:B------:R-:W-:Y:S01]  /*1400*/  STL [R1+0x8], R15 ;  /* 0x0000080f01007387 */ /* 0x000fe20000100800 */
[----:B------:R-:W-:Y:S01]  /*1410*/  IABS R6, R4 ;  /* 0x0000000400067213 */ /* 0x000fe20000000000 */
[----:B------:R-:W-:Y:S01]  /*1420*/  @!P4 IMAD.IADD R13, R13, 0x1, -R0 ;  /* 0x000000010d0dc824 */ /* 0x000fe200078e0a00 */
[----:B------:R-:W-:Y:S02]  /*1430*/  ISETP.GT.U32.AND P2, PT, R0, R10, PT ;  /* 0x0000000a0000720c */ /* 0x000fe40003f44070 */
[----:B------:R-:W-:Y:S01]  /*1440*/  IABS R11, R8 ;  /* 0x00000008000b7213 */ /* 0x000fe20000000000 */
[----:B------:R-:W-:Y:S01]  /*1450*/  IMAD.HI.U32 R7, R2, R6, RZ ;  /* 0x0000000602077227 */ /* 0x000fe200078e00ff */
[----:B------:R-:W-:-:S02]  /*1460*/  ISETP.GT.U32.AND P4, PT, R0, R29, PT ;  /* 0x0000001d0000720c */ /* 0x000fc40003f84070 */
[----:B------:R-:W-:Y:S01]  /*1470*/  IABS R17, R12 ;  /* 0x0000000c00117213 */ /* 0x000fe20000000000 */
[----:B------:R-:W-:Y:S01]  /*1480*/  IMAD.MOV R7, RZ, RZ, -R7 ;  /* 0x000000ffff077224 */ /* 0x000fe200078e0a07 */
[----:B------:R-:W-:Y:S01]  /*1490*/  IABS R9, R3 ;  /* 0x0000000300097213 */ /* 0x000fe20000000000 */
[----:B------:R-:W-:Y:S02]  /*14a0*/  @!P3 IMAD.IADD R5, R5, 0x1, -R0 ;  /* 0x000000010505b824 */ /* 0x000fe400078e0a00 */
[----:B------:R-:W-:Y:S01]  /*14b0*/  @!P5 IMAD.MOV R13, RZ, RZ, -R13 ;  /* 0x000000ffff0dd224 */ /* 0x000fe200078e0a0d */
[----:B------:R-:W-:Y:S01]  /*14c0*/  ISETP.GE.AND P5, PT, R4, RZ, PT ;  /* 0x000000ff0400720c */ /* 0x000fe20003fa6270 */
[C---:B------:R-:W-:Y:S01]  /*14d0*/  IMAD R6, R0.reuse, R7, R6 ;  /* 0x0000000700067224 */ /* 0x040fe200078e0206 */
[----:B------:R-:W-:Y:S01]  /*14e0*/  ISETP.GT.U32.AND P3, PT, R0, R5, PT ;  /* 0x000000050000720c */ /* 0x000fe20003f64070 */
[----:B------:R-:W-:Y:S01]  /*14f0*/  IMAD.HI.U32 R4, R2, R11, RZ ;  /* 0x0000000b02047227 */ /* 0x000fe200078e00ff */
[----:B------:R0:W-:Y:S03]  /*1500*/  STL [R1+0x4], R13 ;  /* 0x0000040d01007387 */ /* 0x0001e60000100800 */
[----:B------:R-:W-:Y:S01]  /*1510*/  @!P2 IMAD.IADD R10, R10, 0x1, -R0 ;  /* 0x000000010a0aa824 */ /* 0x000fe200078e0a00 */
[----:B------:R-:W-:Y:S01]  /*1520*/  ISETP.GT.U32.AND P2, PT, R0, R6, PT ;  /* 0x000000060000720c */ /* 0x000fe20003f44070 */
[----:B------:R-:W-:-:S04]  /*1530*/  IMAD.HI.U32 R7, R2, R9, RZ ;  /* 0x0000000902077227 */ /* 0x000fc800078e00ff */
[----:B------:R-:W-:Y:S02]  /*1540*/  IMAD.MOV R4, RZ, RZ, -R4 ;  /* 0x000000ffff047224 */ /* 0x000fe400078e0a04 */
[----:B0-----:R-:W-:-:S04]  /*1550*/  IMAD.HI.U32 R13, R2, R17, RZ ;  /* 0x00000011020d7227 */ /* 0x001fc800078e00ff */
[----:B------:R-:W-:Y:S02]  /*1560*/  IMAD.MOV R13, RZ, RZ, -R13 ;  /* 0x000000ffff0d7224 */ /* 0x000fe400078e0a0d */
[----:B------:R-:W-:Y:S02]  /*1570*/  IMAD.MOV R7, RZ, RZ, -R7 ;  /* 0x000000ffff077224 */ /* 0x000fe400078e0a07 */
[----:B------:R-:W-:Y:S01]  /*1580*/  IMAD R11, R0, R4, R11 ;  /* 0x00000004000b7224 */ /* 0x000fe200078e020b */
[----:B------:R-:W-:Y:S01]  /*1590*/  LOP3.LUT R4, R28, 0x6c, RZ, 0xfc, !PT ;  /* 0x0000006c1c047812 */ /* 0x000fe200078efcff */
[--C-:B------:R-:W-:Y:S02]  /*15a0*/  @!P4 IMAD.IADD R29, R29, 0x1, -R0.reuse ;  /* 0x000000011d1dc824 */ /* 0x100fe400078e0a00 */
[C---:B------:R-:W-:Y:S02]  /*15b0*/  IMAD R17, R0.reuse, R13, R17 ;  /* 0x0000000d00117224 */ /* 0x040fe400078e0211 */
[C---:B------:R-:W-:Y:S01]  /*15c0*/  IMAD R9, R0.reuse, R7, R9 ;  /* 0x0000000700097224 */ /* 0x040fe200078e0209 */
[C---:B------:R-:W-:Y:S01]  /*15d0*/  ISETP.GT.U32.AND P4, PT, R0.reuse, R29, PT ;  /* 0x0000001d0000720c */ /* 0x040fe20003f84070 */
[--C-:B------:R-:W-:Y:S01]  /*15e0*/  @!P3 IMAD.IADD R5, R5, 0x1, -R0.reuse ;  /* 0x000000010505b824 */ /* 0x100fe200078e0a00 */
[----:B------:R-:W-:Y:S01]  /*15f0*/  ISETP.GT.U32.AND P3, PT, R0, R11, PT ;  /* 0x0000000b0000720c */ /* 0x000fe20003f64070 */
[----:B------:R-:W-:Y:S01]  /*1600*/  @!P2 IMAD.IADD R6, R6, 0x1, -R0 ;  /* 0x000000010606a824 */ /* 0x000fe200078e0a00 */
[C---:B------:R-:W-:Y:S01]  /*1610*/  ISETP.GT.U32.AND P2, PT, R0.reuse, R17, PT ;  /* 0x000000110000720c */ /* 0x040fe20003f44070 */
[----:B------:R-:W-:Y:S01]  /*1620*/  @!P6 IMAD.MOV R5, RZ, RZ, -R5 ;  /* 0x000000ffff05e224 */ /* 0x000fe200078e0a05 */
[----:B------:R-:W-:Y:S01]  /*1630*/  ISETP.GT.U32.AND P6, PT, R0, R9, PT ;  /* 0x000000090000720c */ /* 0x000fe20003fc4070 */
[----:B------:R-:W-:Y:S01]  /*1640*/  IMAD.MOV.U32 R14, RZ, RZ, R10 ;  /* 0x000000ffff0e7224 */ /* 0x000fe200078e000a */
[----:B------:R-:W-:-:S02]  /*1650*/  LOP3.LUT R10, R28, 0x6a, RZ, 0xfc, !PT ;  /* 0x0000006a1c0a7812 */ /* 0x000fc400078efcff */
[----:B------:R-:W-:Y:S01]  /*1660*/  IABS R7, R4 ;  /* 0x0000000400077213 */ /* 0x000fe20000000000 */
[----:B------:R-:W-:Y:S01]  /*1670*/  @!P1 IMAD.MOV R14, RZ, RZ, -R14 ;  /* 0x000000ffff0e9224 */ /* 0x000fe200078e0a0e */
[----:B------:R-:W-:Y:S01]  /*1680*/  ISETP.GT.U32.AND P1, PT, R0, R6, PT ;  /* 0x000000060000720c */ /* 0x000fe20003f24070 */
[--C-:B------:R-:W-:Y:S01]  /*1690*/  @!P4 IMAD.IADD R29, R29, 0x1, -R0.reuse ;  /* 0x000000011d1dc824 */ /* 0x100fe200078e0a00 */
[----:B------:R-:W-:Y:S01]  /*16a0*/  IABS R16, R10 ;  /* 0x0000000a00107213 */ /* 0x000fe20000000000 */
[--C-:B------:R-:W-:Y:S01]  /*16b0*/  @!P3 IMAD.IADD R11, R11, 0x1, -R0.reuse ;  /* 0x000000010b0bb824 */ /* 0x100fe200078e0a00 */
[----:B------:R-:W-:Y:S01]  /*16c0*/  ISETP.GE.AND P4, PT, R12, RZ, PT ;  /* 0x000000ff0c00720c */ /* 0x000fe20003f86270 */
[--C-:B------:R-:W-:Y:S01]  /*16d0*/  @!P2 IMAD.IADD R17, R17, 0x1, -R0.reuse ;  /* 0x000000011111a824 */ /* 0x100fe200078e0a00 */
[----:B------:R-:W-:Y:S01]  /*16e0*/  ISETP.GE.AND P2, PT, R4, RZ, PT ;  /* 0x000000ff0400720c */ /* 0x000fe20003f46270 */
[----:B------:R-:W-:Y:S01]  /*16f0*/  @!P6 IMAD.IADD R9, R9, 0x1, -R0 ;  /* 0x000000010909e824 */ /* 0x000fe200078e0a00 */
[----:B------:R-:W-:Y:S01]  /*1700*/  ISETP.GT.U32.AND P6, PT, R0, R11, PT ;  /* 0x0000000b0000720c */ /* 0x000fe20003fc4070 */
[----:B------:R-:W-:Y:S01]  /*1710*/  IMAD.HI.U32 R12, R2, R16, RZ ;  /* 0x00000010020c7227 */ /* 0x000fe200078e00ff */
[----:B------:R-:W-:Y:S01]  /*1720*/  ISETP.GT.U32.AND P3, PT, R0, R17, PT ;  /* 0x000000110000720c */ /* 0x000fe20003f64070 */
[----:B------:R0:W-:Y:S01]  /*1730*/  STL [R1], R14 ;  /* 0x0000000e01007387 */ /* 0x0001e20000100800 */
[----:B------:R-:W-:Y:S01]  /*1740*/  LOP3.LUT R4, R28, 0x66, RZ, 0xfc, !PT ;  /* 0x000000661c047812 */ /* 0x000fe200078efcff */
[----:B------:R-:W-:Y:S01]  /*1750*/  @!P0 IMAD.MOV R29, RZ, RZ, -R29 ;  /* 0x000000ffff1d8224 */ /* 0x000fe200078e0a1d */
[----:B------:R-:W-:Y:S01]  /*1760*/  ISETP.GE.AND P0, PT, R8, RZ, PT ;  /* 0x000000ff0800720c */ /* 0x000fe20003f06270 */
[----:B------:R-:W-:-:S03]  /*1770*/  IMAD.HI.U32 R8, R2, R7, RZ ;  /* 0x0000000702087227 */ /* 0x000fc600078e00ff */
[----:B------:R1:W-:Y:S01]  /*1780*/  STL [R1+0x12d4], R29 ;  /* 0x0012d41d01007387 */ /* 0x0003e20000100800 */
[----:B------:R-:W-:Y:S02]  /*1790*/  IMAD.MOV R12, RZ, RZ, -R12 ;  /* 0x000000ffff0c7224 */ /* 0x000fe400078e0a0c */
[----:B------:R-:W-:Y:S01]  /*17a0*/  @!P1 IMAD.IADD R6, R6, 0x1, -R0 ;  /* 0x0000000106069824 */ /* 0x000fe200078e0a00 */
[----:B------:R-:W-:Y:S01]  /*17b0*/  ISETP.GE.AND P1, PT, R3, RZ, PT ;  /* 0x000000ff0300720c */ /* 0x000fe20003f26270 */
[----:B------:R-:W-:Y:S01]  /*17c0*/  IMAD.MOV R8, RZ, RZ, -R8 ;  /* 0x000000ffff087224 */ /* 0x000fe200078e0a08 */
[----:B------:R-:W-:Y:S01]  /*17d0*/  LOP3.LUT R3, R28, 0x64, RZ, 0xfc, !PT ;  /* 0x000000641c037812 */ /* 0x000fe200078efcff */
[C---:B------:R-:W-:Y:S01]  /*17e0*/  IMAD R16, R0.reuse, R12, R16 ;  /* 0x0000000c00107224 */ /* 0x040fe200078e0210 */
[----:B0-----:R-:W-:Y:S01]  /*17f0*/  IABS R14, R4 ;  /* 0x00000004000e7213 */ /* 0x001fe20000000000 */
[----:B------:R-:W-:Y:S01]  /*1800*/  IMAD R7, R0, R8, R7 ;  /* 0x0000000800077224 */ /* 0x000fe200078e0207 */
[----:B------:R-:W-:Y:S01]  /*1810*/  LOP3.LUT R8, R28, 0x68, RZ, 0xfc, !PT ;  /* 0x000000681c087812 */ /* 0x000fe200078efcff */
[----:B------:R-:W-:Y:S01]  /*1820*/  @!P5 IMAD.MOV R6, RZ, RZ, -R6 ;  /* 0x000000ffff06d224 */ /* 0x000fe200078e0a06 */
[C---:B------:R-:W-:Y:S01]  /*1830*/  ISETP.GT.U32.AND P5, PT, R0.reuse, R9, PT ;  /* 0x000000090000720c */ /* 0x040fe20003fa4070 */
[--C-:B------:R-:W-:Y:S01]  /*1840*/  @!P6 IMAD.IADD R11, R11, 0x1, -R0.reuse ;  /* 0x000000010b0be824 */ /* 0x100fe200078e0a00 */
[C---:B------:R-:W-:Y:S01]  /*1850*/  ISETP.GT.U32.AND P6, PT, R0.reuse, R16, PT ;  /* 0x000000100000720c */ /* 0x040fe20003fc4070 */
[----:B------:R-:W-:Y:S01]  /*1860*/  @!P3 IMAD.IADD R17, R17, 0x1, -R0 ;  /* 0x000000011111b824 */ /* 0x000fe200078e0a00 */
[----:B------:R-:W-:Y:S01]  /*1870*/  ISETP.GT.U32.AND P3, PT, R0, R7, PT ;  /* 0x000000070000720c */ /* 0x000fe20003f64070 */
[----:B------:R-:W-:Y:S01]  /*1880*/  STL [R1+0x12d8], R5 ;  /* 0x0012d80501007387 */ /* 0x000fe20000100800 */
[----:B------:R-:W-:Y:S01]  /*1890*/  IABS R15, R8 ;  /* 0x00000008000f7213 */ /* 0x000fe20000000000 */
[----:B------:R-:W-:Y:S01]  /*18a0*/  IMAD.MOV.U32 R18, RZ, RZ, R17 ;  /* 0x000000ffff127224 */ /* 0x000fe200078e0011 */
[----:B------:R-:W-:Y:S01]  /*18b0*/  IABS R13, R3 ;  /* 0x00000003000d7213 */ /* 0x000fe20000000000 */
[----:B------:R0:W-:Y:S01]  /*18c0*/  STL [R1+0x12dc], R6 ;  /* 0x0012dc0601007387 */ /* 0x0001e20000100800 */
[----:B-1----:R-:W-:Y:S01]  /*18d0*/  LOP3.LUT R29, R28, 0xa, RZ, 0xfc, !PT ;  /* 0x0000000a1c1d7812 */ /* 0x002fe200078efcff */
[----:B------:R-:W-:-:S03]  /*18e0*/  IMAD.HI.U32 R12, R2, R15, RZ ;  /* 0x0000000f020c7227 */ /* 0x000fc600078e00ff */
[----:B------:R-:W-:Y:S01]  /*18f0*/  IABS R25, R29 ;  /* 0x0000001d00197213 */ /* 0x000fe20000000000 */
[--C-:B------:R-:W-:Y:S01]  /*1900*/  @!P5 IMAD.IADD R9, R9, 0x1, -R0.reuse ;  /* 0x000000010909d824 */ /* 0x100fe200078e0a00 */
[----:B------:R-:W-:Y:S01]  /*1910*/  ISETP.GE.AND P5, PT, R10, RZ, PT ;  /* 0x000000ff0a00720c */ /* 0x000fe20003fa6270 */
[----:B------:R-:W-:Y:S02]  /*1920*/  @!P6 IMAD.IADD R16, R16, 0x1, -R0 ;  /* 0x000000011010e824 */ /* 0x000fe400078e0a00 */
[----:B------:R-:W-:-:S03]  /*1930*/  IMAD.HI.U32 R10, R2, R14, RZ ;  /* 0x0000000e020a7227 */ /* 0x000fc600078e00ff */
[----:B------:R-:W-:Y:S01]  /*1940*/  ISETP.GT.U32.AND P6, PT, R0, R16, PT ;  /* 0x000000100000720c */ /* 0x000fe20003fc4070 */
[----:B------:R-:W-:Y:S02]  /*1950*/  IMAD.MOV R12, RZ, RZ, -R12 ;  /* 0x000000ffff0c7224 */ /* 0x000fe400078e0a0c */
[----:B------:R-:W-:Y:S01]  /*1960*/  @!P3 IMAD.IADD R7, R7, 0x1, -R0 ;  /* 0x000000010707b824 */ /* 0x000fe200078e0a00 */
[----:B------:R-:W-:Y:S01]  /*1970*/  ISETP.GE.AND P3, PT, R8, RZ, PT ;  /* 0x000000ff0800720c */ /* 0x000fe20003f66270 */
[----:B------:R-:W-:-:S04]  /*1980*/  IMAD.HI.U32 R8, R2, R13, RZ ;  /* 0x0000000d02087227 */ /* 0x000fc800078e00ff */
[----:B------:R-:W-:Y:S02]  /*1990*/  IMAD.MOV R10, RZ, RZ, -R10 ;  /* 0x000000ffff0a7224 */ /* 0x000fe400078e0a0a */
[----:B------:R-:W-:Y:S02]  /*19a0*/  IMAD R15, R0, R12, R15 ;  /* 0x0000000c000f7224 */ /* 0x000fe400078e020f */
[----:B0-----:R-:W-:Y:S01]  /*19b0*/  IMAD.MOV.U32 R6, RZ, RZ, R11 ;  /* 0x000000ffff067224 */ /* 0x001fe200078e000b */
[----:B------:R-:W-:Y:S01]  /*19c0*/  LOP3.LUT R11, R28, 0x62, RZ, 0xfc, !PT ;  /* 0x000000621c0b7812 */ /* 0x000fe200078efcff */
[----:B------:R-:W-:Y:S02]  /*19d0*/  IMAD.MOV R8, RZ, RZ, -R8 ;  /* 0x000000ffff087224 */ /* 0x000fe400078e0a08 */
[----:B------:R-:W-:Y:S02]  /*19e0*/  IMAD R14, R0, R10, R14 ;  /* 0x0000000a000e7224 */ /* 0x000fe400078e020e */
[----:B------:R-:W-:Y:S01]  /*19f0*/  IMAD.MOV.U32 R5, RZ, RZ, R9 ;  /* 0x000000ffff057224 */ /* 0x000fe200078e0009 */
[----:B------:R-:W-:Y:S01]  /*1a00*/  LOP3.LUT R9, R28, 0x60, RZ, 0xfc, !PT ;  /* 0x000000601c097812 */ /* 0x000fe200078efcff */
[----:B------:R-:W-:Y:S01]  /*1a10*/  @!P0 IMAD.MOV R6, RZ, RZ, -R6 ;  /* 0x000000ffff068224 */ /* 0x000fe200078e0a06 */
[C---:B------:R-:W-:Y:S01]  /*1a20*/  ISETP.GT.U32.AND P0, PT, R0.reuse, R15, PT ;  /* 0x0000000f0000720c */ /* 0x040fe20003f04070 */
[----:B------:R-:W-:Y:S01]  /*1a30*/  @!P4 IMAD.MOV R18, RZ, RZ, -R18 ;  /* 0x000000ffff12c224 */ /* 0x000fe200078e0a12 */
[C---:B------:R-:W-:Y:S01]  /*1a40*/  ISETP.GT.U32.AND P4, PT, R0.reuse, R7, PT ;  /* 0x000000070000720c */ /* 0x040fe20003f84070 */
[C---:B------:R-:W-:Y:S01]  /*1a50*/  IMAD R13, R0.reuse, R8, R13 ;  /* 0x00000008000d7224 */ /* 0x040fe200078e020d */
[----:B------:R-:W-:Y:S01]  /*1a60*/  IABS R8, R11 ;  /* 0x0000000b00087213 */ /* 0x000fe20000000000 */
[----:B------:R-:W-:Y:S01]  /*1a70*/  @!P1 IMAD.MOV R5, RZ, RZ, -R5 ;  /* 0x000000ffff059224 */ /* 0x000fe200078e0a05 */
[----:B------:R-:W-:Y:S01]  /*1a80*/  ISETP.GT.U32.AND P1, PT, R0, R14, PT ;  /* 0x0000000e0000720c */ /* 0x000fe20003f24070 */
[----:B------:R-:W-:Y:S01]  /*1a90*/  @!P6 IMAD.IADD R16, R16, 0x1, -R0 ;  /* 0x000000011010e824 */ /* 0x000fe200078e0a00 */
[----:B------:R-:W-:Y:S01]  /*1aa0*/  ISETP.GT.U32.AND P6, PT, R0, R13, PT ;  /* 0x0000000d0000720c */ /* 0x000fe20003fc4070 */
[----:B------:R-:W-:Y:S01]  /*1ab0*/  STL [R1+0x54], R18 ;  /* 0x0000541201007387 */ /* 0x000fe20000100800 */
[----:B------:R-:W-:-:S03]  /*1ac0*/  IABS R12, R9 ;  /* 0x00000009000c7213 */ /* 0x000fc60000000000 */
[--C-:B------:R-:W-:Y:S01]  /*1ad0*/  @!P0 IMAD.IADD R15, R15, 0x1, -R0.reuse ;  /* 0x000000010f0f8824 */ /* 0x100fe200078e0a00 */
[----:B------:R0:W-:Y:S01]  /*1ae0*/  STL [R1+0xc8], R6 ;  /* 0x0000c80601007387 */ /* 0x0001e20000100800 */
[--C-:B------:R-:W-:Y:S01]  /*1af0*/  @!P4 IMAD.IADD R7, R7, 0x1, -R0.reuse ;  /* 0x000000010707c824 */ /* 0x100fe200078e0a00 */
[----:B------:R-:W-:Y:S01]  /*1b00*/  ISETP.GE.AND P4, PT, R4, RZ, PT ;  /* 0x000000ff0400720c */ /* 0x000fe20003f86270 */
[----:B------:R-:W-:Y:S01]  /*1b10*/  IMAD.HI.U32 R4, R2, R8, RZ ;  /* 0x0000000802047227 */ /* 0x000fe200078e00ff */
[----:B------:R1:W-:Y:S01]  /*1b20*/  STL [R1+0xcc], R5 ;  /* 0x0000cc0501007387 */ /* 0x0003e20000100800 */
[----:B------:R-:W-:Y:S02]  /*1b30*/  ISETP.GE.AND P0, PT, R3, RZ, PT ;  /* 0x000000ff0300720c */ /* 0x000fe40003f06270 */
[--C-:B------:R-:W-:Y:S01]  /*1b40*/  @!P1 IMAD.IADD R14, R14, 0x1, -R0.reuse ;  /* 0x000000010e0e9824 */ /* 0x100fe200078e0a00 */
[----:B------:R-:W-:Y:S01]  /*1b50*/  ISETP.GT.U32.AND P1, PT, R0, R15, PT ;  /* 0x0000000f0000720c */ /* 0x000fe20003f24070 */
[----:B------:R-:W-:Y:S01]  /*1b60*/  @!P6 IMAD.IADD R13, R13, 0x1, -R0 ;  /* 0x000000010d0de824 */ /* 0x000fe200078e0a00 */
[----:B------:R-:W-:Y:S01]  /*1b70*/  LOP3.LUT R3, R28, 0x5e, RZ, 0xfc, !PT ;  /* 0x0000005e1c037812 */ /* 0x000fe200078efcff */
[----:B------:R-:W-:Y:S01]  /*1b80*/  IMAD.MOV R4, RZ, RZ, -R4 ;  /* 0x000000ffff047224 */ /* 0x000fe200078e0a04 */
[----:B------:R-:W-:Y:S01]  /*1b90*/  ISETP.GT.U32.AND P6, PT, R0, R14, PT ;  /* 0x0000000e0000720c */ /* 0x000fe20003fc4070 */
[----:B0-----:R-:W-:Y:S01]  /*1ba0*/  IMAD.MOV.U32 R6, RZ, RZ, R16 ;  /* 0x000000ffff067224 */ /* 0x001fe200078e0010 */
[----:B------:R-:W-:Y:S01]  /*1bb0*/  IABS R18, R3 ;  /* 0x0000000300127213 */ /* 0x000fe20000000000 */
[----:B-1----:R-:W-:Y:S01]  /*1bc0*/  IMAD.MOV.U32 R5, RZ, RZ, R7 ;  /* 0x000000ffff057224 */ /* 0x002fe200078e0007 */
[----:B------:R-:W-:Y:S01]  /*1bd0*/  LOP3.LUT R16, R28, 0x50, RZ, 0xfc, !PT ;  /* 0x000000501c107812 */ /* 0x000fe200078efcff */
[----:B------:R-:W-:-:S04]  /*1be0*/  IMAD.HI.U32 R7, R2, R12, RZ ;  /* 0x0000000c02077227 */ /* 0x000fc800078e00ff */
[----:B------:R-:W-:Y:S01]  /*1bf0*/  IMAD R8, R0, R4, R8 ;  /* 0x0000000400087224 */ /* 0x000fe200078e0208 */
[----:B------:R-:W-:Y:S01]  /*1c00*/  LOP3.LUT R4, R28, 0x5c, RZ, 0xfc, !PT ;  /* 0x0000005c1c047812 */ /* 0x000fe200078efcff */
[----:B------:R-:W-:Y:S02]  /*1c10*/  IMAD.MOV R7, RZ, RZ, -R7 ;  /* 0x000000ffff077224 */ /* 0x000fe400078e0a07 */
[----:B------:R-:W-:Y:S01]  /*1c20*/  @!P1 IMAD.IADD R15, R15, 0x1, -R0 ;  /* 0x000000010f0f9824 */ /* 0x000fe200078e0a00 */
[C---:B------:R-:W-:Y:S01]  /*1c30*/  ISETP.GT.U32.AND P1, PT, R0.reuse, R8, PT ;  /* 0x000000080000720c */ /* 0x040fe20003f24070 */
[C---:B------:R-:W-:Y:S01]  /*1c40*/  IMAD R12, R0.reuse, R7, R12 ;  /* 0x00000007000c7224 */ /* 0x040fe200078e020c */
[----:B------:R-:W-:Y:S01]  /*1c50*/  IABS R10, R4 ;  /* 0x00000004000a7213 */ /* 0x000fe20000000000 */
[----:B------:R-:W-:Y:S01]  /*1c60*/  @!P2 IMAD.MOV R5, RZ, RZ, -R5 ;  /* 0x000000ffff05a224 */ /* 0x000fe200078e0a05 */
[----:B------:R-:W-:Y:S01]  /*1c70*/  ISETP.GT.U32.AND P2, PT, R0, R13, PT ;  /* 0x0000000d0000720c */ /* 0x000fe20003f44070 */
[----:B------:R-:W-:Y:S01]  /*1c80*/  @!P6 IMAD.IADD R14, R14, 0x1, -R0 ;  /* 0x000000010e0ee824 */ /* 0x000fe200078e0a00 */
[----:B------:R-:W-:Y:S01]  /*1c90*/  ISETP.GT.U32.AND P6, PT, R0, R12, PT ;  /* 0x0000000c0000720c */ /* 0x000fe20003fc4070 */
[----:B------:R-:W-:Y:S01]  /*1ca0*/  IMAD.HI.U32 R19, R2, R18, RZ ;  /* 0x0000001202137227 */ /* 0x000fe200078e00ff */
[----:B------:R0:W-:Y:S01]  /*1cb0*/  STL [R1+0xd0], R5 ;  /* 0x0000d00501007387 */ /* 0x0001e20000100800 */
[----:B------:R-:W-:-:S02]  /*1cc0*/  LOP3.LUT R7, R28, 0x5a, RZ, 0xfc, !PT ;  /* 0x0000005a1c077812 */ /* 0x000fc400078efcff */
[----:B------:R-:W-:Y:S02]  /*1cd0*/  @!P5 IMAD.MOV R6, RZ, RZ, -R6 ;  /* 0x000000ffff06d224 */ /* 0x000fe400078e0a06 */
[--C-:B------:R-:W-:Y:S01]  /*1ce0*/  @!P1 IMAD.IADD R8, R8, 0x1, -R0.reuse ;  /* 0x0000000108089824 */ /* 0x100fe200078e0a00 */
[----:B------:R-:W-:Y:S01]  /*1cf0*/  ISETP.GE.AND P1, PT, R9, RZ, PT ;  /* 0x000000ff0900720c */ /* 0x000fe20003f26270 */
[----:B------:R-:W-:Y:S01]  /*1d00*/  IMAD.MOV R19, RZ, RZ, -R19 ;  /* 0x000000ffff137224 */ /* 0x000fe200078e0a13 */
[----:B------:R1:W-:Y:S01]  /*1d10*/  STL [R1+0x8c], R6 ;  /* 0x00008c0601007387 */ /* 0x0003e20000100800 */
[--C-:B------:R-:W-:Y:S01]  /*1d20*/  @!P2 IMAD.IADD R13, R13, 0x1, -R0.reuse ;  /* 0x000000010d0da824 */ /* 0x100fe200078e0a00 */
[----:B------:R-:W-:Y:S01]  /*1d30*/  ISETP.GE.AND P2, PT, R11, RZ, PT ;  /* 0x000000ff0b00720c */ /* 0x000fe20003f46270 */
[----:B------:R-:W-:Y:S01]  /*1d40*/  @!P6 IMAD.IADD R12, R12, 0x1, -R0 ;  /* 0x000000010c0ce824 */ /* 0x000fe200078e0a00 */
[----:B------:R-:W-:Y:S01]  /*1d50*/  ISETP.GT.U32.AND P6, PT, R0, R8, PT ;  /* 0x000000080000720c */ /* 0x000fe20003fc4070 */
[----:B------:R-:W-:Y:S01]  /*1d60*/  IMAD.HI.U32 R11, R2, R10, RZ ;  /* 0x0000000a020b7227 */ /* 0x000fe200078e00ff */
[----:B------:R-:W-:-:S03]  /*1d70*/  IABS R17, R7 ;  /* 0x0000000700117213 */ /* 0x000fc60000000000 */
[----:B0-----:R-:W-:Y:S02]  /*1d80*/  IMAD.MOV.U32 R5, RZ, RZ, R15 ;  /* 0x000000ffff057224 */ /* 0x001fe400078e000f */
[----:B-1----:R-:W-:Y:S02]  /*1d90*/  IMAD.MOV.U32 R6, RZ, RZ, R14 ;  /* 0x000000ffff067224 */ /* 0x002fe400078e000e */
[C---:B------:R-:W-:Y:S02]  /*1da0*/  IMAD R9, R0.reuse, R19, R18 ;  /* 0x0000001300097224 */ /* 0x040fe400078e0212 */
[----:B------:R-:W-:Y:S02]  /*1db0*/  IMAD.MOV R11, RZ, RZ, -R11 ;  /* 0x000000ffff0b7224 */ /* 0x000fe400078e0a0b */
[----:B------:R-:W-:Y:S01]  /*1dc0*/  @!P3 IMAD.MOV R5, RZ, RZ, -R5 ;  /* 0x000000ffff05b224 */ /* 0x000fe200078e0a05 */
[C---:B------:R-:W-:Y:S01]  /*1dd0*/  ISETP.GT.U32.AND P5, PT, R0.reuse, R9, PT ;  /* 0x000000090000720c */ /* 0x040fe20003fa4070 */
[----:B------:R-:W-:Y:S01]  /*1de0*/  @!P4 IMAD.MOV R6, RZ, RZ, -R6 ;  /* 0x000000ffff06c224 */ /* 0x000fe200078e0a06 */
[----:B------:R-:W-:Y:S01]  /*1df0*/  ISETP.GE.AND P4, PT, R3, RZ, PT ;  /* 0x000000ff0300720c */ /* 0x000fe20003f86270 */
[----:B------:R-:W-:Y:S01]  /*1e00*/  IMAD R3, R0, R11, R10 ;  /* 0x0000000b00037224 */ /* 0x000fe200078e020a */
[----:B------:R0:W-:Y:S01]  /*1e10*/  STL [R1+0x94], R5 ;  /* 0x0000940501007387 */ /* 0x0001e20000100800 */
[----:B------:R-:W-:Y:S01]  /*1e20*/  @!P6 IMAD.IADD R8, R8, 0x1, -R0 ;  /* 0x000000010808e824 */ /* 0x000fe200078e0a00 */
[----:B------:R-:W-:-:S02]  /*1e30*/  ISETP.GT.U32.AND P3, PT, R0, R12, PT ;  /* 0x0000000c0000720c */ /* 0x000fc40003f64070 */
[----:B------:R-:W-:Y:S01]  /*1e40*/  ISETP.GT.U32.AND P6, PT, R0, R3, PT ;  /* 0x000000030000720c */ /* 0x000fe20003fc4070 */
[----:B------:R-:W-:Y:S04]  /*1e50*/  STL [R1+0xb0], R6 ;  /* 0x0000b00601007387 */ /* 0x000fe80000100800 */
[----:B------:R-:W-:Y:S02]  /*1e60*/  @!P5 IMAD.IADD R9, R9, 0x1, -R0 ;  /* 0x000000010909d824 */ /* 0x000fe400078e0a00 */
[----:B0-----:R-:W-:Y:S02]  /*1e70*/  IMAD.MOV.U32 R5, RZ, RZ, R13 ;  /* 0x000000ffff057224 */ /* 0x001fe400078e000d */
[----:B------:R-:W-:-:S04]  /*1e80*/  IMAD.HI.U32 R13, R2, R17, RZ ;  /* 0x00000011020d7227 */ /* 0x000fc800078e00ff */
[----:B------:R-:W-:Y:S01]  /*1e90*/  @!P0 IMAD.MOV R5, RZ, RZ, -R5 ;  /* 0x000000ffff058224 */ /* 0x000fe200078e0a05 */
[----:B------:R-:W-:Y:S01]  /*1ea0*/  ISETP.GE.AND P0, PT, R4, RZ, PT ;  /* 0x000000ff0400720c */ /* 0x000fe20003f06270 */
[----:B------:R-:W-:Y:S01]  /*1eb0*/  IMAD.MOV R10, RZ, RZ, -R13 ;  /* 0x000000ffff0a7224 */ /* 0x000fe200078e0a0d */
[----:B------:R-:W-:Y:S01]  /*1ec0*/  LOP3.LUT R4, R28, 0x58, RZ, 0xfc, !PT ;  /* 0x000000581c047812 */ /* 0x000fe200078efcff */
[--C-:B------:R-:W-:Y:S01]  /*1ed0*/  @!P6 IMAD.IADD R3, R3, 0x1, -R0.reuse ;  /* 0x000000010303e824 */ /* 0x100fe200078e0a00 */
[----:B------:R0:W-:Y:S01]  /*1ee0*/  STL [R1+0xbc], R5 ;  /* 0x0000bc0501007387 */ /* 0x0001e20000100800 */
[----:B------:R-:W-:Y:S01]  /*1ef0*/  ISETP.GT.U32.AND P6, PT, R0, R9, PT ;  /* 0x000000090000720c */ /* 0x000fe20003fc4070 */
[----:B------:R-:W-:Y:S01]  /*1f00*/  @!P3 IMAD.IADD R12, R12, 0x1, -R0 ;  /* 0x000000010c0cb824 */ /* 0x000fe200078e0a00 */
[----:B------:R-:W-:Y:S01]  /*1f10*/  IABS R13, R4 ;  /* 0x00000004000d7213 */ /* 0x000fe20000000000 */
[----:B------:R-:W-:Y:S01]  /*1f20*/  IMAD R17, R0, R10, R17 ;  /* 0x0000000a00117224 */ /* 0x000fe200078e0211 */
[----:B------:R-:W-:-:S02]  /*1f30*/  ISETP.GE.AND P3, PT, R7, RZ, PT ;  /* 0x000000ff0700720c */ /* 0x000fc40003f66270 */
[C---:B------:R-:W-:Y:S02]  /*1f40*/  LOP3.LUT R7, R28.reuse, 0x56, RZ, 0xfc, !PT ;  /* 0x000000561c077812 */ /* 0x040fe400078efcff */
[----:B------:R-:W-:Y:S01]  /*1f50*/  LOP3.LUT R10, R28, 0x54, RZ, 0xfc, !PT ;  /* 0x000000541c0a7812 */ /* 0x000fe200078efcff */
[----:B0-----:R-:W-:Y:S01]  /*1f60*/  IMAD.MOV.U32 R5, RZ, RZ, R8 ;  /* 0x000000ffff057224 */ /* 0x001fe200078e0008 */
[----:B------:R-:W-:Y:S01]  /*1f70*/  IABS R11, R7 ;  /* 0x00000007000b7213 */ /* 0x000fe20000000000 */
[----:B------:R-:W-:Y:S01]  /*1f80*/  IMAD.HI.U32 R8, R2, R13, RZ ;  /* 0x0000000d02087227 */ /* 0x000fe200078e00ff */
[----:B------:R-:W-:Y:S02]  /*1f90*/  IABS R15, R10 ;  /* 0x0000000a000f7213 */ /* 0x000fe40000000000 */
[----:B------:R-:W-:Y:S01]  /*1fa0*/  ISETP.GE.AND P5, PT, R4, RZ, PT ;  /* 0x000000ff0400720c */ /* 0x000fe20003fa6270 */
[----:B------:R-:W-:Y:S01]  /*1fb0*/  @!P2 IMAD.MOV R5, RZ, RZ, -R5 ;  /* 0x000000ffff05a224 */ /* 0x000fe200078e0a05 */
[----:B------:R-:W-:Y:S01]  /*1fc0*/  ISETP.GT.U32.AND P2, PT, R0, R3, PT ;  /* 0x000000030000720c */ /* 0x000fe20003f44070 */
[----:B------:R-:W-:Y:S01]  /*1fd0*/  IMAD.MOV R8, RZ, RZ, -R8 ;  /* 0x000000ffff087224 */ /* 0x000fe200078e0a08 */
[----:B------:R-:W-:Y:S01]  /*1fe0*/  LOP3.LUT R4, R28, 0x52, RZ, 0xfc, !PT ;  /* 0x000000521c047812 */ /* 0x000fe200078efcff */
[----:B------:R-:W-:Y:S01]  /*1ff0*/  @!P6 IMAD.IADD R9, R9, 0x1, -R0 ;  /* 0x000000010909e824 */ /* 0x000fe200078e0a00 */
[----:B------:R0:W-:Y:S01]  /*2000*/  STL [R1+0xc4], R5 ;  /* 0x0000c40501007387 */ /* 0x0001e20000100800 */
[----:B------:R-:W-:Y:S01]  /*2010*/  IMAD R13, R0, R8, R13 ;  /* 0x00000008000d7224 */ /* 0x000fe200078e020d */
[----:B------:R-:W-:Y:S01]  /*2020*/  IABS R14, R4 ;  /* 0x00000004000e7213 */ /* 0x000fe20000000000 */
[----:B------:R-:W-:-:S03]  /*2030*/  IMAD.HI.U32 R8, R2, R15, RZ ;  /* 0x0000000f02087227 */ /* 0x000fc600078e00ff */
[----:B------:R-:W-:Y:S01]  /*2040*/  ISETP.GT.U32.AND P6, PT, R0, R13, PT ;  /* 0x0000000d0000720c */ /* 0x000fe20003fc4070 */
[----:B------:R-:W-:Y:S02]  /*2050*/  IMAD.MOV R8, RZ, RZ, -R8 ;  /* 0x000000ffff087224 */ /* 0x000fe400078e0a08 */
[----:B------:R-:W-:Y:S01]  /*2060*/  @!P2 IMAD.IADD R3, R3, 0x1, -R0 ;  /* 0x000000010303a824 */ /* 0x000fe200078e0a00 */
[----:B------:R-:W-:Y:S01]  /*2070*/  ISETP.GE.AND P2, PT, R7, RZ, PT ;  /* 0x000000ff0700720c */ /* 0x000fe20003f46270 */
[----:B0-----:R-:W-:Y:S02]  /*2080*/  IMAD.MOV.U32 R5, RZ, RZ, R12 ;  /* 0x000000ffff057224 */ /* 0x001fe400078e000c */
[----:B------:R-:W-:-:S04]  /*2090*/  IMAD.HI.U32 R12, R2, R11, RZ ;  /* 0x0000000b020c7227 */ /* 0x000fc800078e00ff */
[----:B------:R-:W-:Y:S01]  /*20a0*/  @!P1 IMAD.MOV R5, RZ, RZ, -R5 ;  /* 0x000000ffff059224 */ /* 0x000fe200078e0a05 */
[C---:B------:R-:W-:Y:S01]  /*20b0*/  ISETP.GT.U32.AND P1, PT, R0.reuse, R17, PT ;  /* 0x000000110000720c */ /* 0x040fe20003f24070 */
[----:B------:R-:W-:Y:S02]  /*20c0*/  @!P6 IMAD.IADD R13, R13, 0x1, -R0 ;  /* 0x000000010d0de824 */ /* 0x000fe400078e0a00 */
[----:B------:R-:W-:Y:S01]  /*20d0*/  IMAD.MOV R12, RZ, RZ, -R12 ;  /* 0x000000ffff0c7224 */ /* 0x000fe200078e0a0c */
[----:B------:R0:W-:Y:S01]  /*20e0*/  STL [R1+0xc0], R5 ;  /* 0x0000c00501007387 */ /* 0x0001e20000100800 */
[----:B------:R-:W-:Y:S02]  /*20f0*/  IMAD R15, R0, R8, R15 ;  /* 0x00000008000f7224 */ /* 0x000fe400078e020f */
[----:B------:R-:W-:Y:S02]  /*2100*/  @!P0 IMAD.MOV R3, RZ, RZ, -R3 ;  /* 0x000000ffff038224 */ /* 0x000fe400078e0a03 */
[----:B------:R-:W-:-:S04]  /*2110*/  IMAD.HI.U32 R7, R2, R14, RZ ;  /* 0x0000000e02077227 */ /* 0x000fc800078e00ff */
[----:B------:R-:W-:Y:S01]  /*2120*/  @!P1 IMAD.IADD R17, R17, 0x1, -R0 ;  /* 0x0000000111119824 */ /* 0x000fe200078e0a00 */
[----:B------:R-:W-:Y:S01]  /*2130*/  ISETP.GE.AND P1, PT, R10, RZ, PT ;  /* 0x000000ff0a00720c */ /* 0x000fe20003f26270 */
[C---:B------:R-:W-:Y:S01]  /*2140*/  IMAD R10, R0.reuse, R12, R11 ;  /* 0x0000000c000a7224 */ /* 0x040fe200078e020b */
[----:B------:R-:W-:Y:S01]  /*2150*/  IABS R11, R16 ;  /* 0x00000010000b7213 */ /* 0x000fe20000000000 */
[----:B0-----:R-:W-:Y:S01]  /*2160*/  IMAD.MOV.U32 R5, RZ, RZ, R9 ;  /* 0x000000ffff057224 */ /* 0x001fe200078e0009 */
[C---:B------:R-:W-:Y:S01]  /*2170*/  ISETP.GT.U32.AND P6, PT, R0.reuse, R17, PT ;  /* 0x000000110000720c */ /* 0x040fe20003fc4070 */
[----:B------:R-:W-:Y:S01]  /*2180*/  IMAD.MOV R7, RZ, RZ, -R7 ;  /* 0x000000ffff077224 */ /* 0x000fe200078e0a07 */
[C---:B------:R-:W-:Y:S01]  /*2190*/  ISETP.GT.U32.AND P0, PT, R0.reuse, R10, PT ;  /* 0x0000000a0000720c */ /* 0x040fe20003f04070 */
[----:B------:R-:W-:Y:S01]  /*21a0*/  @!P4 IMAD.MOV R5, RZ, RZ, -R5 ;  /* 0x000000ffff05c224 */ /* 0x000fe200078e0a05 */
[C---:B------:R-:W-:Y:S01]  /*21b0*/  ISETP.GT.U32.AND P4, PT, R0.reuse, R13, PT ;  /* 0x0000000d0000720c */ /* 0x040fe20003f84070 */
[----:B------:R-:W-:Y:S01]  /*21c0*/  IMAD R14, R0, R7, R14 ;  /* 0x00000007000e7224 */ /* 0x000fe200078e020e */
[----:B------:R-:W-:Y:S01]  /*21d0*/  LOP3.LUT R9, R28, 0x4c, RZ, 0xfc, !PT ;  /* 0x0000004c1c097812 */ /* 0x000fe200078efcff */
[----:B------:R-:W-:Y:S01]  /*21e0*/  IMAD.HI.U32 R18, R2, R11, RZ ;  /* 0x0000000b02127227 */ /* 0x000fe200078e00ff */
[----:B------:R-:W-:Y:S01]  /*21f0*/  LOP3.LUT R7, R28, 0x4e, RZ, 0xfc, !PT ;  /* 0x0000004e1c077812 */ /* 0x000fe200078efcff */
[----:B------:R-:W-:Y:S01]  /*2200*/  STL [R1+0xb4], R5 ;  /* 0x0000b40501007387 */ /* 0x000fe20000100800 */
[----:B------:R-:W-:Y:S01]  /*2210*/  IABS R19, R9 ;  /* 0x0000000900137213 */ /* 0x000fe20000000000 */
[----:B------:R-:W-:Y:S01]  /*2220*/  IMAD.MOV R18, RZ, RZ, -R18 ;  /* 0x000000ffff127224 */ /* 0x000fe200078e0a12 */
[----:B------:R-:W-:Y:S01]  /*2230*/  IABS R8, R7 ;  /* 0x0000000700087213 */ /* 0x000fe20000000000 */
[--C-:B------:R-:W-:Y:S01]  /*2240*/  @!P6 IMAD.IADD R17, R17, 0x1, -R0.reuse ;  /* 0x000000011111e824 */ /* 0x100fe200078e0a00 */
[----:B------:R-:W-:Y:S01]  /*2250*/  ISETP.GT.U32.AND P6, PT, R0, R15, PT ;  /* 0x0000000f0000720c */ /* 0x000fe20003fc4070 */
[--C-:B------:R-:W-:Y:S01]  /*2260*/  @!P0 IMAD.IADD R10, R10, 0x1, -R0.reuse ;  /* 0x000000010a0a8824 */ /* 0x100fe200078e0a00 */
[----:B------:R-:W-:Y:S01]  /*2270*/  ISETP.GE.AND P0, PT, R4, RZ, PT ;  /* 0x000000ff0400720c */ /* 0x000fe20003f06270 */
[----:B------:R-:W-:Y:S01]  /*2280*/  @!P4 IMAD.IADD R13, R13, 0x1, -R0 ;  /* 0x000000010d0dc824 */ /* 0x000fe200078e0a00 */
[C---:B------:R-:W-:Y:S01]  /*2290*/  ISETP.GT.U32.AND P4, PT, R0.reuse, R14, PT ;  /* 0x0000000e0000720c */ /* 0x040fe20003f84070 */
[----:B------:R-:W-:Y:S01]  /*22a0*/  IMAD R11, R0, R18, R11 ;  /* 0x00000012000b7224 */ /* 0x000fe200078e020b */
[----:B------:R0:W-:Y:S01]  /*22b0*/  STL [R1+0xb8], R3 ;  /* 0x0000b80301007387 */ /* 0x0001e20000100800 */
[----:B------:R-:W-:Y:S01]  /*22c0*/  IMAD.MOV.U32 R4, RZ, RZ, R19 ;  /* 0x000000ffff047224 */ /* 0x000fe200078e0013 */
[----:B------:R-:W-:Y:S01]  /*22d0*/  LOP3.LUT R12, R28, 0x4a, RZ, 0xfc, !PT ;  /* 0x0000004a1c0c7812 */ /* 0x000fe200078efcff */
[----:B------:R-:W-:Y:S01]  /*22e0*/  IMAD.HI.U32 R19, R2, R8, RZ ;  /* 0x0000000802137227 */ /* 0x000fe200078e00ff */
[----:B------:R-:W-:-:S03]  /*22f0*/  LOP3.LUT R18, R28, 0x34, RZ, 0xfc, !PT ;  /* 0x000000341c127812 */ /* 0x000fc600078efcff */
[--C-:B------:R-:W-:Y:S01]  /*2300*/  @!P6 IMAD.IADD R15, R15, 0x1, -R0.reuse ;  /* 0x000000010f0fe824 */ /* 0x100fe200078e0a00 */
[----:B------:R-:W-:Y:S01]  /*2310*/  ISETP.GT.U32.AND P6, PT, R0, R10, PT ;  /* 0x0000000a0000720c */ /* 0x000fe20003fc4070 */
[----:B------:R-:W-:Y:S01]  /*2320*/  IMAD.MOV R19, RZ, RZ, -R19 ;  /* 0x000000ffff137224 */ /* 0x000fe200078e0a13 */
[----:B0-----:R-:W-:Y:S01]  /*2330*/  IABS R3, R12 ;  /* 0x0000000c00037213 */ /* 0x001fe20000000000 */
[----:B------:R-:W-:Y:S01]  /*2340*/  @!P4 IMAD.IADD R14, R14, 0x1, -R0 ;  /* 0x000000010e0ec824 */ /* 0x000fe200078e0a00 */
[----:B------:R-:W-:Y:S01]  /*2350*/  ISETP.GT.U32.AND P4, PT, R0, R15, PT ;  /* 0x0000000f0000720c */ /* 0x000fe20003f84070 */
[----:B------:R-:W-:Y:S02]  /*2360*/  IMAD.MOV.U32 R6, RZ, RZ, R17 ;  /* 0x000000ffff067224 */ /* 0x000fe400078e0011 */
[----:B------:R-:W-:Y:S01]  /*2370*/  IMAD.MOV.U32 R5, RZ, RZ, R13 ;  /* 0x000000ffff057224 */ /* 0x000fe200078e000d */
[----:B------:R-:W-:Y:S01]  /*2380*/  LOP3.LUT R13, R28, 0x48, RZ, 0xfc, !PT ;  /* 0x000000481c0d7812 */ /* 0x000fe200078efcff */
[----:B------:R-:W-:Y:S01]  /*2390*/  IMAD R8, R0, R19, R8 ;  /* 0x0000001300087224 */ /* 0x000fe200078e0208 */
[----:B------:R-:W-:Y:S01]  /*23a0*/  LOP3.LUT R19, R28, 0x36, RZ, 0xfc, !PT ;  /* 0x000000361c137812 */ /* 0x000fe200078efcff */
[----:B------:R-:W-:Y:S01]  /*23b0*/  @!P3 IMAD.MOV R6, RZ, RZ, -R6 ;  /* 0x000000ffff06b224 */ /* 0x000fe200078e0a06 */
[----:B------:R-:W-:Y:S01]  /*23c0*/  ISETP.GT.U32.AND P3, PT, R0, R14, PT ;  /* 0x0000000e0000720c */ /* 0x000fe20003f64070 */
[--C-:B------:R-:W-:Y:S01]  /*23d0*/  @!P6 IMAD.IADD R10, R10, 0x1, -R0.reuse ;  /* 0x000000010a0ae824 */ /* 0x100fe200078e0a00 */
[C---:B------:R-:W-:Y:S01]  /*23e0*/  ISETP.GT.U32.AND P6, PT, R0.reuse, R11, PT ;  /* 0x0000000b0000720c */ /* 0x040fe20003fc4070 */
[----:B------:R-:W-:Y:S01]  /*23f0*/  @!P5 IMAD.MOV R5, RZ, RZ, -R5 ;  /* 0x000000ffff05d224 */ /* 0x000fe200078e0a05 */
[----:B------:R0:W-:Y:S01]  /*2400*/  STL [R1+0xac], R6 ;  /* 0x0000ac0601007387 */ /* 0x0001e20000100800 */
[----:B------:R-:W-:Y:S01]  /*2410*/  @!P4 IMAD.IADD R15, R15, 0x1, -R0 ;  /* 0x000000010f0fc824 */ /* 0x000fe200078e0a00 */
[----:B------:R-:W-:Y:S01]  /*2420*/  ISETP.GT.U32.AND P4, PT, R0, R8, PT ;  /* 0x000000080000720c */ /* 0x000fe20003f84070 */
[----:B------:R-:W-:Y:S01]  /*2430*/  IMAD.HI.U32 R17, R2, R4, RZ ;  /* 0x0000000402117227 */ /* 0x000fe200078e00ff */
[----:B------:R1:W-:Y:S01]  /*2440*/  STL [R1+0x9c], R5 ;  /* 0x00009c0501007387 */ /* 0x0003e20000100800 */
[----:B------:R-:W-:-:S02]  /*2450*/  ISETP.GE.AND P5, PT, R16, RZ, PT ;  /* 0x000000ff1000720c */ /* 0x000fc40003fa6270 */
[----:B------:R-:W-:Y:S02]  /*2460*/  IMAD.MOV R17, RZ, RZ, -R17 ;  /* 0x000000ffff117224 */ /* 0x000fe400078e0a11 */
[--C-:B------:R-:W-:Y:S01]  /*2470*/  @!P3 IMAD.IADD R14, R14, 0x1, -R0.reuse ;  /* 0x000000010e0eb824 */ /* 0x100fe200078e0a00 */
[----:B------:R-:W-:Y:S01]  /*2480*/  ISETP.GE.AND P3, PT, R7, RZ, PT ;  /* 0x000000ff0700720c */ /* 0x000fe20003f66270 */
[----:B------:R-:W-:Y:S01]  /*2490*/  @!P6 IMAD.IADD R11, R11, 0x1, -R0 ;  /* 0x000000010b0be824 */ /* 0x000fe200078e0a00 */
[----:B------:R-:W-:Y:S01]  /*24a0*/  LOP3.LUT R7, R28, 0x46, RZ, 0xfc, !PT ;  /* 0x000000461c077812 */ /* 0x000fe200078efcff */
[----:B0-----:R-:W-:Y:S02]  /*24b0*/  IMAD.MOV.U32 R6, RZ, RZ, R15 ;  /* 0x000000ffff067224 */ /* 0x001fe400078e000f */
[----:B-1----:R-:W-:Y:S02]  /*24c0*/  IMAD.MOV.U32 R5, RZ, RZ, R10 ;  /* 0x000000ffff057224 */ /* 0x002fe400078e000a */
[----:B------:R-:W-:-:S02]  /*24d0*/  @!P4 IMAD.IADD R8, R8, 0x1, -R0 ;  /* 0x000000010808c824 */ /* 0x000fc400078e0a00 */
[----:B------:R-:W-:Y:S01]  /*24e0*/  @!P2 IMAD.MOV R5, RZ, RZ, -R5 ;  /* 0x000000ffff05a224 */ /* 0x000fe200078e0a05 */
[----:B------:R-:W-:Y:S01]  /*24f0*/  ISETP.GT.U32.AND P2, PT, R0, R11, PT ;  /* 0x0000000b0000720c */ /* 0x000fe20003f44070 */
[----:B------:R-:W-:Y:S01]  /*2500*/  IMAD.HI.U32 R16, R2, R3, RZ ;  /* 0x0000000302107227 */ /* 0x000fe200078e00ff */
[C---:B------:R-:W-:Y:S02]  /*2510*/  ISETP.GT.U32.AND P4, PT, R0.reuse, R8, PT ;  /* 0x000000080000720c */ /* 0x040fe40003f84070 */
[----:B------:R0:W-:Y:S01]  /*2520*/  STL [R1+0x70], R5 ;  /* 0x0000700501007387 */ /* 0x0001e20000100800 */
[C---:B------:R-:W-:Y:S01]  /*2530*/  IMAD R4, R0.reuse, R17, R4 ;  /* 0x0000001100047224 */ /* 0x040fe200078e0204 */
[----:B------:R-:W-:Y:S01]  /*2540*/  IABS R17, R7 ;  /* 0x0000000700117213 */ /* 0x000fe20000000000 */
[----:B------:R-:W-:Y:S02]  /*2550*/  @!P1 IMAD.MOV R6, RZ, RZ, -R6 ;  /* 0x000000ffff069224 */ /* 0x000fe400078e0a06 */
[----:B------:R-:W-:Y:S01]  /*2560*/  IMAD.MOV R16, RZ, RZ, -R16 ;  /* 0x000000ffff107224 */ /* 0x000fe200078e0a10 */
[----:B------:R-:W-:Y:S01]  /*2570*/  ISETP.GT.U32.AND P6, PT, R0, R4, PT ;  /* 0x000000040000720c */ /* 0x000fe20003fc4070 */
[----:B------:R-:W-:Y:S01]  /*2580*/  IMAD.MOV.U32 R10, RZ, RZ, R17 ;  /* 0x000000ffff0a7224 */ /* 0x000fe200078e0011 */
[----:B------:R-:W-:Y:S01]  /*2590*/  STL [R1+0x78], R6 ;  /* 0x0000780601007387 */ /* 0x000fe20000100800 */
[----:B------:R-:W-:Y:S01]  /*25a0*/  @!P2 IMAD.IADD R11, R11, 0x1, -R0 ;  /* 0x000000010b0ba824 */ /* 0x000fe200078e0a00 */
[----:B------:R-:W-:Y:S01]  /*25b0*/  ISETP.GE.AND P2, PT, R12, RZ, PT ;  /* 0x000000ff0c00720c */ /* 0x000fe20003f46270 */
[----:B0-----:R-:W-:Y:S01]  /*25c0*/  IMAD.MOV.U32 R5, RZ, RZ, R14 ;  /* 0x000000ffff057224 */ /* 0x001fe200078e000e */
[----:B------:R-:W-:Y:S01]  /*25d0*/  LOP3.LUT R17, R28, 0x3c, RZ, 0xfc, !PT ;  /* 0x0000003c1c117812 */ /* 0x000fe200078efcff */
[----:B------:R-:W-:Y:S01]  /*25e0*/  IMAD R3, R0, R16, R3 ;  /* 0x0000001000037224 */ /* 0x000fe200078e0203 */
[----:B------:R-:W-:Y:S01]  /*25f0*/  IABS R16, R13 ;  /* 0x0000000d00107213 */ /* 0x000fe20000000000 */
[----:B------:R-:W-:Y:S01]  /*2600*/  @!P0 IMAD.MOV R5, RZ, RZ, -R5 ;  /* 0x000000ffff058224 */ /* 0x000fe200078e0a05 */
[----:B------:R-:W-:Y:S01]  /*2610*/  ISETP.GE.AND P0, PT, R9, RZ, PT ;  /* 0x000000ff0900720c */ /* 0x000fe20003f06270 */
[----:B------:R-:W-:Y:S01]  /*2620*/  IMAD.HI.U32 R9, R2, R10, RZ ;  /* 0x0000000a02097227 */ /* 0x000fe200078e00ff */
[----:B------:R-:W-:-:S02]  /*2630*/  ISETP.GT.U32.AND P1, PT, R0, R3, PT ;  /* 0x000000030000720c */ /* 0x000fc40003f24070 */
[----:B------:R0:W-:Y:S01]  /*2640*/  STL [R1+0x80], R5 ;  /* 0x0000800501007387 */ /* 0x0001e20000100800 */
[----:B------:R-:W-:-:S04]  /*2650*/  IMAD.HI.U32 R15, R2, R16, RZ ;  /* 0x00000010020f7227 */ /* 0x000fc800078e00ff */
[----:B------:R-:W-:Y:S02]  /*2660*/  IMAD.MOV R12, RZ, RZ, -R9 ;  /* 0x000000ffff0c7224 */ /* 0x000fe400078e0a09 */
[----:B------:R-:W-:Y:S01]  /*2670*/  @!P4 IMAD.IADD R8, R8, 0x1, -R0 ;  /* 0x000000010808c824 */ /* 0x000fe200078e0a00 */
[----:B------:R-:W-:Y:S01]  /*2680*/  ISETP.GE.AND P4, PT, R13, RZ, PT ;  /* 0x000000ff0d00720c */ /* 0x000fe20003f86270 */
[----:B------:R-:W-:Y:S01]  /*2690*/  IMAD.MOV R15, RZ, RZ, -R15 ;  /* 0x000000ffff0f7224 */ /* 0x000fe200078e0a0f */
[C---:B------:R-:W-:Y:S01]  /*26a0*/  LOP3.LUT R13, R28.reuse, 0x42, RZ, 0xfc, !PT ;  /* 0x000000421c0d7812 */ /* 0x040fe200078efcff */
[----:B0-----:R-:W-:Y:S01]  /*26b0*/  IMAD.MOV.U32 R5, RZ, RZ, R11 ;  /* 0x000000ffff057224 */ /* 0x001fe200078e000b */
[----:B------:R-:W-:Y:S01]  /*26c0*/  LOP3.LUT R11, R28, 0x44, RZ, 0xfc, !PT ;  /* 0x000000441c0b7812 */ /* 0x000fe200078efcff */
[----:B------:R-:W-:Y:S02]  /*26d0*/  IMAD R10, R0, R12, R10 ;  /* 0x0000000c000a7224 */ /* 0x000fe400078e020a */
[----:B------:R-:W-:-:S02]  /*26e0*/  @!P5 IMAD.MOV R5, RZ, RZ, -R5 ;  /* 0x000000ffff05d224 */ /* 0x000fc400078e0a05 */
[----:B------:R-:W-:Y:S02]  /*26f0*/  @!P6 IMAD.IADD R4, R4, 0x1, -R0 ;  /* 0x000000010404e824 */ /* 0x000fe400078e0a00 */
[C---:B------:R-:W-:Y:S01]  /*2700*/  IMAD R9, R0.reuse, R15, R16 ;  /* 0x0000000f00097224 */ /* 0x040fe200078e0210 */
[----:B------:R0:W-:Y:S01]  /*2710*/  STL [R1+0x88], R5 ;  /* 0x0000880501007387 */ /* 0x0001e20000100800 */
[----:B------:R-:W-:Y:S01]  /*2720*/  @!P1 IMAD.IADD R3, R3, 0x1, -R0 ;  /* 0x0000000103039824 */ /* 0x000fe200078e0a00 */
[C---:B------:R-:W-:Y:S02]  /*2730*/  ISETP.GT.U32.AND P6, PT, R0.reuse, R4, PT ;  /* 0x000000040000720c */ /* 0x040fe40003fc4070 */
[C---:B------:R-:W-:Y:S02]  /*2740*/  ISETP.GT.U32.AND P5, PT, R0.reuse, R9, PT ;  /* 0x000000090000720c */ /* 0x040fe40003fa4070 */
[----:B------:R-:W-:Y:S01]  /*2750*/  ISETP.GT.U32.AND P1, PT, R0, R3, PT ;  /* 0x000000030000720c */ /* 0x000fe20003f24070 */
[----:B0-----:R-:W-:Y:S01]  /*2760*/  IMAD.MOV.U32 R5, RZ, RZ, R8 ;  /* 0x000000ffff057224 */ /* 0x001fe200078e0008 */
[----:B------:R-:W-:-:S03]  /*2770*/  IABS R8, R11 ;  /* 0x0000000b00087213 */ /* 0x000fc60000000000 */
[----:B------:R-:W-:Y:S01]  /*2780*/  @!P3 IMAD.MOV R5, RZ, RZ, -R5 ;  /* 0x000000ffff05b224 */ /* 0x000fe200078e0a05 */
[----:B------:R-:W-:-:S03]  /*2790*/  ISETP.GT.U32.AND P3, PT, R0, R10, PT ;  /* 0x0000000a0000720c */ /* 0x000fc60003f64070 */
[--C-:B------:R-:W-:Y:S01]  /*27a0*/  @!P6 IMAD.IADD R4, R4, 0x1, -R0.reuse ;  /* 0x000000010404e824 */ /* 0x100fe200078e0a00 */
[----:B------:R-:W-:Y:S01]  /*27b0*/  ISETP.GE.AND P6, PT, R7, RZ, PT ;  /* 0x000000ff0700720c */ /* 0x000fe20003fc6270 */
[--C-:B------:R-:W-:Y:S01]  /*27c0*/  @!P5 IMAD.IADD R9, R9, 0x1, -R0.reuse ;  /* 0x000000010909d824 */ /* 0x100fe200078e0a00 */
[----:B------:R0:W-:Y:S01]  /*27d0*/  STL [R1+0x90], R5 ;  /* 0x0000900501007387 */ /* 0x0001e20000100800 */
[----:B------:R-:W-:Y:S01]  /*27e0*/  @!P1 IMAD.IADD R3, R3, 0x1, -R0 ;  /* 0x0000000103039824 */ /* 0x000fe200078e0a00 */
[----:B------:R-:W-:Y:S01]  /*27f0*/  ISETP.GE.AND P1, PT, R13, RZ, PT ;  /* 0x000000ff0d00720c */ /* 0x000fe20003f26270 */
[----:B------:R-:W-:Y:S01]  /*2800*/  @!P0 IMAD.MOV R4, RZ, RZ, -R4 ;  /* 0x000000ffff048224 */ /* 0x000fe200078e0a04 */
[----:B------:R-:W-:Y:S01]  /*2810*/  ISETP.GE.AND P0, PT, R11, RZ, PT ;  /* 0x000000ff0b00720c */ /* 0x000fe20003f06270 */
[----:B------:R-:W-:Y:S01]  /*2820*/  IMAD.HI.U32 R11, R2, R8, RZ ;  /* 0x00000008020b7227 */ /* 0x000fe200078e00ff */
[----:B------:R-:W-:Y:S02]  /*2830*/  IABS R13, R13 ;  /* 0x0000000d000d7213 */ /* 0x000fe40000000000 */
[----:B------:R-:W-:Y:S01]  /*2840*/  ISETP.GT.U32.AND P5, PT, R0, R9, PT ;  /* 0x000000090000720c */ /* 0x000fe20003fa4070 */
[----:B------:R-:W-:Y:S01]  /*2850*/  @!P3 IMAD.IADD R10, R10, 0x1, -R0 ;  /* 0x000000010a0ab824 */ /* 0x000fe200078e0a00 */
[----:B------:R1:W-:Y:S01]  /*2860*/  STL [R1+0x98], R4 ;  /* 0x0000980401007387 */ /* 0x0003e20000100800 */
[----:B0-----:R-:W-:-:S02]  /*2870*/  IMAD.MOV.U32 R5, RZ, RZ, R3 ;  /* 0x000000ffff057224 */ /* 0x001fc400078e0003 */
[----:B------:R-:W-:Y:S01]  /*2880*/  IMAD.MOV R11, RZ, RZ, -R11 ;  /* 0x000000ffff0b7224 */ /* 0x000fe200078e0a0b */
[----:B------:R-:W-:Y:S01]  /*2890*/  ISETP.GT.U32.AND P3, PT, R0, R10, PT ;  /* 0x0000000a0000720c */ /* 0x000fe20003f64070 */
[----:B------:R-:W-:-:S04]  /*28a0*/  IMAD.HI.U32 R12, R2, R13, RZ ;  /* 0x0000000d020c7227 */ /* 0x000fc800078e00ff */
[----:B------:R-:W-:Y:S01]  /*28b0*/  @!P2 IMAD.MOV R5, RZ, RZ, -R5 ;  /* 0x000000ffff05a224 */ /* 0x000fe200078e0a05 */
[----:B-1----:R-:W-:Y:S01]  /*28c0*/  LOP3.LUT R4, R28, 0x40, RZ, 0xfc, !PT ;  /* 0x000000401c047812 */ /* 0x002fe200078efcff */
[----:B------:R-:W-:Y:S01]  /*28d0*/  IMAD R3, R0, R11, R8 ;  /* 0x0000000b00037224 */ /* 0x000fe200078e0208 */
[----:B------:R-:W-:Y:S01]  /*28e0*/  LOP3.LUT R11, R28, 0x3e, RZ, 0xfc, !PT ;  /* 0x0000003e1c0b7812 */ /* 0x000fe200078efcff */
[----:B------:R-:W-:Y:S01]  /*28f0*/  IMAD.MOV R12, RZ, RZ, -R12 ;  /* 0x000000ffff0c7224 */ /* 0x000fe200078e0a0c */
[----:B------:R0:W-:Y:S01]  /*2900*/  STL [R1+0xa8], R5 ;  /* 0x0000a80501007387 */ /* 0x0001e20000100800 */
[--C-:B------:R-:W-:Y:S01]  /*2910*/  @!P5 IMAD.IADD R9, R9, 0x1, -R0.reuse ;  /* 0x000000010909d824 */ /* 0x100fe200078e0a00 */
[----:B------:R-:W-:Y:S01]  /*2920*/  ISETP.GT.U32.AND P5, PT, R0, R3, PT ;  /* 0x000000030000720c */ /* 0x000fe20003fa4070 */
[----:B------:R-:W-:Y:S01]  /*2930*/  @!P3 IMAD.IADD R10, R10, 0x1, -R0 ;  /* 0x000000010a0ab824 */ /* 0x000fe200078e0a00 */
[----:B------:R-:W-:Y:S01]  /*2940*/  IABS R7, R4 ;  /* 0x0000000400077213 */ /* 0x000fe20000000000 */
[----:B------:R-:W-:Y:S01]  /*2950*/  IMAD R13, R0, R12, R13 ;  /* 0x0000000c000d7224 */ /* 0x000fe200078e020d */
[----:B------:R-:W-:Y:S01]  /*2960*/  IABS R8, R11 ;  /* 0x0000000b00087213 */ /* 0x000fe20000000000 */
[----:B------:R-:W-:Y:S01]  /*2970*/  IMAD.MOV.U32 R6, RZ, RZ, R9 ;  /* 0x000000ffff067224 */ /* 0x000fe200078e0009 */
[----:B------:R-:W-:Y:S01]  /*2980*/  ISETP.GE.AND P2, PT, R4, RZ, PT ;  /* 0x000000ff0400720c */ /* 0x000fe20003f46270 */
[----:B------:R-:W-:Y:S01]  /*2990*/  IMAD.HI.U32 R4, R2, R7, RZ ;  /* 0x0000000702047227 */ /* 0x000fe200078e00ff */
[----:B------:R-:W-:-:S02]  /*29a0*/  ISETP.GE.AND P3, PT, R11, RZ, PT ;  /* 0x000000ff0b00720c */ /* 0x000fc40003f66270 */
[----:B------:R-:W-:Y:S01]  /*29b0*/  LOP3.LUT R11, R28, 0x38, RZ, 0xfc, !PT ;  /* 0x000000381c0b7812 */ /* 0x000fe200078efcff */
[----:B0-----:R-:W-:Y:S01]  /*29c0*/  IMAD.MOV.U32 R5, RZ, RZ, R10 ;  /* 0x000000ffff057224 */ /* 0x001fe200078e000a */
[----:B------:R-:W-:Y:S01]  /*29d0*/  IABS R10, R18 ;  /* 0x00000012000a7213 */ /* 0x000fe20000000000 */
[----:B------:R-:W-:Y:S01]  /*29e0*/  @!P5 IMAD.IADD R3, R3, 0x1, -R0 ;  /* 0x000000010303d824 */ /* 0x000fe200078e0a00 */
[----:B------:R-:W-:Y:S01]  /*29f0*/  IABS R15, R11 ;  /* 0x0000000b000f7213 */ /* 0x000fe20000000000 */
[----:B------:R-:W-:Y:S01]  /*2a00*/  @!P6 IMAD.MOV R5, RZ, RZ, -R5 ;  /* 0x000000ffff05e224 */ /* 0x000fe200078e0a05 */
[----:B------:R-:W-:Y:S01]  /*2a10*/  ISETP.GT.U32.AND P6, PT, R0, R13, PT ;  /* 0x0000000d0000720c */ /* 0x000fe20003fc4070 */
[----:B------:R-:W-:Y:S01]  /*2a20*/  IMAD.HI.U32 R9, R2, R8, RZ ;  /* 0x0000000802097227 */ /* 0x000fe200078e00ff */
[C---:B------:R-:W-:Y:S02]  /*2a30*/  ISETP.GT.U32.AND P5, PT, R0.reuse, R3, PT ;  /* 0x000000030000720c */ /* 0x040fe40003fa4070 */
[----:B------:R-:W-:Y:S01]  /*2a40*/  IABS R12, R19 ;  /* 0x00000013000c7213 */ /* 0x000fe20000000000 */
[----:B------:R-:W-:Y:S01]  /*2a50*/  @!P4 IMAD.MOV R6, RZ, RZ, -R6 ;  /* 0x000000ffff06c224 */ /* 0x000fe200078e0a06 */
[----:B------:R-:W-:Y:S01]  /*2a60*/  ISETP.GE.AND P4, PT, R17, RZ, PT ;  /* 0x000000ff1100720c */ /* 0x000fe20003f86270 */
[----:B------:R-:W-:Y:S01]  /*2a70*/  IMAD.MOV R4, RZ, RZ, -R4 ;  /* 0x000000ffff047224 */ /* 0x000fe200078e0a04 */
[----:B------:R-:W-:Y:S01]  /*2a80*/  IABS R17, R17 ;  /* 0x0000001100117213 */ /* 0x000fe20000000000 */
[----:B------:R-:W-:Y:S01]  /*2a90*/  IMAD.MOV R9, RZ, RZ, -R9 ;  /* 0x000000ffff097224 */ /* 0x000fe200078e0a09 */
[----:B------:R0:W-:Y:S01]  /*2aa0*/  STL [R1+0xa0], R6 ;  /* 0x0000a00601007387 */ /* 0x0001e20000100800 */
[----:B------:R-:W-:Y:S01]  /*2ab0*/  IMAD R7, R0, R4, R7 ;  /* 0x0000000400077224 */ /* 0x000fe200078e0207 */
[----:B------:R-:W-:Y:S01]  /*2ac0*/  LOP3.LUT R4, R28, 0x3a, RZ, 0xfc, !PT ;  /* 0x0000003a1c047812 */ /* 0x000fe200078efcff */
[----:B------:R-:W-:Y:S01]  /*2ad0*/  @!P6 IMAD.IADD R13, R13, 0x1, -R0 ;  /* 0x000000010d0de824 */ /* 0x000fe200078e0a00 */
[----:B------:R1:W-:Y:S01]  /*2ae0*/  STL [R1+0xa4], R5 ;  /* 0x0000a40501007387 */ /* 0x0003e20000100800 */
[----:B------:R-:W-:Y:S01]  /*2af0*/  IMAD R8, R0, R9, R8 ;  /* 0x0000000900087224 */ /* 0x000fe200078e0208 */
[----:B------:R-:W-:Y:S01]  /*2b00*/  IABS R16, R4 ;  /* 0x0000000400107213 */ /* 0x000fe20000000000 */
[----:B------:R-:W-:Y:S01]  /*2b10*/  IMAD.HI.U32 R9, R2, R17, RZ ;  /* 0x0000001102097227 */ /* 0x000fe200078e00ff */
[----:B------:R-:W-:-:S03]  /*2b20*/  ISETP.GT.U32.AND P6, PT, R0, R13, PT ;  /* 0x0000000d0000720c */ /* 0x000fc60003fc4070 */
[----:B------:R-:W-:Y:S01]  /*2b30*/  @!P5 IMAD.IADD R3, R3, 0x1, -R0 ;  /* 0x000000010303d824 */ /* 0x000fe200078e0a00 */
[----:B------:R-:W-:Y:S01]  /*2b40*/  ISETP.GT.U32.AND P5, PT, R0, R7, PT ;  /* 0x000000070000720c */ /* 0x000fe20003fa4070 */
[----:B------:R-:W-:Y:S02]  /*2b50*/  IMAD.MOV R9, RZ, RZ, -R9 ;  /* 0x000000ffff097224 */ /* 0x000fe400078e0a09 */
[----:B------:R-:W-:-:S04]  /*2b60*/  IMAD.HI.U32 R14, R2, R16, RZ ;  /* 0x00000010020e7227 */ /* 0x000fc800078e00ff */
[C---:B------:R-:W-:Y:S02]  /*2b70*/  IMAD R17, R0.reuse, R9, R17 ;  /* 0x0000000900117224 */ /* 0x040fe400078e0211 */
[----:B------:R-:W-:Y:S01]  /*2b80*/  @!P6 IMAD.IADD R13, R13, 0x1, -R0 ;  /* 0x000000010d0de824 */ /* 0x000fe200078e0a00 */
[C---:B------:R-:W-:Y:S01]  /*2b90*/  ISETP.GT.U32.AND P6, PT, R0.reuse, R8, PT ;  /* 0x000000080000720c */ /* 0x040fe20003fc4070 */
[----:B0-----:R-:W-:Y:S02]  /*2ba0*/  IMAD.MOV.U32 R6, RZ, RZ, R3 ;  /* 0x000000ffff067224 */ /* 0x001fe400078e0003 */
[----:B------:R-:W-:Y:S02]  /*2bb0*/  IMAD.MOV R14, RZ, RZ, -R14 ;  /* 0x000000ffff0e7224 */ /* 0x000fe400078e0a0e */
[----:B------:R-:W-:Y:S01]  /*2bc0*/  @!P0 IMAD.MOV R6, RZ, RZ, -R6 ;  /* 0x000000ffff068224 */ /* 0x000fe200078e0a06 */
[----:B------:R-:W-:Y:S01]  /*2bd0*/  ISETP.GT.U32.AND P0, PT, R0, R17, PT ;  /* 0x000000110000720c */ /* 0x000fe20003f04070 */
[----:B------:R-:W-:-:S03]  /*2be0*/  IMAD.HI.U32 R9, R2, R15, RZ ;  /* 0x0000000f02097227 */ /* 0x000fc600078e00ff */
[----:B------:R-:W-:Y:S01]  /*2bf0*/  STL [R1+0x64], R6 ;  /* 0x0000640601007387 */ /* 0x000fe20000100800 */
[C---:B------:R-:W-:Y:S02]  /*2c00*/  IMAD R16, R0.reuse, R14, R16 ;  /* 0x0000000e00107224 */ /* 0x040fe400078e0210 */
[----:B------:R-:W-:Y:S02]  /*2c10*/  IMAD.MOV R14, RZ, RZ, -R9 ;  /* 0x000000ffff0e7224 */ /* 0x000fe400078e0a09 */
[--C-:B------:R-:W-:Y:S02]  /*2c20*/  @!P5 IMAD.IADD R7, R7, 0x1, -R0.reuse ;  /* 0x000000010707d824 */ /* 0x100fe400078e0a00 */
[C---:B------:R-:W-:Y:S02]  /*2c30*/  IMAD R15, R0.reuse, R14, R15 ;  /* 0x0000000e000f7224 */ /* 0x040fe400078e020f */
[----:B-1----:R-:W-:Y:S01]  /*2c40*/  IMAD.MOV.U32 R5, RZ, RZ, R13 ;  /* 0x000000ffff057224 */ /* 0x002fe200078e000d */
[----:B------:R-:W-:Y:S01]  /*2c50*/  ISETP.GT.U32.AND P5, PT, R0, R7, PT ;  /* 0x000000070000720c */ /* 0x000fe20003fa4070 */
[--C-:B------:R-:W-:Y:S01]  /*2c60*/  @!P6 IMAD.IADD R8, R8, 0x1, -R0.reuse ;  /* 0x000000010808e824 */ /* 0x100fe200078e0a00 */
[C---:B------:R-:W-:Y:S01]  /*2c70*/  ISETP.GT.U32.AND P6, PT, R0.reuse, R15, PT ;  /* 0x0000000f0000720c */ /* 0x040fe20003fc4070 */
[----:B------:R-:W-:Y:S01]  /*2c80*/  @!P1 IMAD.MOV R5, RZ, RZ, -R5 ;  /* 0x000000ffff059224 */ /* 0x000fe200078e0a05 */
[C---:B------:R-:W-:Y:S01]  /*2c90*/  ISETP.GT.U32.AND P1, PT, R0.reuse, R16, PT ;  /* 0x000000100000720c */ /* 0x040fe20003f24070 */
[----:B------:R-:W-:Y:S01]  /*2ca0*/  @!P0 IMAD.IADD R17, R17, 0x1, -R0 ;  /* 0x0000000111118824 */ /* 0x000fe200078e0a00 */
[----:B------:R-:W-:Y:S01]  /*2cb0*/  ISETP.GT.U32.AND P0, PT, R0, R8, PT ;  /* 0x000000080000720c */ /* 0x000fe20003f04070 */
[----:B------:R-:W-:Y:S01]  /*2cc0*/  IMAD.HI.U32 R3, R2, R10, RZ ;  /* 0x0000000a02037227 */ /* 0x000fe200078e00ff */
[----:B------:R0:W-:Y:S01]  /*2cd0*/  STL [R1+0x60], R5 ;  /* 0x0000600501007387 */ /* 0x0001e20000100800 */
[----:B------:R-:W-:-:S02]  /*2ce0*/  LOP3.LUT R13, R28, 0x2e, RZ, 0xfc, !PT ;  /* 0x0000002e1c0d7812 */ /* 0x000fc400078efcff */
[----:B------:R-:W-:-:S04]  /*2cf0*/  IMAD.HI.U32 R9, R2, R12, RZ ;  /* 0x0000000c02097227 */ /* 0x000fc800078e00ff */
[----:B------:R-:W-:Y:S02]  /*2d00*/  IMAD.MOV R3, RZ, RZ, -R3 ;  /* 0x000000ffff037224 */ /* 0x000fe400078e0a03 */
[----:B------:R-:W-:Y:S02]  /*2d10*/  IMAD.MOV R9, RZ, RZ, -R9 ;  /* 0x000000ffff097224 */ /* 0x000fe400078e0a09 */
[----:B------:R-:W-:Y:S01]  /*2d20*/  IMAD R10, R0, R3, R10 ;  /* 0x00000003000a7224 */ /* 0x000fe200078e020a */
[----:B------:R-:W-:Y:S01]  /*2d30*/  LOP3.LUT R3, R28, 0x32, RZ, 0xfc, !PT ;  /* 0x000000321c037812 */ /* 0x000fe200078efcff */
[----:B------:R-:W-:Y:S01]  /*2d40*/  @!P5 IMAD.IADD R7, R7, 0x1, -R0 ;  /* 0x000000010707d824 */ /* 0x000fe200078e0a00 */
[----:B------:R-:W-:Y:S01]  /*2d50*/  ISETP.GE.AND P5, PT, R4, RZ, PT ;  /* 0x000000ff0400720c */ /* 0x000fe20003fa6270 */
[----:B------:R-:W-:Y:S01]  /*2d60*/  IMAD R12, R0, R9, R12 ;  /* 0x00000009000c7224 */ /* 0x000fe200078e020c */
[----:B------:R-:W-:Y:S01]  /*2d70*/  IABS R4, R3 ;  /* 0x0000000300047213 */ /* 0x000fe20000000000 */
[--C-:B------:R-:W-:Y:S01]  /*2d80*/  @!P1 IMAD.IADD R16, R16, 0x1, -R0.reuse ;  /* 0x0000000110109824 */ /* 0x100fe200078e0a00 */
[----:B------:R-:W-:Y:S01]  /*2d90*/  ISETP.GT.U32.AND P1, PT, R0, R17, PT ;  /* 0x000000110000720c */ /* 0x000fe20003f24070 */
[--C-:B------:R-:W-:Y:S01]  /*2da0*/  @!P6 IMAD.IADD R15, R15, 0x1, -R0.reuse ;  /* 0x000000010f0fe824 */ /* 0x100fe200078e0a00 */
[----:B------:R-:W-:Y:S01]  /*2db0*/  LOP3.LUT R9, R28, 0x30, RZ, 0xfc, !PT ;  /* 0x000000301c097812 */ /* 0x000fe200078efcff */
[----:B0-----:R-:W-:Y:S01]  /*2dc0*/  IMAD.MOV.U32 R5, RZ, RZ, R7 ;  /* 0x000000ffff057224 */ /* 0x001fe200078e0007 */
[----:B------:R-:W-:Y:S01]  /*2dd0*/  IABS R7, R13 ;  /* 0x0000000d00077213 */ /* 0x000fe20000000000 */
[----:B------:R-:W-:Y:S01]  /*2de0*/  @!P0 IMAD.IADD R8, R8, 0x1, -R0 ;  /* 0x0000000108088824 */ /* 0x000fe200078e0a00 */
[C---:B------:R-:W-:Y:S01]  /*2df0*/  ISETP.GT.U32.AND P0, PT, R0.reuse, R12, PT ;  /* 0x0000000c0000720c */ /* 0x040fe20003f04070 */
[----:B------:R-:W-:Y:S01]  /*2e00*/  @!P2 IMAD.MOV R5, RZ, RZ, -R5 ;  /* 0x000000ffff05a224 */ /* 0x000fe200078e0a05 */
[----:B------:R-:W-:Y:S01]  /*2e10*/  ISETP.GT.U32.AND P6, PT, R0, R15, PT ;  /* 0x0000000f0000720c */ /* 0x000fe20003fc4070 */
[----:B------:R-:W-:Y:S01]  /*2e20*/  IMAD.HI.U32 R20, R2, R4, RZ ;  /* 0x0000000402147227 */ /* 0x000fe200078e00ff */
[----:B------:R-:W-:-:S02]  /*2e30*/  ISETP.GT.U32.AND P2, PT, R0, R16, PT ;  /* 0x000000100000720c */ /* 0x000fc40003f44070 */
[----:B------:R-:W-:Y:S01]  /*2e40*/  IABS R14, R9 ;  /* 0x00000009000e7213 */ /* 0x000fe20000000000 */
[----:B------:R-:W-:Y:S01]  /*2e50*/  IMAD.MOV R20, RZ, RZ, -R20 ;  /* 0x000000ffff147224 */ /* 0x000fe200078e0a14 */
[----:B------:R0:W-:Y:S01]  /*2e60*/  STL [R1+0x5c], R5 ;  /* 0x00005c0501007387 */ /* 0x0001e20000100800 */
[----:B------:R-:W-:Y:S01]  /*2e70*/  @!P1 IMAD.IADD R17, R17, 0x1, -R0 ;  /* 0x0000000111119824 */ /* 0x000fe200078e0a00 */
[C---:B------:R-:W-:Y:S01]  /*2e80*/  ISETP.GT.U32.AND P1, PT, R0.reuse, R10, PT ;  /* 0x0000000a0000720c */ /* 0x040fe20003f24070 */
[----:B------:R-:W-:Y:S02]  /*2e90*/  IMAD R4, R0, R20, R4 ;  /* 0x0000001400047224 */ /* 0x000fe400078e0204 */
[----:B------:R-:W-:Y:S01]  /*2ea0*/  @!P0 IMAD.IADD R12, R12, 0x1, -R0 ;  /* 0x000000010c0c8824 */ /* 0x000fe200078e0a00 */
[----:B------:R-:W-:Y:S01]  /*2eb0*/  ISETP.GE.AND P0, PT, R19, RZ, PT ;  /* 0x000000ff1300720c */ /* 0x000fe20003f06270 */
[----:B------:R-:W-:Y:S02]  /*2ec0*/  IMAD.MOV.U32 R6, RZ, RZ, R8 ;  /* 0x000000ffff067224 */ /* 0x000fe400078e0008 */
[--C-:B------:R-:W-:Y:S01]  /*2ed0*/  @!P6 IMAD.IADD R15, R15, 0x1, -R0.reuse ;  /* 0x000000010f0fe824 */ /* 0x100fe200078e0a00 */
[----:B------:R-:W-:Y:S01]  /*2ee0*/  ISETP.GT.U32.AND P6, PT, R0, R4, PT ;  /* 0x000000040000720c */ /* 0x000fe20003fc4070 */
[----:B------:R-:W-:Y:S01]  /*2ef0*/  @!P2 IMAD.IADD R16, R16, 0x1, -R0 ;  /* 0x000000011010a824 */ /* 0x000fe200078e0a00 */
[----:B------:R-:W-:Y:S01]  /*2f00*/  ISETP.GE.AND P2, PT, R11, RZ, PT ;  /* 0x000000ff0b00720c */ /* 0x000fe20003f46270 */
[----:B------:R-:W-:Y:S01]  /*2f10*/  @!P3 IMAD.MOV R6, RZ, RZ, -R6 ;  /* 0x000000ffff06b224 */ /* 0x000fe200078e0a06 */
[----:B------:R-:W-:Y:S01]  /*2f20*/  ISETP.GT.U32.AND P3, PT, R0, R12, PT ;  /* 0x0000000c0000720c */ /* 0x000fe20003f64070 */
[----:B------:R-:W-:-:S03]  /*2f30*/  IMAD.HI.U32 R11, R2, R7, RZ ;  /* 0x00000007020b7227 */ /* 0x000fc600078e00ff */
[----:B------:R1:W-:Y:S01]  /*2f40*/  STL [R1+0x50], R6 ;  /* 0x0000500601007387 */ /* 0x0003e20000100800 */
[----:B------:R-:W-:-:S04]  /*2f50*/  IMAD.HI.U32 R20, R2, R14, RZ ;  /* 0x0000000e02147227 */ /* 0x000fc800078e00ff */
[----:B------:R-:W-:Y:S01]  /*2f60*/  IMAD.MOV R19, RZ, RZ, -R11 ;  /* 0x000000ffff137224 */ /* 0x000fe200078e0a0b */
[----:B------:R-:W-:Y:S01]  /*2f70*/  LOP3.LUT R11, R28, 0x2c, RZ, 0xfc, !PT ;  /* 0x0000002c1c0b7812 */ /* 0x000fe200078efcff */
[----:B------:R-:W-:Y:S01]  /*2f80*/  @!P1 IMAD.IADD R10, R10, 0x1, -R0 ;  /* 0x000000010a0a9824 */ /* 0x000fe200078e0a00 */
[----:B------:R-:W-:Y:S01]  /*2f90*/  ISETP.GE.AND P1, PT, R18, RZ, PT ;  /* 0x000000ff1200720c */ /* 0x000fe20003f26270 */
[----:B0-----:R-:W-:Y:S01]  /*2fa0*/  IMAD.MOV.U32 R5, RZ, RZ, R17 ;  /* 0x000000ffff057224 */ /* 0x001fe200078e0011 */
[----:B------:R-:W-:Y:S01]  /*2fb0*/  IABS R8, R11 ;  /* 0x0000000b00087213 */ /* 0x000fe20000000000 */
[----:B------:R-:W-:Y:S01]  /*2fc0*/  IMAD.MOV R20, RZ, RZ, -R20 ;  /* 0x000000ffff147224 */ /* 0x000fe200078e0a14 */
[----:B------:R-:W-:Y:S01]  /*2fd0*/  LOP3.LUT R18, R28, 0x1e, RZ, 0xfc, !PT ;  /* 0x0000001e1c127812 */ /* 0x000fe200078efcff */
[----:B------:R-:W-:Y:S02]  /*2fe0*/  IMAD R7, R0, R19, R7 ;  /* 0x0000001300077224 */ /* 0x000fe400078e0207 */
[----:B------:R-:W-:Y:S01]  /*2ff0*/  @!P6 IMAD.IADD R4, R4, 0x1, -R0 ;  /* 0x000000010404e824 */ /* 0x000fe200078e0a00 */
[----:B------:R-:W-:Y:S01]  /*3000*/  ISETP.GT.U32.AND P6, PT, R0, R10, PT ;  /* 0x0000000a0000720c */ /* 0x000fe20003fc4070 */
[----:B------:R-:W-:-:S02]  /*3010*/  @!P4 IMAD.MOV R5, RZ, RZ, -R5 ;  /* 0x000000ffff05c224 */ /* 0x000fc400078e0a05 */
[C---:B------:R-:W-:Y:S01]  /*3020*/  IMAD R14, R0.reuse, R20, R14 ;  /* 0x00000014000e7224 */ /* 0x040fe200078e020e */
[----:B------:R-:W-:Y:S01]  /*3030*/  ISETP.GT.U32.AND P4, PT, R0, R4, PT ;  /* 0x000000040000720c */ /* 0x000fe20003f84070 */
[----:B-1----:R-:W-:Y:S01]  /*3040*/  IMAD.MOV.U32 R6, RZ, RZ, R16 ;  /* 0x000000ffff067224 */ /* 0x002fe200078e0010 */
[----:B------:R0:W-:Y:S01]  /*3050*/  STL [R1+0x48], R5 ;  /* 0x0000480501007387 */ /* 0x0001e20000100800 */
[----:B------:R-:W-:Y:S01]  /*3060*/  @!P3 IMAD.IADD R12, R12, 0x1, -R0 ;  /* 0x000000010c0cb824 */ /* 0x000fe200078e0a00 */
[C---:B------:R-:W-:Y:S01]  /*3070*/  ISETP.GT.U32.AND P3, PT, R0.reuse, R7, PT ;  /* 0x000000070000720c */ /* 0x040fe20003f64070 */
[----:B------:R-:W-:Y:S01]  /*3080*/  @!P5 IMAD.MOV R6, RZ, RZ, -R6 ;  /* 0x000000ffff06d224 */ /* 0x000fe200078e0a06 */
[----:B------:R-:W-:-:S03]  /*3090*/  ISETP.GT.U32.AND P5, PT, R0, R14, PT ;  /* 0x0000000e0000720c */ /* 0x000fc60003fa4070 */
[----:B------:R-:W-:Y:S01]  /*30a0*/  @!P6 IMAD.IADD R10, R10, 0x1, -R0 ;  /* 0x000000010a0ae824 */ /* 0x000fe200078e0a00 */
[----:B------:R-:W-:Y:S01]  /*30b0*/  ISETP.GE.AND P6, PT, R9, RZ, PT ;  /* 0x000000ff0900720c */ /* 0x000fe20003fc6270 */
[----:B------:R1:W-:Y:S01]  /*30c0*/  STL [R1+0x44], R6 ;  /* 0x0000440601007387 */ /* 0x0003e20000100800 */
[----:B0-----:R-:W-:Y:S02]  /*30d0*/  IMAD.MOV.U32 R5, RZ, RZ, R15 ;  /* 0x000000ffff057224 */ /* 0x001fe400078e000f */
[----:B------:R-:W-:-:S04]  /*30e0*/  IMAD.HI.U32 R15, R2, R8, RZ ;  /* 0x00000008020f7227 */ /* 0x000fc800078e00ff */
[----:B------:R-:W-:Y:S01]  /*30f0*/  @!P2 IMAD.MOV R5, RZ, RZ, -R5 ;  /* 0x000000ffff05a224 */ /* 0x000fe200078e0a05 */
[----:B------:R-:W-:Y:S01]  /*3100*/  ISETP.GE.AND P2, PT, R3, RZ, PT ;  /* 0x000000ff0300720c */ /* 0x000fe20003f46270 */
[--C-:B------:R-:W-:Y:S01]  /*3110*/  @!P3 IMAD.IADD R7, R7, 0x1, -R0.reuse ;  /* 0x000000010707b824 */ /* 0x100fe200078e0a00 */
[----:B------:R-:W-:Y:S01]  /*3120*/  LOP3.LUT R3, R28, 0x2a, RZ, 0xfc, !PT ;  /* 0x0000002a1c037812 */ /* 0x000fe200078efcff */
[--C-:B------:R-:W-:Y:S01]  /*3130*/  @!P5 IMAD.IADD R14, R14, 0x1, -R0.reuse ;  /* 0x000000010e0ed824 */ /* 0x100fe200078e0a00 */
[----:B------:R0:W-:Y:S01]  /*3140*/  STL [R1+0x40], R5 ;  /* 0x0000400501007387 */ /* 0x0001e20000100800 */
[----:B------:R-:W-:Y:S01]  /*3150*/  ISETP.GE.AND P5, PT, R11, RZ, PT ;  /* 0x000000ff0b00720c */ /* 0x000fe20003fa6270 */
[----:B------:R-:W-:Y:S01]  /*3160*/  IMAD.MOV R15, RZ, RZ, -R15 ;  /* 0x000000ffff0f7224 */ /* 0x000fe200078e0a0f */
[----:B------:R-:W-:Y:S01]  /*3170*/  IABS R9, R3 ;  /* 0x0000000300097213 */ /* 0x000fe20000000000 */
[----:B------:R-:W-:Y:S01]  /*3180*/  @!P4 IMAD.IADD R4, R4, 0x1, -R0 ;  /* 0x000000010404c824 */ /* 0x000fe200078e0a00 */
[C---:B------:R-:W-:Y:S01]  /*3190*/  ISETP.GT.U32.AND P3, PT, R0.reuse, R7, PT ;  /* 0x000000070000720c */ /* 0x040fe20003f64070 */
[----:B------:R-:W-:Y:S01]  /*31a0*/  IMAD R8, R0, R15, R8 ;  /* 0x0000000f00087224 */ /* 0x000fe200078e0208 */
[----:B------:R-:W-:Y:S01]  /*31b0*/  ISETP.GE.AND P4, PT, R13, RZ, PT ;  /* 0x000000ff0d00720c */ /* 0x000fe20003f86270 */
[----:B------:R-:W-:Y:S01]  /*31c0*/  IMAD.HI.U32 R11, R2, R9, RZ ;  /* 0x00000009020b7227 */ /* 0x000fe200078e00ff */
[----:B-1----:R-:W-:-:S03]  /*31d0*/  LOP3.LUT R6, R28, 0x10, RZ, 0xfc, !PT ;  /* 0x000000101c067812 */ /* 0x002fc600078efcff */
[----:B0-----:R-:W-:Y:S02]  /*31e0*/  IMAD.MOV.U32 R5, RZ, RZ, R12 ;  /* 0x000000ffff057224 */ /* 0x001fe400078e000c */
[----:B------:R-:W-:Y:S02]  /*31f0*/  IMAD.MOV R11, RZ, RZ, -R11 ;  /* 0x000000ffff0b7224 */ /* 0x000fe400078e0a0b */
[----:B------:R-:W-:Y:S01]  /*3200*/  @!P0 IMAD.MOV R5, RZ, RZ, -R5 ;  /* 0x000000ffff058224 */ /* 0x000fe200078e0a05 */
[C---:B------:R-:W-:Y:S01]  /*3210*/  ISETP.GT.U32.AND P0, PT, R0.reuse, R14, PT ;  /* 0x0000000e0000720c */ /* 0x040fe20003f04070 */
[----:B------:R-:W-:Y:S01]  /*3220*/  IMAD R9, R0, R11, R9 ;  /* 0x0000000b00097224 */ /* 0x000fe200078e0209 */
[----:B------:R-:W-:Y:S01]  /*3230*/  LOP3.LUT R11, R28, 0x26, RZ, 0xfc, !PT ;  /* 0x000000261c0b7812 */ /* 0x000fe200078efcff */
[----:B------:R-:W-:Y:S01]  /*3240*/  @!P3 IMAD.IADD R7, R7, 0x1, -R0 ;  /* 0x000000010707b824 */ /* 0x000fe200078e0a00 */
[----:B------:R0:W-:Y:S01]  /*3250*/  STL [R1+0x3c], R5 ;  /* 0x00003c0501007387 */ /* 0x0001e20000100800 */
[----:B------:R-:W-:Y:S01]  /*3260*/  @!P2 IMAD.MOV R4, RZ, RZ, -R4 ;  /* 0x000000ffff04a224 */ /* 0x000fe200078e0a04 */
[----:B------:R-:W-:Y:S01]  /*3270*/  ISETP.GT.U32.AND P3, PT, R0, R9, PT ;  /* 0x000000090000720c */ /* 0x000fe20003f64070 */
[----:B------:R-:W-:Y:S01]  /*3280*/  @!P4 IMAD.MOV R7, RZ, RZ, -R7 ;  /* 0x000000ffff07c224 */ /* 0x000fe200078e0a07 */
[----:B------:R-:W-:-:S02]  /*3290*/  ISETP.GE.AND P2, PT, R3, RZ, PT ;  /* 0x000000ff0300720c */ /* 0x000fc40003f46270 */
[----:B------:R-:W-:-:S03]  /*32a0*/  LOP3.LUT R3, R28, 0x22, RZ, 0xfc, !PT ;  /* 0x000000221c037812 */ /* 0x000fc600078efcff */
[----:B------:R-:W-:Y:S01]  /*32b0*/  @!P0 IMAD.IADD R14, R14, 0x1, -R0 ;  /* 0x000000010e0e8824 */ /* 0x000fe200078e0a00 */
[----:B------:R-:W-:Y:S01]  /*32c0*/  IABS R13, R3 ;  /* 0x00000003000d7213 */ /* 0x000fe20000000000 */
[----:B0-----:R-:W-:Y:S01]  /*32d0*/  IMAD.MOV.U32 R5, RZ, RZ, R10 ;  /* 0x000000ffff057224 */ /* 0x001fe200078e000a */
[----:B------:R-:W-:-:S03]  /*32e0*/  LOP3.LUT R10, R28, 0x28, RZ, 0xfc, !PT ;  /* 0x000000281c0a7812 */ /* 0x000fc600078efcff */
[----:B------:R-:W-:Y:S01]  /*32f0*/  @!P1 IMAD.MOV R5, RZ, RZ, -R5 ;  /* 0x000000ffff059224 */ /* 0x000fe200078e0a05 */
[----:B------:R-:W-:Y:S01]  /*3300*/  ISETP.GT.U32.AND P1, PT, R0, R8, PT ;  /* 0x000000080000720c */ /* 0x000fe20003f24070 */
[----:B------:R-:W-:Y:S01]  /*3310*/  @!P3 IMAD.IADD R9, R9, 0x1, -R0 ;  /* 0x000000010909b824 */ /* 0x000fe200078e0a00 */
[----:B------:R-:W-:Y:S02]  /*3320*/  ISETP.GE.AND P0, PT, R10, RZ, PT ;  /* 0x000000ff0a00720c */ /* 0x000fe40003f06270 */
[----:B------:R0:W-:Y:S01]  /*3330*/  STL [R1+0x38], R5 ;  /* 0x0000380501007387 */ /* 0x0001e20000100800 */
[----:B------:R-:W-:Y:S02]  /*3340*/  IABS R10, R10 ;  /* 0x0000000a000a7213 */ /* 0x000fe40000000000 */
[----:B------:R-:W-:Y:S01]  /*3350*/  ISETP.GT.U32.AND P3, PT, R0, R9, PT ;  /* 0x000000090000720c */ /* 0x000fe20003f64070 */
[----:B------:R1:W-:Y:S02]  /*3360*/  STL [R1+0x30], R4 ;  /* 0x0000300401007387 */ /* 0x0003e40000100800 */
[----:B------:R-:W-:-:S04]  /*3370*/  IMAD.HI.U32 R15, R2, R10, RZ ;  /* 0x0000000a020f7227 */ /* 0x000fc800078e00ff */
[----:B------:R-:W-:Y:S01]  /*3380*/  @!P1 IMAD.IADD R8, R8, 0x1, -R0 ;  /* 0x0000000108089824 */ /* 0x000fe200078e0a00 */
[----:B------:R-:W-:Y:S01]  /*3390*/  ISETP.GE.AND P1, PT, R11, RZ, PT ;  /* 0x000000ff0b00720c */ /* 0x000fe20003f26270 */
[----:B0-----:R-:W-:Y:S01]  /*33a0*/  IMAD.MOV.U32 R5, RZ, RZ, R14 ;  /* 0x000000ffff057224 */ /* 0x001fe200078e000e */
[----:B------:R-:W-:Y:S01]  /*33b0*/  IABS R11, R11 ;  /* 0x0000000b000b7213 */ /* 0x000fe20000000000 */
[----:B------:R-:W-:Y:S01]  /*33c0*/  IMAD.MOV R15, RZ, RZ, -R15 ;  /* 0x000000ffff0f7224 */ /* 0x000fe200078e0a0f */
[----:B-1----:R-:W-:Y:S01]  /*33d0*/  LOP3.LUT R4, R28, 0x24, RZ, 0xfc, !PT ;  /* 0x000000241c047812 */ /* 0x002fe200078efcff */
[----:B------:R-:W-:Y:S01]  /*33e0*/  @!P6 IMAD.MOV R5, RZ, RZ, -R5 ;  /* 0x000000ffff05e224 */ /* 0x000fe200078e0a05 */
[C---:B------:R-:W-:Y:S01]  /*33f0*/  ISETP.GT.U32.AND P6, PT, R0.reuse, R8, PT ;  /* 0x000000080000720c */ /* 0x040fe20003fc4070 */
[----:B------:R-:W-:Y:S01]  /*3400*/  IMAD R10, R0, R15, R10 ;  /* 0x0000000f000a7224 */ /* 0x000fe200078e020a */
[----:B------:R-:W-:Y:S01]  /*3410*/  IABS R12, R4 ;  /* 0x00000004000c7213 */ /* 0x000fe20000000000 */
[----:B------:R-:W-:Y:S01]  /*3420*/  @!P3 IMAD.IADD R9, R9, 0x1, -R0 ;  /* 0x000000010909b824 */ /* 0x000fe200078e0a00 */
[----:B------:R-:W-:Y:S01]  /*3430*/  ISETP.GE.AND P4, PT, R4, RZ, PT ;  /* 0x000000ff0400720c */ /* 0x000fe20003f86270 */
[C---:B------:R-:W-:Y:S01]  /*3440*/  IMAD.HI.U32 R14, R2.reuse, R11, RZ ;  /* 0x0000000b020e7227 */ /* 0x040fe200078e00ff */
[----:B------:R-:W-:Y:S01]  /*3450*/  IABS R15, R18 ;  /* 0x00000012000f7213 */ /* 0x000fe20000000000 */
[----:B------:R0:W-:Y:S02]  /*3460*/  STL [R1+0x28], R5 ;  /* 0x0000280501007387 */ /* 0x0001e40000100800 */
[----:B------:R-:W-:-:S02]  /*3470*/  IMAD.HI.U32 R16, R2, R12, RZ ;  /* 0x0000000c02107227 */ /* 0x000fc400078e00ff */
[----:B------:R1:W-:Y:S02]  /*3480*/  STL [R1+0x1258], R7 ;  /* 0x0012580701007387 */ /* 0x0003e40000100800 */
[----:B------:R-:W-:Y:S01]  /*3490*/  IMAD.MOV R4, RZ, RZ, -R16 ;  /* 0x000000ffff047224 */ /* 0x000fe200078e0a10 */
[----:B------:R-:W-:Y:S01]  /*34a0*/  IABS R16, R26 ;  /* 0x0000001a00107213 */ /* 0x000fe20000000000 */
[----:B------:R-:W-:Y:S01]  /*34b0*/  @!P6 IMAD.IADD R8, R8, 0x1, -R0 ;  /* 0x000000010808e824 */ /* 0x000fe200078e0a00 */
[C---:B------:R-:W-:Y:S01]  /*34c0*/  ISETP.GT.U32.AND P6, PT, R0.reuse, R10, PT ;  /* 0x0000000a0000720c */ /* 0x040fe20003fc4070 */
[----:B------:R-:W-:Y:S01]  /*34d0*/  IMAD R12, R0, R4, R12 ;  /* 0x00000004000c7224 */ /* 0x000fe200078e020c */
[----:B0-----:R-:W-:Y:S01]  /*34e0*/  LOP3.LUT R5, R28, 0x14, RZ, 0xfc, !PT ;  /* 0x000000141c057812 */ /* 0x001fe200078efcff */
[----:B------:R-:W-:Y:S02]  /*34f0*/  @!P2 IMAD.MOV R9, RZ, RZ, -R9 ;  /* 0x000000ffff09a224 */ /* 0x000fe400078e0a09 */
[----:B------:R-:W-:Y:S01]  /*3500*/  IMAD.MOV R14, RZ, RZ, -R14 ;  /* 0x000000ffff0e7224 */ /* 0x000fe200078e0a0e */
[C---:B------:R-:W-:Y:S01]  /*3510*/  ISETP.GT.U32.AND P2, PT, R0.reuse, R12, PT ;  /* 0x0000000c0000720c */ /* 0x040fe20003f44070 */
[----:B------:R-:W-:Y:S01]  /*3520*/  @!P5 IMAD.MOV R8, RZ, RZ, -R8 ;  /* 0x000000ffff08d224 */ /* 0x000fe200078e0a08 */
[----:B------:R-:W-:Y:S01]  /*3530*/  ISETP.GE.AND P5, PT, R3, RZ, PT ;  /* 0x000000ff0300720c */ /* 0x000fe20003fa6270 */
[----:B------:R-:W-:Y:S01]  /*3540*/  IMAD R11, R0, R14, R11 ;  /* 0x0000000e000b7224 */ /* 0x000fe200078e020b */
[----:B------:R-:W-:Y:S01]  /*3550*/  LOP3.LUT R3, R28, 0x20, RZ, 0xfc, !PT ;  /* 0x000000201c037812 */ /* 0x000fe200078efcff */
[----:B------:R-:W-:Y:S01]  /*3560*/  IMAD.HI.U32 R14, R2, R13, RZ ;  /* 0x0000000d020e7227 */ /* 0x000fe200078e00ff */
[----:B------:R0:W-:Y:S01]  /*3570*/  STL [R1+0x125c], R8 ;  /* 0x00125c0801007387 */ /* 0x0001e20000100800 */
[----:B-1----:R-:W-:-:S02]  /*3580*/  LOP3.LUT R7, R28, 0xe, RZ, 0xfc, !PT ;  /* 0x0000000e1c077812 */ /* 0x002fc400078efcff */
[----:B------:R-:W-:Y:S01]  /*3590*/  IMAD.MOV R14, RZ, RZ, -R14 ;  /* 0x000000ffff0e7224 */ /* 0x000fe200078e0a0e */
[----:B------:R-:W-:Y:S01]  /*35a0*/  ISETP.GT.U32.AND P3, PT, R0, R11, PT ;  /* 0x0000000b0000720c */ /* 0x000fe20003f64070 */
[--C-:B------:R-:W-:Y:S01]  /*35b0*/  @!P6 IMAD.IADD R10, R10, 0x1, -R0.reuse ;  /* 0x000000010a0ae824 */ /* 0x100fe200078e0a00 */
[----:B------:R1:W-:Y:S01]  /*35c0*/  STL [R1+0x1260], R9 ;  /* 0x0012600901007387 */ /* 0x0003e20000100800 */
[----:B------:R-:W-:Y:S01]  /*35d0*/  IMAD R13, R0, R14, R13 ;  /* 0x0000000e000d7224 */ /* 0x000fe200078e020d */
[----:B------:R-:W-:Y:S01]  /*35e0*/  IABS R14, R3 ;  /* 0x00000003000e7213 */ /* 0x000fe20000000000 */
[----:B------:R-:W-:Y:S01]  /*35f0*/  @!P2 IMAD.IADD R12, R12, 0x1, -R0 ;  /* 0x000000010c0ca824 */ /* 0x000fe200078e0a00 */
[----:B------:R-:W-:Y:S01]  /*3600*/  ISETP.GT.U32.AND P6, PT, R0, R10, PT ;  /* 0x0000000a0000720c */ /* 0x000fe20003fc4070 */
[----:B------:R-:W-:Y:S01]  /*3610*/  IMAD.HI.U32 R19, R2, R15, RZ ;  /* 0x0000000f02137227 */ /* 0x000fe200078e00ff */
[----:B0-----:R-:W-:Y:S01]  /*3620*/  LOP3.LUT R8, R28, 0x18, RZ, 0xfc, !PT ;  /* 0x000000181c087812 */ /* 0x001fe200078efcff */
[----:B------:R0:W-:Y:S01]  /*3630*/  STL [R1+0x84], R5 ;  /* 0x0000840501007387 */ /* 0x0001e20000100800 */
[----:B------:R-:W-:Y:S01]  /*3640*/  ISETP.GT.U32.AND P2, PT, R0, R12, PT ;  /* 0x0000000c0000720c */ /* 0x000fe20003f44070 */
[----:B------:R-:W-:Y:S01]  /*3650*/  IMAD.HI.U32 R20, R2, R14, RZ ;  /* 0x0000000e02147227 */ /* 0x000fe200078e00ff */
[----:B-1----:R-:W-:-:S02]  /*3660*/  LOP3.LUT R9, R28, 0x1a, RZ, 0xfc, !PT ;  /* 0x0000001a1c097812 */ /* 0x002fc400078efcff */
[----:B------:R-:W-:Y:S01]  /*3670*/  IABS R23, R7 ;  /* 0x0000000700177213 */ /* 0x000fe20000000000 */
[----:B------:R-:W-:Y:S01]  /*3680*/  IMAD.MOV R20, RZ, RZ, -R20 ;  /* 0x000000ffff147224 */ /* 0x000fe200078e0a14 */
[----:B------:R-:W-:Y:S01]  /*3690*/  IABS R17, R9 ;  /* 0x0000000900117213 */ /* 0x000fe20000000000 */
[----:B------:R-:W-:Y:S02]  /*36a0*/  @!P3 IMAD.IADD R11, R11, 0x1, -R0 ;  /* 0x000000010b0bb824 */ /* 0x000fe400078e0a00 */
[----:B------:R-:W-:Y:S01]  /*36b0*/  IMAD R14, R0, R20, R14 ;  /* 0x00000014000e7224 */ /* 0x000fe200078e020e */
[----:B------:R-:W-:Y:S01]  /*36c0*/  IABS R20, R5 ;  /* 0x0000000500147213 */ /* 0x000fe20000000000 */
[--C-:B------:R-:W-:Y:S01]  /*36d0*/  @!P6 IMAD.IADD R10, R10, 0x1, -R0.reuse ;  /* 0x000000010a0ae824 */ /* 0x100fe200078e0a00 */
[----:B------:R-:W-:Y:S01]  /*36e0*/  ISETP.GT.U32.AND P6, PT, R0, R13, PT ;  /* 0x0000000d0000720c */ /* 0x000fe20003fc4070 */
[----:B------:R-:W-:Y:S01]  /*36f0*/  @!P2 IMAD.IADD R12, R12, 0x1, -R0 ;  /* 0x000000010c0ca824 */ /* 0x000fe200078e0a00 */
[C---:B------:R-:W-:Y:S01]  /*3700*/  ISETP.GT.U32.AND P2, PT, R0.reuse, R14, PT ;  /* 0x0000000e0000720c */ /* 0x040fe20003f44070 */
[----:B------:R-:W-:Y:S01]  /*3710*/  @!P0 IMAD.MOV R10, RZ, RZ, -R10 ;  /* 0x000000ffff0a8224 */ /* 0x000fe200078e0a0a */
[----:B------:R-:W-:Y:S01]  /*3720*/  ISETP.GT.U32.AND P3, PT, R0, R11, PT ;  /* 0x0000000b0000720c */ /* 0x000fe20003f64070 */
[----:B------:R-:W-:Y:S01]  /*3730*/  IMAD.HI.U32 R4, R2, R16, RZ ;  /* 0x0000001002047227 */ /* 0x000fe200078e00ff */
[----:B0-----:R-:W-:-:S02]  /*3740*/  LOP3.LUT R5, R28, 0xc, RZ, 0xfc, !PT ;  /* 0x0000000c1c057812 */ /* 0x001fc400078efcff */
[----:B------:R0:W-:Y:S01]  /*3750*/  STL [R1+0x1264], R10 ;  /* 0x0012640a01007387 */ /* 0x0001e20000100800 */
[----:B------:R-:W-:Y:S01]  /*3760*/  IMAD.MOV R19, RZ, RZ, -R19 ;  /* 0x000000ffff137224 */ /* 0x000fe200078e0a13 */
[----:B------:R-:W-:Y:S01]  /*3770*/  IABS R24, R5 ;  /* 0x0000000500187213 */ /* 0x000fe20000000000 */
[----:B------:R-:W-:Y:S02]  /*3780*/  IMAD.MOV R4, RZ, RZ, -R4 ;  /* 0x000000ffff047224 */ /* 0x000fe400078e0a04 */
[--C-:B------:R-:W-:Y:S01]  /*3790*/  @!P6 IMAD.IADD R13, R13, 0x1, -R0.reuse ;  /* 0x000000010d0de824 */ /* 0x100fe200078e0a00 */
[----:B------:R-:W-:Y:S01]  /*37a0*/  ISETP.GE.AND P6, PT, R18, RZ, PT ;  /* 0x000000ff1200720c */ /* 0x000fe20003fc6270 */
[----:B------:R-:W-:Y:S01]  /*37b0*/  @!P2 IMAD.IADD R14, R14, 0x1, -R0 ;  /* 0x000000010e0ea824 */ /* 0x000fe200078e0a00 */
[----:B------:R-:W-:Y:S01]  /*37c0*/  IABS R18, R8 ;  /* 0x0000000800127213 */ /* 0x000fe20000000000 */
[C---:B------:R-:W-:Y:S01]  /*37d0*/  IMAD R15, R0.reuse, R19, R15 ;  /* 0x00000013000f7224 */ /* 0x040fe200078e020f */
[C---:B------:R-:W-:Y:S01]  /*37e0*/  ISETP.GT.U32.AND P0, PT, R0.reuse, R13, PT ;  /* 0x0000000d0000720c */ /* 0x040fe20003f04070 */
[C---:B------:R-:W-:Y:S01]  /*37f0*/  IMAD R16, R0.reuse, R4, R16 ;  /* 0x0000000400107224 */ /* 0x040fe200078e0210 */
[----:B------:R-:W-:Y:S01]  /*3800*/  ISETP.GT.U32.AND P2, PT, R0, R14, PT ;  /* 0x0000000e0000720c */ /* 0x000fe20003f44070 */
[----:B------:R-:W-:Y:S01]  /*3810*/  @!P3 IMAD.IADD R11, R11, 0x1, -R0 ;  /* 0x000000010b0bb824 */ /* 0x000fe200078e0a00 */
[----:B------:R-:W-:Y:S01]  /*3820*/  ISETP.GE.AND P3, PT, R3, RZ, PT ;  /* 0x000000ff0300720c */ /* 0x000fe20003f66270 */
[----:B------:R-:W-:Y:S01]  /*3830*/  IMAD.HI.U32 R3, R2, R17, RZ ;  /* 0x0000001102037227 */ /* 0x000fe200078e00ff */
[----:B------:R-:W-:-:S02]  /*3840*/  IABS R19, R27 ;  /* 0x0000001b00137213 */ /* 0x000fc40000000000 */
[----:B0-----:R-:W-:Y:S01]  /*3850*/  LOP3.LUT R10, R28, 0x4, RZ, 0xfc, !PT ;  /* 0x000000041c0a7812 */ /* 0x001fe200078efcff */
[----:B------:R-:W-:-:S04]  /*3860*/  IMAD.HI.U32 R22, R2, R18, RZ ;  /* 0x0000001202167227 */ /* 0x000fc800078e00ff */
[--C-:B------:R-:W-:Y:S01]  /*3870*/  @!P0 IMAD.IADD R13, R13, 0x1, -R0.reuse ;  /* 0x000000010d0d8824 */ /* 0x100fe200078e0a00 */
[----:B------:R-:W-:Y:S01]  /*3880*/  ISETP.GT.U32.AND P0, PT, R0, R15, PT ;  /* 0x0000000f0000720c */ /* 0x000fe20003f04070 */
[----:B------:R-:W-:Y:S01]  /*3890*/  @!P2 IMAD.IADD R14, R14, 0x1, -R0 ;  /* 0x000000010e0ea824 */ /* 0x000fe200078e0a00 */
[C---:B------:R-:W-:Y:S01]  /*38a0*/  ISETP.GT.U32.AND P2, PT, R0.reuse, R16, PT ;  /* 0x000000100000720c */ /* 0x040fe20003f44070 */
[----:B------:R-:W-:Y:S02]  /*38b0*/  IMAD.MOV R3, RZ, RZ, -R3 ;  /* 0x000000ffff037224 */ /* 0x000fe400078e0a03 */
[----:B------:R-:W-:Y:S02]  /*38c0*/  IMAD.MOV R22, RZ, RZ, -R22 ;  /* 0x000000ffff167224 */ /* 0x000fe400078e0a16 */
[----:B------:R-:W-:Y:S01]  /*38d0*/  IMAD R17, R0, R3, R17 ;  /* 0x0000000300117224 */ /* 0x000fe200078e0211 */
[----:B------:R-:W-:Y:S01]  /*38e0*/  LOP3.LUT R3, R28, 0x12, RZ, 0xfc, !PT ;  /* 0x000000121c037812 */ /* 0x000fe200078efcff */
[----:B------:R-:W-:Y:S01]  /*38f0*/  IMAD R18, R0, R22, R18 ;  /* 0x0000001600127224 */ /* 0x000fe200078e0212 */
[----:B------:R-:W-:Y:S01]  /*3900*/  IABS R22, R6 ;  /* 0x0000000600167213 */ /* 0x000fe20000000000 */
[----:B------:R-:W-:Y:S01]  /*3910*/  IMAD.HI.U32 R4, R2, R19, RZ ;  /* 0x0000001302047227 */ /* 0x000fe200078e00ff */
[----:B------:R-:W-:Y:S01]  /*3920*/  IABS R21, R3 ;  /* 0x0000000300157213 */ /* 0x000fe20000000000 */
[----:B------:R0:W-:Y:S02]  /*3930*/  STL [R1+0x7c], R3 ;  /* 0x00007c0301007387 */ /* 0x0001e40000100800 */
[--C-:B------:R-:W-:Y:S01]  /*3940*/  @!P0 IMAD.IADD R15, R15, 0x1, -R0.reuse ;  /* 0x000000010f0f8824 */ /* 0x100fe200078e0a00 */
[----:B------:R-:W-:Y:S01]  /*3950*/  ISETP.GT.U32.AND P0, PT, R0, R17, PT ;  /* 0x000000110000720c */ /* 0x000fe20003f04070 */
[----:B------:R-:W-:Y:S01]  /*3960*/  @!P2 IMAD.IADD R16, R16, 0x1, -R0 ;  /* 0x000000011010a824 */ /* 0x000fe200078e0a00 */
[----:B------:R-:W-:Y:S01]  /*3970*/  ISETP.GT.U32.AND P2, PT, R0, R18, PT ;  /* 0x000000120000720c */ /* 0x000fe20003f44070 */
[----:B------:R-:W-:Y:S01]  /*3980*/  IMAD.MOV R4, RZ, RZ, -R4 ;  /* 0x000000ffff047224 */ /* 0x000fe200078e0a04 */
[----:B------:R-:W-:Y:S01]  /*3990*/  STL [R1+0x12e0], R6 ;  /* 0x0012e00601007387 */ /* 0x000fe20000100800 */
[----:B------:R-:W-:-:S02]  /*39a0*/  @!P5 IMAD.MOV R13, RZ, RZ, -R13 ;  /* 0x000000ffff0dd224 */ /* 0x000fc400078e0a0d */
[----:B0-----:R-:W-:Y:S01]  /*39b0*/  IMAD.HI.U32 R3, R2, R20, RZ ;  /* 0x0000001402037227 */ /* 0x001fe200078e00ff */
[----:B------:R-:W-:Y:S03]  /*39c0*/  STL [R1+0x12e4], R7 ;  /* 0x0012e40701007387 */ /* 0x000fe60000100800 */
[C---:B------:R-:W-:Y:S01]  /*39d0*/  IMAD R19, R0.reuse, R4, R19 ;  /* 0x0000000400137224 */ /* 0x040fe200078e0213 */
[----:B------:R0:W-:Y:S01]  /*39e0*/  STL [R1+0x12e8], R5 ;  /* 0x0012e80501007387 */ /* 0x0001e20000100800 */
[----:B------:R-:W-:Y:S02]  /*39f0*/  IMAD.MOV R3, RZ, RZ, -R3 ;  /* 0x000000ffff037224 */ /* 0x000fe400078e0a03 */
[--C-:B------:R-:W-:Y:S01]  /*3a00*/  @!P0 IMAD.IADD R17, R17, 0x1, -R0.reuse ;  /* 0x0000000111118824 */ /* 0x100fe200078e0a00 */
[----:B------:R-:W-:Y:S01]  /*3a10*/  ISETP.GT.U32.AND P0, PT, R0, R19, PT ;  /* 0x000000130000720c */ /* 0x000fe20003f04070 */
[----:B------:R-:W-:Y:S01]  /*3a20*/  @!P2 IMAD.IADD R18, R18, 0x1, -R0 ;  /* 0x000000011212a824 */ /* 0x000fe200078e0a00 */
[C---:B------:R-:W-:Y:S01]  /*3a30*/  ISETP.GT.U32.AND P2, PT, R0.reuse, R16, PT ;  /* 0x000000100000720c */ /* 0x040fe20003f44070 */
[C---:B------:R-:W-:Y:S01]  /*3a40*/  IMAD R20, R0.reuse, R3, R20 ;  /* 0x0000000300147224 */ /* 0x040fe200078e0214 */
[----:B------:R-:W-:Y:S01]  /*3a50*/  ISETP.GT.U32.AND P5, PT, R0, R17, PT ;  /* 0x000000110000720c */ /* 0x000fe20003fa4070 */
[----:B------:R-:W-:Y:S01]  /*3a60*/  IMAD.HI.U32 R3, R2, R21, RZ ;  /* 0x0000001502037227 */ /* 0x000fe200078e00ff */
[----:B0-----:R-:W-:-:S03]  /*3a70*/  IABS R5, R28 ;  /* 0x0000001c00057213 */ /* 0x001fc60000000000 */
[----:B------:R-:W-:Y:S02]  /*3a80*/  IMAD.MOV R3, RZ, RZ, -R3 ;  /* 0x000000ffff037224 */ /* 0x000fe400078e0a03 */
[----:B------:R-:W-:-:S04]  /*3a90*/  IMAD.HI.U32 R4, R2, R22, RZ ;  /* 0x0000001602047227 */ /* 0x000fc800078e00ff */
[C---:B------:R-:W-:Y:S02]  /*3aa0*/  IMAD R21, R0.reuse, R3, R21 ;  /* 0x0000000300157224 */ /* 0x040fe400078e0215 */
[----:B------:R-:W-:Y:S01]  /*3ab0*/  @!P4 IMAD.MOV R12, RZ, RZ, -R12 ;  /* 0x000000ffff0cc224 */ /* 0x000fe200078e0a0c */
[----:B------:R-:W-:Y:S01]  /*3ac0*/  ISETP.GT.U32.AND P4, PT, R0, R18, PT ;  /* 0x000000120000720c */ /* 0x000fe20003f84070 */
[----:B------:R-:W-:Y:S02]  /*3ad0*/  @!P0 IMAD.IADD R19, R19, 0x1, -R0 ;  /* 0x0000000113138824 */ /* 0x000fe400078e0a00 */
[----:B------:R-:W-:Y:S02]  /*3ae0*/  IMAD.MOV R4, RZ, RZ, -R4 ;  /* 0x000000ffff047224 */ /* 0x000fe400078e0a04 */
[----:B------:R-:W-:Y:S01]  /*3af0*/  @!P2 IMAD.IADD R16, R16, 0x1, -R0 ;  /* 0x000000011010a824 */ /* 0x000fe200078e0a00 */
[C---:B------:R-:W-:Y:S01]  /*3b00*/  ISETP.GT.U32.AND P2, PT, R0.reuse, R21, PT ;  /* 0x000000150000720c */ /* 0x040fe20003f44070 */
[C---:B------:R-:W-:Y:S01]  /*3b10*/  IMAD R22, R0.reuse, R4, R22 ;  /* 0x0000000400167224 */ /* 0x040fe200078e0216 */
[----:B------:R-:W-:Y:S01]  /*3b20*/  ISETP.GT.U32.AND P0, PT, R0, R19, PT ;  /* 0x000000130000720c */ /* 0x000fe20003f04070 */
[----:B------:R-:W-:-:S04]  /*3b30*/  IMAD.HI.U32 R3, R2, R23, RZ ;  /* 0x0000001702037227 */ /* 0x000fc800078e00ff */
[--C-:B------:R-:W-:Y:S01]  /*3b40*/  @!P5 IMAD.IADD R17, R17, 0x1, -R0.reuse ;  /* 0x000000011111d824 */ /* 0x100fe200078e0a00 */
[----:B------:R-:W-:Y:S01]  /*3b50*/  ISETP.GT.U32.AND P5, PT, R0, R22, PT ;  /* 0x000000160000720c */ /* 0x000fe20003fa4070 */
[----:B------:R-:W-:Y:S02]  /*3b60*/  IMAD.MOV R3, RZ, RZ, -R3 ;  /* 0x000000ffff037224 */ /* 0x000fe400078e0a03 */
[----:B------:R-:W-:Y:S01]  /*3b70*/  @!P4 IMAD.IADD R18, R18, 0x1, -R0 ;  /* 0x000000011212c824 */ /* 0x000fe200078e0a00 */
[----:B------:R-:W-:Y:S01]  /*3b80*/  ISETP.GE.AND P4, PT, R26, RZ, PT ;  /* 0x000000ff1a00720c */ /* 0x000fe20003f86270 */
[----:B------:R-:W-:-:S04]  /*3b90*/  IMAD.HI.U32 R4, R2, R24, RZ ;  /* 0x0000001802047227 */ /* 0x000fc800078e00ff */
[----:B------:R-:W-:Y:S01]  /*3ba0*/  @!P1 IMAD.MOV R11, RZ, RZ, -R11 ;  /* 0x000000ffff0b9224 */ /* 0x000fe200078e0a0b */
[----:B------:R-:W-:Y:S01]  /*3bb0*/  ISETP.GT.U32.AND P1, PT, R0, R15, PT ;  /* 0x0000000f0000720c */ /* 0x000fe20003f24070 */
[----:B------:R-:W-:-:S03]  /*3bc0*/  IMAD.HI.U32 R26, R2, R25, RZ ;  /* 0x00000019021a7227 */ /* 0x000fc600078e00ff */
[----:B------:R0:W-:Y:S01]  /*3bd0*/  STL [R1+0x1268], R11 ;  /* 0x0012680b01007387 */ /* 0x0001e20000100800 */
[--C-:B------:R-:W-:Y:S01]  /*3be0*/  @!P2 IMAD.IADD R21, R21, 0x1, -R0.reuse ;  /* 0x000000011515a824 */ /* 0x100fe200078e0a00 */
[----:B------:R-:W-:Y:S01]  /*3bf0*/  ISETP.GE.AND P2, PT, R8, RZ, PT ;  /* 0x000000ff0800720c */ /* 0x000fe20003f46270 */
[----:B------:R-:W-:Y:S01]  /*3c00*/  IMAD R23, R0, R3, R23 ;  /* 0x0000000300177224 */ /* 0x000fe200078e0217 */
[C---:B------:R-:W-:Y:S01]  /*3c10*/  LOP3.LUT R8, R28.reuse, 0x8, RZ, 0xfc, !PT ;  /* 0x000000081c087812 */ /* 0x040fe200078efcff */
[----:B------:R-:W-:Y:S01]  /*3c20*/  @!P0 IMAD.IADD R19, R19, 0x1, -R0 ;  /* 0x0000000113138824 */ /* 0x000fe200078e0a00 */
[----:B------:R-:W-:Y:S01]  /*3c30*/  ISETP.GE.AND P0, PT, R9, RZ, PT ;  /* 0x000000ff0900720c */ /* 0x000fe20003f06270 */
[----:B------:R-:W-:Y:S01]  /*3c40*/  IMAD.MOV R3, RZ, RZ, -R4 ;  /* 0x000000ffff037224 */ /* 0x000fe200078e0a04 */
[C---:B------:R-:W-:Y:S01]  /*3c50*/  LOP3.LUT R9, R28.reuse, 0x2, RZ, 0xfc, !PT ;  /* 0x000000021c097812 */ /* 0x040fe200078efcff */
[----:B------:R-:W-:Y:S01]  /*3c60*/  IMAD.MOV R4, RZ, RZ, -R26 ;  /* 0x000000ffff047224 */ /* 0x000fe200078e0a1a */
[----:B0-----:R-:W-:Y:S01]  /*3c70*/  LOP3.LUT R11, R28, 0x6, RZ, 0xfc, !PT ;  /* 0x000000061c0b7812 */ /* 0x001fe200078efcff */
[----:B------:R-:W-:Y:S01]  /*3c80*/  IMAD R24, R0, R3, R24 ;  /* 0x0000000300187224 */ /* 0x000fe200078e0218 */
[----:B------:R-:W-:Y:S01]  /*3c90*/  IABS R26, R8 ;  /* 0x00000008001a7213 */ /* 0x000fe20000000000 */
[----:B------:R-:W-:Y:S01]  /*3ca0*/  @!P5 IMAD.IADD R22, R22, 0x1, -R0 ;  /* 0x000000011616d824 */ /* 0x000fe200078e0a00 */
[----:B------:R-:W-:Y:S01]  /*3cb0*/  IABS R3, R10 ;  /* 0x0000000a00037213 */ /* 0x000fe20000000000 */
[----:B------:R-:W-:Y:S01]  /*3cc0*/  IMAD R25, R0, R4, R25 ;  /* 0x0000000400197224 */ /* 0x000fe200078e0219 */
[----:B------:R-:W-:Y:S01]  /*3cd0*/  ISETP.GE.AND P5, PT, R27, RZ, PT ;  /* 0x000000ff1b00720c */ /* 0x000fe20003fa6270 */
[----:B------:R0:W-:Y:S01]  /*3ce0*/  STL [R1+0x126c], R12 ;  /* 0x00126c0c01007387 */ /* 0x0001e20000100800 */
[----:B------:R-:W-:Y:S01]  /*3cf0*/  IABS R4, R9 ;  /* 0x0000000900047213 */ /* 0x000fe20000000000 */
[C---:B------:R-:W-:Y:S01]  /*3d00*/  IMAD.HI.U32 R7, R2.reuse, R3, RZ ;  /* 0x0000000302077227 */ /* 0x040fe200078e00ff */
[----:B------:R-:W-:Y:S01]  /*3d10*/  IABS R27, R11 ;  /* 0x0000000b001b7213 */ /* 0x000fe20000000000 */
[----:B------:R1:W-:Y:S02]  /*3d20*/  STL [R1+0x1270], R13 ;  /* 0x0012700d01007387 */ /* 0x0003e40000100800 */
[----:B------:R-:W-:-:S04]  /*3d30*/  IMAD.HI.U32 R6, R2, R4, RZ ;  /* 0x0000000402067227 */ /* 0x000fc800078e00ff */
[----:B0-----:R-:W-:Y:S02]  /*3d40*/  IMAD.MOV.U32 R12, RZ, RZ, R5 ;  /* 0x000000ffff0c7224 */ /* 0x001fe400078e0005 */
[----:B------:R-:W-:-:S04]  /*3d50*/  IMAD.HI.U32 R5, R2, R27, RZ ;  /* 0x0000001b02057227 */ /* 0x000fc800078e00ff */
[----:B-1----:R-:W-:-:S04]  /*3d60*/  IMAD.HI.U32 R13, R2, R26, RZ ;  /* 0x0000001a020d7227 */ /* 0x002fc800078e00ff */
[----:B------:R-:W-:-:S04]  /*3d70*/  IMAD.HI.U32 R12, R2, R12, RZ ;  /* 0x0000000c020c7227 */ /* 0x000fc800078e00ff */
[----:B------:R-:W-:Y:S02]  /*3d80*/  IMAD.MOV R2, RZ, RZ, -R13 ;  /* 0x000000ffff027224 */ /* 0x000fe400078e0a0d */
[----:B------:R-:W-:Y:S02]  /*3d90*/  IMAD.MOV R7, RZ, RZ, -R7 ;  /* 0x000000ffff077224 */ /* 0x000fe400078e0a07 */
[----:B------:R-:W-:Y:S02]  /*3da0*/  IMAD.MOV R6, RZ, RZ, -R6 ;  /* 0x000000ffff067224 */ /* 0x000fe400078e0a06 */
[----:B------:R-:W-:Y:S02]  /*3db0*/  IMAD.MOV R5, RZ, RZ, -R5 ;  /* 0x000000ffff057224 */ /* 0x000fe400078e0a05 */
[C---:B------:R-:W-:Y:S02]  /*3dc0*/  IMAD R26, R0.reuse, R2, R26 ;  /* 0x00000002001a7224 */ /* 0x040fe400078e021a */
[----:B------:R-:W-:-:S02]  /*3dd0*/  IMAD R2, R0, R7, R3 ;  /* 0x0000000700027224 */ /* 0x000fc400078e0203 */
[C---:B------:R-:W-:Y:S01]  /*3de0*/  IMAD R3, R0.reuse, R6, R4 ;  /* 0x0000000600037224 */ /* 0x040fe200078e0204 */
[----:B------:R-:W-:Y:S01]  /*3df0*/  IABS R4, R28 ;  /* 0x0000001c00047213 */ /* 0x000fe20000000000 */
[----:B------:R-:W-:Y:S01]  /*3e00*/  @!P1 IMAD.IADD R15, R15, 0x1, -R0 ;  /* 0x000000010f0f9824 */ /* 0x000fe200078e0a00 */
[C---:B------:R-:W-:Y:S01]  /*3e10*/  ISETP.GT.U32.AND P1, PT, R0.reuse, R20, PT ;  /* 0x000000140000720c */ /* 0x040fe20003f24070 */
[----:B------:R-:W-:Y:S02]  /*3e20*/  IMAD.MOV R13, RZ, RZ, -R12 ;  /* 0x000000ffff0d7224 */ /* 0x000fe400078e0a0c */
[C---:B------:R-:W-:Y:S01]  /*3e30*/  IMAD R27, R0.reuse, R5, R27 ;  /* 0x00000005001b7224 */ /* 0x040fe200078e021b */
[----:B------:R-:W0:Y:S01]  /*3e40*/  S2R R12, SR_TID.X ;  /* 0x00000000000c7919 */ /* 0x000e220000002100 */
[----:B------:R-:W-:Y:S02]  /*3e50*/  @!P3 IMAD.MOV R14, RZ, RZ, -R14 ;  /* 0x000000ffff0eb224 */ /* 0x000fe400078e0a0e */
[----:B------:R-:W-:Y:S01]  /*3e60*/  @!P6 IMAD.MOV R15, RZ, RZ, -R15 ;  /* 0x000000ffff0fe224 */ /* 0x000fe200078e0a0f */
[----:B------:R-:W2:Y:S01]  /*3e70*/  LDL.LU R5, [R1+0x12e8] ;  /* 0x0012e80001057983 */ /* 0x000ea20000300800 */
[----:B------:R-:W-:-:S03]  /*3e80*/  IMAD R4, R0, R13, R4 ;  /* 0x0000000d00047224 */ /* 0x000fc600078e0204 */
[----:B------:R-:W3:Y:S01]  /*3e90*/  LDL.LU R7, [R1+0x12e4] ;  /* 0x0012e40001077983 */ /* 0x000ee20000300800 */
[--C-:B------:R-:W-:Y:S01]  /*3ea0*/  @!P1 IMAD.IADD R20, R20, 0x1, -R0.reuse ;  /* 0x0000000114149824 */ /* 0x100fe200078e0a00 */
[----:B------:R-:W-:Y:S02]  /*3eb0*/  ISETP.GT.U32.AND P1, PT, R0, R23, PT ;  /* 0x000000170000720c */ /* 0x000fe40003f24070 */
[----:B------:R-:W4:Y:S04]  /*3ec0*/  LDL.LU R6, [R1+0x12e0] ;  /* 0x0012e00001067983 */ /* 0x000f280000300800 */
[----:B------:R-:W5:Y:S04]  /*3ed0*/  LDL.LU R13, [R1+0x7c] ;  /* 0x00007c00010d7983 */ /* 0x000f680000300800 */
[----:B------:R1:W-:Y:S03]  /*3ee0*/  STL [R1+0x1274], R14 ;  /* 0x0012740e01007387 */ /* 0x0003e60000100800 */
[----:B------:R-:W-:-:S02]  /*3ef0*/  @!P1 IMAD.IADD R23, R23, 0x1, -R0 ;  /* 0x0000000117179824 */ /* 0x000fc400078e0a00 */
[----:B------:R-:W-:Y:S01]  /*3f00*/  @!P0 IMAD.MOV R17, RZ, RZ, -R17 ;  /* 0x000000ffff118224 */ /* 0x000fe200078e0a11 */
[----:B0-----:R-:W-:Y:S01]  /*3f10*/  LOP3.LUT R12, R12, 0x7, RZ, 0xc0, !PT ;  /* 0x000000070c0c7812 */ /* 0x001fe200078ec0ff */
[----:B-1----:R-:W2:Y:S01]  /*3f20*/  LDL.LU R14, [R1+0x84] ;  /* 0x00008400010e7983 */ /* 0x002ea20000300800 */
[----:B------:R-:W-:Y:S01]  /*3f30*/  @!P4 IMAD.MOV R16, RZ, RZ, -R16 ;  /* 0x000000ffff10c224 */ /* 0x000fe200078e0a10 */
[C---:B------:R-:W-:Y:S02]  /*3f40*/  ISETP.GT.U32.AND P1, PT, R0.reuse, R24, PT ;  /* 0x000000180000720c */ /* 0x040fe40003f24070 */
[----:B------:R0:W-:Y:S04]  /*3f50*/  STL [R1+0x1278], R15 ;  /* 0x0012780f01007387 */ /* 0x0001e80000100800 */
[----:B0-----:R-:W2:Y:S01]  /*3f60*/  LDL.LU R15, [R1+0xd4] ;  /* 0x0000d400010f7983 */ /* 0x001ea20000300800 */
[----:B------:R-:W-:Y:S01]  /*3f70*/  ISETP.GT.U32.AND P0, PT, R0, R23, PT ;  /* 0x000000170000720c */ /* 0x000fe20003f04070 */
[----:B------:R-:W-:-:S02]  /*3f80*/  @!P2 IMAD.MOV R18, RZ, RZ, -R18 ;  /* 0x000000ffff12a224 */ /* 0x000fc400078e0a12 */
[----:B------:R-:W-:Y:S02]  /*3f90*/  IMAD R12, R12, 0x410, RZ ;  /* 0x000004100c0c7824 */ /* 0x000fe400078e02ff */
[----:B------:R-:W-:Y:S01]  /*3fa0*/  @!P5 IMAD.MOV R19, RZ, RZ, -R19 ;  /* 0x000000ffff13d224 */ /* 0x000fe200078e0a13 */
[----:B------:R-:W-:Y:S01]  /*3fb0*/  STL [R1+0x127c], R16 ;  /* 0x00127c1001007387 */ /* 0x000fe20000100800 */
[--C-:B------:R-:W-:Y:S01]  /*3fc0*/  @!P1 IMAD.IADD R24, R24, 0x1, -R0.reuse ;  /* 0x0000000118189824 */ /* 0x100fe200078e0a00 */
[----:B------:R-:W-:Y:S02]  /*3fd0*/  ISETP.GT.U32.AND P1, PT, R0, R25, PT ;  /* 0x000000190000720c */ /* 0x000fe40003f24070 */
[----:B------:R-:W-:Y:S03]  /*3fe0*/  STL [R1+0x1280], R17 ;  /* 0x0012801101007387 */ /* 0x000fe60000100800 */
[----:B------:R-:W-:Y:S01]  /*3ff0*/  @!P0 IMAD.IADD R23, R23, 0x1, -R0 ;  /* 0x0000000117178824 */ /* 0x000fe200078e0a00 */
[----:B------:R-:W-:Y:S01]  /*4000*/  STL [R1+0x1284], R18 ;  /* 0x0012841201007387 */ /* 0x000fe20000100800 */
[----:B------:R-:W-:-:S03]  /*4010*/  ISETP.GE.AND P0, PT, R28, RZ, PT ;  /* 0x000000ff1c00720c */ /* 0x000fc60003f06270 */
[----:B------:R-:W-:Y:S01]  /*4020*/  STL [R1+0x1288], R19 ;  /* 0x0012881301007387 */ /* 0x000fe20000100800 */
[----:B------:R-:W-:Y:S02]  /*4030*/  ISETP.GT.U32.AND P3, PT, R0, R21, PT ;  /* 0x000000150000720c */ /* 0x000fe40003f64070 */
[----:B------:R-:W-:-:S05]  /*4040*/  @!P1 IMAD.IADD R25, R25, 0x1, -R0 ;  /* 0x0000000119199824 */ /* 0x000fca00078e0a00 */
[C---:B------:R-:W-:Y:S02]  /*4050*/  ISETP.GT.U32.AND P2, PT, R0.reuse, R25, PT ;  /* 0x000000190000720c */ /* 0x040fe40003f44070 */
[----:B------:R-:W-:-:S04]  /*4060*/  ISETP.GT.U32.AND P1, PT, R0, R20, PT ;  /* 0x000000140000720c */ /* 0x000fc80003f24070 */
[--C-:B------:R-:W-:Y:S01]  /*4070*/  @!P3 IMAD.IADD R21, R21, 0x1, -R0.reuse ;  /* 0x000000011515b824 */ /* 0x100fe200078e0a00 */
[C---:B------:R-:W-:Y:S02]  /*4080*/  ISETP.GT.U32.AND P3, PT, R0.reuse, R4, PT ;  /* 0x000000040000720c */ /* 0x040fe40003f64070 */
[C---:B------:R-:W-:Y:S02]  /*4090*/  ISETP.GT.U32.AND P4, PT, R0.reuse, R22, PT ;  /* 0x000000160000720c */ /* 0x040fe40003f84070 */
[----:B------:R-:W-:Y:S02]  /*40a0*/  ISETP.GT.U32.AND P5, PT, R0, R26, PT ;  /* 0x0000001a0000720c */ /* 0x000fe40003fa4070 */
[----:B--2---:R-:W-:Y:S02]  /*40b0*/  LOP3.LUT R28, R12, R15, RZ, 0x3c, !PT ;  /* 0x0000000f0c1c7212 */ /* 0x004fe400078e3cff */
[----:B------:R-:W2:Y:S01]  /*40c0*/  LDL.LU R12, [R1+0xd8] ;  /* 0x0000d800010c7983 */ /* 0x000ea20000300800 */
[----:B------:R-:W-:Y:S01]  /*40d0*/  @!P2 IMAD.IADD R25, R25, 0x1, -R0 ;  /* 0x000000011919a824 */ /* 0x000fe200078e0a00 */
[----:B------:R-:W-:-:S03]  /*40e0*/  ISETP.GE.AND P2, PT, R14, RZ, PT ;  /* 0x000000ff0e00720c */ /* 0x000fc60003f46270 */
[--C-:B------:R-:W-:Y:S01]  /*40f0*/  @!P3 IMAD.IADD R4, R4, 0x1, -R0.reuse ;  /* 0x000000010404b824 */ /* 0x100fe200078e0a00 */
[----:B---3--:R-:W-:Y:S01]  /*4100*/  ISETP.GE.AND P3, PT, R7, RZ, PT ;  /* 0x000000ff0700720c */ /* 0x008fe20003f66270 */
[--C-:B------:R-:W-:Y:S01]  /*4110*/  @!P1 IMAD.IADD R20, R20, 0x1, -R0.reuse ;  /* 0x0000000114149824 */ /* 0x100fe200078e0a00 */
[C---:B------:R-:W-:Y:S01]  /*4120*/  ISETP.GT.U32.AND P1, PT, R0.reuse, R27, PT ;  /* 0x0000001b0000720c */ /* 0x040fe20003f24070 */
[----:B------:R-:W0:Y:S01]  /*4130*/  S2R R7, SR_TID.X ;  /* 0x0000000000077919 */ /* 0x000e220000002100 */
[----:B------:R-:W-:Y:S01]  /*4140*/  ISETP.GT.U32.AND P6, PT, R0, R24, PT ;  /* 0x000000180000720c */ /* 0x000fe20003fc4070 */
[--C-:B------:R-:W-:Y:S01]  /*4150*/  @!P4 IMAD.IADD R22, R22, 0x1, -R0.reuse ;  /* 0x000000011616c824 */ /* 0x100fe200078e0a00 */
[----:B------:R-:W-:Y:S01]  /*4160*/  ISETP.GT.U32.AND P4, PT, R0, R2, PT ;  /* 0x000000020000720c */ /* 0x000fe20003f84070 */
[----:B------:R-:W-:Y:S01]  /*4170*/  @!P5 IMAD.IADD R26, R26, 0x1, -R0 ;  /* 0x000000011a1ad824 */ /* 0x000fe200078e0a00 */
[----:B-----5:R-:W-:Y:S01]  /*4180*/  ISETP.GE.AND P5, PT, R13, RZ, PT ;  /* 0x000000ff0d00720c */ /* 0x020fe20003fa6270 */
[----:B------:R-:W-:-:S03]  /*4190*/  @!P2 IMAD.MOV R20, RZ, RZ, -R20 ;  /* 0x000000ffff14a224 */ /* 0x000fc600078e0a14 */
[----:B------:R-:W-:-:S03]  /*41a0*/  ISETP.GT.U32.AND P2, PT, R0, R26, PT ;  /* 0x0000001a0000720c */ /* 0x000fc60003f44070 */
[--C-:B------:R-:W-:Y:S01]  /*41b0*/  @!P1 IMAD.IADD R27, R27, 0x1, -R0.reuse ;  /* 0x000000011b1b9824 */ /* 0x100fe200078e0a00 */
[----:B----4-:R-:W-:Y:S01]  /*41c0*/  ISETP.GE.AND P1, PT, R6, RZ, PT ;  /* 0x000000ff0600720c */ /* 0x010fe20003f26270 */
[--C-:B------:R-:W-:Y:S01]  /*41d0*/  @!P6 IMAD.IADD R24, R24, 0x1, -R0.reuse ;  /* 0x000000011818e824 */ /* 0x100fe200078e0a00 */
[----:B------:R-:W-:Y:S01]  /*41e0*/  ISETP.GT.U32.AND P6, PT, R0, R3, PT ;  /* 0x000000030000720c */ /* 0x000fe20003fc4070 */
[--C-:B------:R-:W-:Y:S01]  /*41f0*/  @!P4 IMAD.IADD R2, R2, 0x1, -R0.reuse ;  /* 0x000000010202c824 */ /* 0x100fe200078e0a00 */
[----:B------:R-:W-:Y:S01]  /*4200*/  ISETP.GE.AND P4, PT, R5, RZ, PT ;  /* 0x000000ff0500720c */ /* 0x000fe20003f86270 */
[----:B------:R-:W-:Y:S01]  /*4210*/  @!P5 IMAD.MOV R21, RZ, RZ, -R21 ;  /* 0x000000ffff15d224 */ /* 0x000fe200078e0a15 */
[----:B------:R-:W-:Y:S01]  /*4220*/  ISETP.GT.U32.AND P5, PT, R0, R27, PT ;  /* 0x0000001b0000720c */ /* 0x000fe20003fa4070 */
[----:B------:R-:W3:Y:S02]  /*4230*/  LDL.LU R6, [R1+0x12dc] ;  /* 0x0012dc0001067983 */ /* 0x000ee40000300800 */
[----:B------:R-:W-:Y:S01]  /*4240*/  @!P2 IMAD.IADD R26, R26, 0x1, -R0 ;  /* 0x000000011a1aa824 */ /* 0x000fe200078e0a00 */
[----:B------:R-:W-:Y:S01]  /*4250*/  ISETP.GE.AND P2, PT, R8, RZ, PT ;  /* 0x000000ff0800720c */ /* 0x000fe20003f46270 */
[C---:B0-----:R-:W-:Y:S01]  /*4260*/  IMAD.SHL.U32 R8, R7.reuse, 0x200, RZ ;  /* 0x0000020007087824 */ /* 0x041fe200078e00ff */
[----:B------:R-:W4:Y:S01]  /*4270*/  LDL.LU R5, [R1+0x12d8] ;  /* 0x0012d80001057983 */ /* 0x000f220000300800 */
[----:B------:R-:W-:-:S02]  /*4280*/  IMAD.SHL.U32 R13, R7, 0x40, RZ ;  /* 0x00000040070d7824 */ /* 0x000fc400078e00ff */
[----:B------:R-:W-:Y:S01]  /*4290*/  @!P1 IMAD.MOV R22, RZ, RZ, -R22 ;  /* 0x000000ffff169224 */ /* 0x000fe200078e0a16 */
[----:B------:R-:W-:Y:S01]  /*42a0*/  ISETP.GT.U32.AND P1, PT, R0, R4, PT ;  /* 0x000000040000720c */ /* 0x000fe20003f24070 */
[----:B------:R-:W-:Y:S01]  /*42b0*/  @!P6 IMAD.IADD R3, R3, 0x1, -R0 ;  /* 0x000000010303e824 */ /* 0x000fe200078e0a00 */
[----:B------:R-:W-:Y:S01]  /*42c0*/  LOP3.LUT R8, R8, 0x2000, RZ, 0xc0, !PT ;  /* 0x0000200008087812 */ /* 0x000fe200078ec0ff */
[----:B------:R-:W-:Y:S01]  /*42d0*/  @!P3 IMAD.MOV R23, RZ, RZ, -R23 ;  /* 0x000000ffff17b224 */ /* 0x000fe200078e0a17 */
[----:B------:R-:W-:Y:S01]  /*42e0*/  ISETP.GE.AND P6, PT, R29, RZ, PT ;  /* 0x000000ff1d00720c */ /* 0x000fe20003fc6270 */
[----:B------:R-:W-:Y:S01]  /*42f0*/  @!P4 IMAD.MOV R24, RZ, RZ, -R24 ;  /* 0x000000ffff18c224 */ /* 0x000fe200078e0a18 */
[----:B------:R-:W-:Y:S01]  /*4300*/  STL [R1+0x128c], R20 ;  /* 0x00128c1401007387 */ /* 0x000fe20000100800 */
[----:B------:R-:W-:Y:S01]  /*4310*/  ISETP.GT.U32.AND P3, PT, R0, R2, PT ;  /* 0x000000020000720c */ /* 0x000fe20003f64070 */
[----:B------:R-:W-:Y:S02]  /*4320*/  IMAD.IADD R8, R8, 0x1, R28 ;  /* 0x0000000108087824 */ /* 0x000fe400078e021c */
[----:B------:R-:W-:Y:S04]  /*4330*/  STL [R1+0x1290], R21 ;  /* 0x0012901501007387 */ /* 0x000fe80000100800 */
[----:B------:R-:W-:Y:S04]  /*4340*/  STL [R1+0x1294], R22 ;  /* 0x0012941601007387 */ /* 0x000fe80000100800 */
[----:B------:R-:W-:Y:S01]  /*4350*/  STL [R1+0x1298], R23 ;  /* 0x0012981701007387 */ /* 0x000fe20000100800 */
[----:B------:R-:W-:-:S03]  /*4360*/  @!P5 IMAD.IADD R27, R27, 0x1, -R0 ;  /* 0x000000011b1bd824 */ /* 0x000fc600078e0a00 */
[----:B------:R-:W-:Y:S01]  /*4370*/  STL [R1+0x129c], R24 ;  /* 0x00129c1801007387 */ /* 0x000fe20000100800 */
[----:B------:R-:W-:Y:S01]  /*4380*/  ISETP.GE.AND P5, PT, R11, RZ, PT ;  /* 0x000000ff0b00720c */ /* 0x000fe20003fa6270 */
[--C-:B------:R-:W-:Y:S01]  /*4390*/  @!P1 IMAD.IADD R4, R4, 0x1, -R0.reuse ;  /* 0x0000000104049824 */ /* 0x100fe200078e0a00 */
[----:B------:R-:W-:Y:S01]  /*43a0*/  ISETP.GE.AND P1, PT, R10, RZ, PT ;  /* 0x000000ff0a00720c */ /* 0x000fe20003f26270 */
[----:B------:R-:W-:Y:S01]  /*43b0*/  @!P6 IMAD.MOV R25, RZ, RZ, -R25 ;  /* 0x000000ffff19e224 */ /* 0x000fe200078e0a19 */
[----:B------:R-:W-:Y:S01]  /*43c0*/  LOP3.LUT R7, R7, 0x7f, RZ, 0xc0, !PT ;  /* 0x0000007f07077812 */ /* 0x000fe200078ec0ff */
[----:B------:R-:W-:Y:S01]  /*43d0*/  @!P3 IMAD.IADD R2, R2, 0x1, -R0 ;  /* 0x000000010202b824 */ /* 0x000fe200078e0a00 */
[----:B------:R-:W-:Y:S02]  /*43e0*/  ISETP.GE.AND P3, PT, R9, RZ, PT ;  /* 0x000000ff0900720c */ /* 0x000fe40003f66270 */
[----:B--2---:R-:W-:-:S05]  /*43f0*/  LOP3.LUT R12, R12, 0x800, R13, 0xf8, !PT ;  /* 0x000008000c0c7812 */ /* 0x004fca00078ef80d */
[----:B------:R0:W-:Y:S04]  /*4400*/  STL [R1+0x790], R12 ;  /* 0x0007900c01007387 */ /* 0x0001e80000100800 */
[----:B------:R-:W2:Y:S04]  /*4410*/  LDL.LU R29, [R1+0x12d4] ;  /* 0x0012d400011d7983 */ /* 0x000ea80000300800 */
[----:B0-----:R-:W5:Y:S04]  /*4420*/  LDL.LU R12, [R1+0x8] ;  /* 0x00000800010c7983 */ /* 0x001f680000300800 */
[----:B------:R0:W-:Y:S04]  /*4430*/  STL [R1+0x510], R8 ;  /* 0x0005100801007387 */ /* 0x0001e80000100800 */
[----:B------:R-:W2:Y:S04]  /*4440*/  LDL.LU R11, [R1+0x4] ;  /* 0x00000400010b7983 */ /* 0x000ea80000300800 */
[----:B------:R-:W3:Y:S01]  /*4450*/  LDL.LU R10, [R1] ;  /* 0x00000000010a7983 */ /* 0x000ee20000300800 */
[----:B------:R-:W-:-:S03]  /*4460*/  IMAD R13, R7, c[0x0][0x18c], RZ ;  /* 0x00006300070d7a24 */ /* 0x000fc600078e02ff */
[----:B------:R-:W4:Y:S04]  /*4470*/  LDL.LU R9, [R1+0x54] ;  /* 0x0000540001097983 */ /* 0x000f280000300800 */
[----:B0-----:R-:W4:Y:S04]  /*4480*/  LDL.LU R8, [R1+0xc8] ;  /* 0x0000c80001087983 */ /* 0x001f280000300800 */
[----:B------:R-:W-:Y:S04]  /*4490*/  STL [R1+0x12a0], R25 ;  /* 0x0012a01901007387 */ /* 0x000fe80000100800 */
[----:B------:R-:W4:Y:S01]  /*44a0*/  LDL.LU R7, [R1+0xcc] ;  /* 0x0000cc0001077983 */ /* 0x000f220000300800 */
[----:B------:R-:W-:Y:S01]  /*44b0*/  ISETP.GT.U32.AND P4, PT, R0, R3, PT ;  /* 0x000000030000720c */ /* 0x000fe20003f84070 */
[----:B------:R-:W-:-:S02]  /*44c0*/  @!P2 IMAD.MOV R26, RZ, RZ, -R26 ;  /* 0x000000ffff1aa224 */ /* 0x000fc400078e0a1a */
[----:B------:R-:W-:Y:S02]  /*44d0*/  @!P5 IMAD.MOV R27, RZ, RZ, -R27 ;  /* 0x000000ffff1bd224 */ /* 0x000fe400078e0a1b */
[----:B------:R-:W-:Y:S02]  /*44e0*/  @!P0 IMAD.MOV R4, RZ, RZ, -R4 ;  /* 0x000000ffff048224 */ /* 0x000fe400078e0a04 */
[----:B------:R-:W-:-:S06]  /*44f0*/  @!P1 IMAD.MOV R2, RZ, RZ, -R2 ;  /* 0x000000ffff029224 */ /* 0x000fcc00078e0a02 */
[----:B------:R-:W-:Y:S01]  /*4500*/  @!P4 IMAD.IADD R3, R3, 0x1, -R0 ;  /* 0x000000010303c824 */ /* 0x000fe200078e0a00 */
[----:B------:R-:W-:-:S03]  /*4510*/  LEA R0, P6, R13, c[0x0][0x168], 0x1 ;  /* 0x00005a000d007a11 */ /* 0x000fc600078c08ff */
[----:B------:R-:W-:Y:S02]  /*4520*/  @!P3 IMAD.MOV R3, RZ, RZ, -R3 ;  /* 0x000000ffff03b224 */ /* 0x000fe400078e0a03 */
[----:B------:R0:W-:Y:S01]  /*4530*/  STL [R1+0x1208], R0 ;  /* 0x0012080001007387 */ /* 0x0001e20000100800 */
[----:B------:R-:W-:-:S03]  /*4540*/  ISETP.NE.AND P4, PT, RZ, c[0x0][0x17c], PT ;  /* 0x00005f00ff007a0c */ /* 0x000fc60003f85270 */
[----:B------:R-:W-:Y:S04]  /*4550*/  STL [R1+0x12a4], R26 ;  /* 0x0012a41a01007387 */ /* 0x000fe80000100800 */
[----:B------:R-:W-:Y:S01]  /*4560*/  STL [R1+0x12a8], R27 ;  /* 0x0012a81b01007387 */ /* 0x000fe20000100800 */
[----:B0-----:R-:W-:-:S03]  /*4570*/  LOP3.LUT R0, RZ, c[0x0][0x17c], RZ, 0x33, !PT ;  /* 0x00005f00ff007a12 */ /* 0x001fc600078e33ff */
[----:B------:R-:W-:Y:S04]  /*4580*/  STL [R1+0x12ac], R4 ;  /* 0x0012ac0401007387 */ /* 0x000fe80000100800 */
[----:B------:R-:W-:Y:S04]  /*4590*/  STL [R1+0x12b0], R2 ;  /* 0x0012b00201007387 */ /* 0x000fe80000100800 */
[----:B------:R5:W-:Y:S02]  /*45a0*/  STL [R1+0x12b4], R3 ;  /* 0x0012b40301007387 */ /* 0x000be40000100800 */
[----:B-----5:R-:W-:-:S05]  /*45b0*/  SEL R3, R0, R12, !P4 ;  /* 0x0000000c00037207 */ /* 0x020fca0006000000 */
[----:B------:R0:W-:Y:S01]  /*45c0*/  STL [R1+0x20], R3 ;  /* 0x0000200301007387 */ /* 0x0001e20000100800 */
[C---:B--2---:R-:W-:Y:S02]  /*45d0*/  SEL R2, R0.reuse, R11, !P4 ;  /* 0x0000000b00027207 */ /* 0x044fe40006000000 */
[----:B---3--:R-:W-:-:S03]  /*45e0*/  SEL R4, R0, R10, !P4 ;  /* 0x0000000a00047207 */ /* 0x008fc60006000000 */
[----:B------:R1:W-:Y:S01]  /*45f0*/  STL [R1+0x1c], R2 ;  /* 0x00001c0201007387 */ /* 0x0003e20000100800 */
[C---:B0-----:R-:W-:Y:S02]  /*4600*/  SEL R3, R0.reuse, R29, !P4 ;  /* 0x0000001d00037207 */ /* 0x041fe40006000000 */
[C---:B------:R-:W-:Y:S01]  /*4610*/  SEL R29, R0.reuse, R6, !P4 ;  /* 0x00000006001d7207 */ /* 0x040fe20006000000 */
[----:B------:R-:W-:Y:S01]  /*4620*/  STL [R1+0x10], R4 ;  /* 0x0000100401007387 */ /* 0x000fe20000100800 */
[C---:B----4-:R-:W-:Y:S02]  /*4630*/  SEL R28, R0.reuse, R9, !P4 ;  /* 0x00000009001c7207 */ /* 0x050fe40006000000 */
[C---:B------:R-:W-:Y:S02]  /*4640*/  SEL R6, R0.reuse, R8, !P4 ;  /* 0x0000000800067207 */ /* 0x040fe40006000000 */
[C---:B-1----:R-:W-:Y:S01]  /*4650*/  SEL R2, R0.reuse, R5, !P4 ;  /* 0x0000000500027207 */ /* 0x042fe20006000000 */
[----:B------:R-:W-:Y:S01]  /*4660*/  STL [R1+0xc], R3 ;  /* 0x00000c0301007387 */ /* 0x000fe20000100800 */
[----:B------:R-:W-:-:S03]  /*4670*/  SEL R5, R0, R7, !P4 ;  /* 0x0000000700057207 */ /* 0x000fc60006000000 */
[----:B------:R-:W-:Y:S04]  /*4680*/  STL [R1+0x12b8], R29 ;  /* 0x0012b81d01007387 */ /* 0x000fe80000100800 */
[----:B------:R-:W-:Y:S04]  /*4690*/  STL [R1+0x8], R2 ;  /* 0x0000080201007387 */ /* 0x000fe80000100800 */
[----:B------:R-:W-:Y:S04]  /*46a0*/  STL [R1+0x12bc], R28 ;  /* 0x0012bc1c01007387 */ /* 0x000fe80000100800 */
[----:B------:R-:W-:Y:S04]  /*46b0*/  STL [R1+0x12c0], R6 ;  /* 0x0012c00601007387 */ /* 0x000fe80000100800 */
[----:B------:R0:W-:Y:S04]  /*46c0*/  STL [R1+0x12c4], R5 ;  /* 0x0012c40501007387 */ /* 0x0001e80000100800 */
[----:B0-----:R-:W2:Y:S04]  /*46d0*/  LDL.LU R5, [R1+0xb0] ;  /* 0x0000b00001057983 */ /* 0x001ea80000300800 */
[----:B--2---:R0:W-:Y:S04]  /*46e0*/  STL [R1+0x12c8], R5 ;  /* 0x0012c80501007387 */ /* 0x0041e80000100800 */
[----:B0-----:R-:W2:Y:S04]  /*46f0*/  LDL.LU R5, [R1+0x94] ;  /* 0x0000940001057983 */ /* 0x001ea80000300800 */
[----:B--2---:R0:W-:Y:S04]  /*4700*/  STL [R1+0x12cc], R5 ;  /* 0x0012cc0501007387 */ /* 0x0041e80000100800 */
[----:B0-----:R-:W2:Y:S04]  /*4710*/  LDL.LU R5, [R1+0x8c] ;  /* 0x00008c0001057983 */ /* 0x001ea80000300800 */
[----:B--2---:R0:W-:Y:S04]  /*4720*/  STL [R1+0x12d0], R5 ;  /* 0x0012d00501007387 */ /* 0x0041e80000100800 */
[----:B0-----:R-:W2:Y:S04]  /*4730*/  LDL.LU R5, [R1+0xd0] ;  /* 0x0000d00001057983 */ /* 0x001ea80000300800 */
[----:B------:R-:W3:Y:S04]  /*4740*/  LDL.LU R6, [R1+0xbc] ;  /* 0x0000bc0001067983 */ /* 0x000ee80000300800 */
[----:B------:R-:W4:Y:S04]  /*4750*/  LDL.LU R28, [R1+0xc4] ;  /* 0x0000c400011c7983 */ /* 0x000f280000300800 */
[----:B------:R-:W5:Y:S04]  /*4760*/  LDL.LU R29, [R1+0xc0] ;  /* 0x0000c000011d7983 */ /* 0x000f680000300800 */
[----:B------:R-:W3:Y:S04]  /*4770*/  LDL.LU R3, [R1+0xb4] ;  /* 0x0000b40001037983 */ /* 0x000ee80000300800 */
        /* <DEDUP_REMOVED lines=22> */
[----:B------:R-:W3:Y:S01]  /*48e0*/  LDL.LU R7, [R1+0x28] ;  /* 0x0000280001077983 */ /* 0x000ee20000300800 */
[----:B--2---:R-:W-:-:S05]  /*48f0*/  SEL R5, R0, R5, !P4 ;  /* 0x0000000500057207 */ /* 0x004fca0006000000 */
[----:B------:R0:W-:Y:S04]  /*4900*/  STL [R1+0x4], R5 ;  /* 0x0000040501007387 */ /* 0x0001e80000100800 */
[----:B0-----:R-:W2:Y:S02]  /*4910*/  LDL.LU R5, [R1+0x12d0] ;  /* 0x0012d00001057983 */ /* 0x001ea40000300800 */
[----:B--2---:R-:W-:-:S05]  /*4920*/  SEL R5, R0, R5, !P4 ;  /* 0x0000000500057207 */ /* 0x004fca0006000000 */
[----:B------:R0:W-:Y:S04]  /*4930*/  STL [R1+0x18], R5 ;  /* 0x0000180501007387 */ /* 0x0001e80000100800 */
[----:B0-----:R-:W2:Y:S02]  /*4940*/  LDL.LU R5, [R1+0x12cc] ;  /* 0x0012cc0001057983 */ /* 0x001ea40000300800 */
[----:B--2---:R-:W-:-:S05]  /*4950*/  SEL R5, R0, R5, !P4 ;  /* 0x0000000500057207 */ /* 0x004fca0006000000 */
[----:B------:R0:W-:Y:S04]  /*4960*/  STL [R1+0x2c], R5 ;  /* 0x00002c0501007387 */ /* 0x0001e80000100800 */
[----:B0-----:R-:W2:Y:S01]  /*4970*/  LDL.LU R5, [R1+0x12c8] ;  /* 0x0012c80001057983 */ /* 0x001ea20000300800 */
[C---:B---3--:R-:W-:Y:S02]  /*4980*/  SEL R6, R0.reuse, R6, !P4 ;  /* 0x0000000600067207 */ /* 0x048fe40006000000 */
[C---:B----4-:R-:W-:Y:S02]  /*4990*/  SEL R28, R0.reuse, R28, !P4 ;  /* 0x0000001c001c7207 */ /* 0x050fe40006000000 */
[C---:B-----5:R-:W-:Y:S02]  /*49a0*/  SEL R29, R0.reuse, R29, !P4 ;  /* 0x0000001d001d7207 */ /* 0x060fe40006000000 */
[----:B------:R-:W-:-:S02]  /*49b0*/  SEL R3, R0, R3, !P4 ;  /* 0x0000000300037207 */ /* 0x000fc40006000000 */
[C---:B------:R-:W-:Y:S02]  /*49c0*/  SEL R2, R0.reuse, R2, !P4 ;  /* 0x0000000200027207 */ /* 0x040fe40006000000 */
[C---:B------:R-:W-:Y:S02]  /*49d0*/  SEL R4, R0.reuse, R4, !P4 ;  /* 0x0000000400047207 */ /* 0x040fe40006000000 */
[C---:B------:R-:W-:Y:S02]  /*49e0*/  SEL R27, R0.reuse, R27, !P4 ;  /* 0x0000001b001b7207 */ /* 0x040fe40006000000 */
[C---:B------:R-:W-:Y:S02]  /*49f0*/  SEL R26, R0.reuse, R26, !P4 ;  /* 0x0000001a001a7207 */ /* 0x040fe40006000000 */
[C---:B------:R-:W-:Y:S02]  /*4a00*/  SEL R25, R0.reuse, R25, !P4 ;  /* 0x0000001900197207 */ /* 0x040fe40006000000 */
        /* <DEDUP_REMOVED lines=18> */
[----:B--2---:R-:W-:-:S05]  /*4b30*/  SEL R5, R0, R5, !P4 ;  /* 0x0000000500057207 */ /* 0x004fca0006000000 */
[----:B------:R0:W-:Y:S04]  /*4b40*/  STL [R1+0x34], R5 ;  /* 0x0000340501007387 */ /* 0x0001e80000100800 */
[----:B0-----:R-:W2:Y:S04]  /*4b50*/  LDL.LU R5, [R1+0x12c4] ;  /* 0x0012c40001057983 */ /* 0x001ea80000300800 */
[----:B------:R0:W-:Y:S04]  /*4b60*/  STL [R1+0x4c], R6 ;  /* 0x00004c0601007387 */ /* 0x0001e80000100800 */
[----:B0-----:R-:W3:Y:S04]  /*4b70*/  LDL.LU R6, [R1+0x12c0] ;  /* 0x0012c00001067983 */ /* 0x001ee80000300800 */
[----:B------:R0:W-:Y:S04]  /*4b80*/  STL [R1+0x54], R28 ;  /* 0x0000541c01007387 */ /* 0x0001e80000100800 */
[----:B0-----:R-:W4:Y:S04]  /*4b90*/  LDL.LU R28, [R1+0x12bc] ;  /* 0x0012bc00011c7983 */ /* 0x001f280000300800 */
[----:B------:R0:W-:Y:S04]  /*4ba0*/  STL [R1+0x6c], R29 ;  /* 0x00006c1d01007387 */ /* 0x0001e80000100800 */
[----:B0-----:R-:W5:Y:S04]  /*4bb0*/  LDL.LU R29, [R1+0x12b8] ;  /* 0x0012b800011d7983 */ /* 0x001f680000300800 */
[----:B------:R0:W-:Y:S04]  /*4bc0*/  STL [R1+0x74], R3 ;  /* 0x0000740301007387 */ /* 0x0001e80000100800 */
[----:B0-----:R-:W2:Y:S04]  /*4bd0*/  LDL.LU R3, [R1+0x12b4] ;  /* 0x0012b40001037983 */ /* 0x001ea80000300800 */
        /* <DEDUP_REMOVED lines=45> */
[----:B0-----:R-:W2:Y:S02]  /*4eb0*/  LDL.LU R7, [R1+0x1258] ;  /* 0x0012580001077983 */ /* 0x001ea40000300800 */
[----:B--2---:R-:W-:-:S05]  /*4ec0*/  SEL R7, R0, R7, !P4 ;  /* 0x0000000700077207 */ /* 0x004fca0006000000 */
[----:B------:R0:W-:Y:S02]  /*4ed0*/  STL [R1+0x80], R7 ;  /* 0x0000800701007387 */ /* 0x0001e40000100800 */
[C---:B0-----:R-:W-:Y:S02]  /*4ee0*/  SEL R7, R0.reuse, R8, !P4 ;  /* 0x0000000800077207 */ /* 0x041fe40006000000 */
[----:B------:R-:W-:-:S03]  /*4ef0*/  SEL R8, R0, R9, !P4 ;  /* 0x0000000900087207 */ /* 0x000fc60006000000 */
[----:B------:R0:W-:Y:S01]  /*4f00*/  STL [R1+0x78], R7 ;  /* 0x0000780701007387 */ /* 0x0001e20000100800 */
[----:B------:R-:W-:-:S03]  /*4f10*/  SEL R9, R0, R11, !P4 ;  /* 0x0000000b00097207 */ /* 0x000fc60006000000 */
[----:B------:R1:W-:Y:S01]  /*4f20*/  STL [R1+0x70], R8 ;  /* 0x0000700801007387 */ /* 0x0003e20000100800 */
[C---:B0-----:R-:W-:Y:S02]  /*4f30*/  SEL R7, R0.reuse, R10, !P4 ;  /* 0x0000000a00077207 */ /* 0x041fe40006000000 */
[----:B-1----:R-:W-:-:S03]  /*4f40*/  SEL R8, R0, R12, !P4 ;  /* 0x0000000c00087207 */ /* 0x002fc60006000000 */
[----:B------:R0:W-:Y:S04]  /*4f50*/  STL [R1+0x68], R7 ;  /* 0x0000680701007387 */ /* 0x0001e80000100800 */
[----:B------:R1:W-:Y:S01]  /*4f60*/  STL [R1+0x64], R9 ;  /* 0x0000640901007387 */ /* 0x0003e20000100800 */
[----:B0-----:R-:W-:-:S03]  /*4f70*/  SEL R7, R0, R13, !P4 ;  /* 0x0000000d00077207 */ /* 0x001fc60006000000 */
[----:B------:R0:W-:Y:S01]  /*4f80*/  STL [R1+0x60], R8 ;  /* 0x0000600801007387 */ /* 0x0001e20000100800 */
[----:B-1----:R-:W-:-:S03]  /*4f90*/  SEL R9, R0, R14, !P4 ;  /* 0x0000000e00097207 */ /* 0x002fc60006000000 */
[----:B------:R1:W-:Y:S01]  /*4fa0*/  STL [R1+0x5c], R7 ;  /* 0x00005c0701007387 */ /* 0x0003e20000100800 */
[C---:B0-----:R-:W-:Y:S02]  /*4fb0*/  SEL R8, R0.reuse, R15, !P4 ;  /* 0x0000000f00087207 */ /* 0x041fe40006000000 */
[C---:B-1----:R-:W-:Y:S02]  /*4fc0*/  SEL R7, R0.reuse, R16, !P4 ;  /* 0x0000001000077207 */ /* 0x042fe40006000000 */
[----:B------:R-:W-:Y:S02]  /*4fd0*/  SEL R0, R0, R17, !P4 ;  /* 0x0000001100007207 */ /* 0x000fe40006000000 */
[----:B------:R-:W-:Y:S01]  /*4fe0*/  LOP3.LUT R17, RZ, c[0x0][0x17c], RZ, 0x33, !PT ;  /* 0x00005f00ff117a12 */ /* 0x000fe200078e33ff */
[----:B------:R-:W-:Y:S04]  /*4ff0*/  STL [R1+0x58], R9 ;  /* 0x0000580901007387 */ /* 0x000fe80000100800 */
[----:B------:R0:W-:Y:S04]  /*5000*/  STL [R1+0x50], R8 ;  /* 0x0000500801007387 */ /* 0x0001e80000100800 */
[----:B------:R1:W-:Y:S01]  /*5010*/  STL [R1+0x48], R7 ;  /* 0x0000480701007387 */ /* 0x0003e20000100800 */
[----:B0-----:R-:W-:-:S03]  /*5020*/  SEL R8, R17, R18, !P4 ;  /* 0x0000001211087207 */ /* 0x001fc60006000000 */
[----:B------:R0:W-:Y:S01]  /*5030*/  STL [R1+0x44], R0 ;  /* 0x0000440001007387 */ /* 0x0001e20000100800 */
[----:B-1----:R-:W-:-:S03]  /*5040*/  SEL R7, R17, R19, !P4 ;  /* 0x0000001311077207 */ /* 0x002fc60006000000 */
[----:B------:R-:W-:Y:S04]  /*5050*/  STL [R1+0x40], R8 ;  /* 0x0000400801007387 */ /* 0x000fe80000100800 */
[----:B------:R-:W2:Y:S01]  /*5060*/  LDL.LU R15, [R1+0xdc] ;  /* 0x0000dc00010f7983 */ /* 0x000ea20000300800 */
[----:B0-----:R-:W-:-:S03]  /*5070*/  SEL R0, R17, R20, !P4 ;  /* 0x0000001411007207 */ /* 0x001fc60006000000 */
[----:B------:R0:W-:Y:S04]  /*5080*/  STL [R1+0x3c], R7 ;  /* 0x00003c0701007387 */ /* 0x0001e80000100800 */
[----:B------:R-:W3:Y:S04]  /*5090*/  LDL.LU R14, [R1+0xe4] ;  /* 0x0000e400010e7983 */ /* 0x000ee80000300800 */
[----:B------:R1:W-:Y:S01]  /*50a0*/  STL [R1+0x38], R0 ;  /* 0x0000380001007387 */ /* 0x0003e20000100800 */
[----:B0-----:R-:W-:-:S03]  /*50b0*/  SEL R7, R17, R21, !P4 ;  /* 0x0000001511077207 */ /* 0x001fc60006000000 */
[----:B------:R-:W4:Y:S04]  /*50c0*/  LDL.LU R9, [R1+0x20] ;  /* 0x0000200001097983 */ /* 0x000f280000300800 */
[----:B------:R-:W5:Y:S04]  /*50d0*/  LDL.LU R10, [R1+0x1c] ;  /* 0x00001c00010a7983 */ /* 0x000f680000300800 */
[----:B------:R-:W-:Y:S04]  /*50e0*/  STL [R1+0x30], R7 ;  /* 0x0000300701007387 */ /* 0x000fe80000100800 */
[----:B------:R-:W5:Y:S04]  /*50f0*/  LDL.LU R11, [R1+0x10] ;  /* 0x00001000010b7983 */ /* 0x000f680000300800 */
[----:B------:R-:W0:Y:S01]  /*5100*/  S2R R8, SR_TID.X ;  /* 0x0000000000087919 */ /* 0x000e220000002100 */
[----:B-1----:R-:W-:-:S03]  /*5110*/  SEL R0, R17, R22, !P4 ;  /* 0x0000001611007207 */ /* 0x002fc60006000000 */
[----:B------:R-:W5:Y:S04]  /*5120*/  LDL.LU R12, [R1+0xc] ;  /* 0x00000c00010c7983 */ /* 0x000f680000300800 */
[----:B------:R1:W-:Y:S04]  /*5130*/  STL [R1+0x28], R0 ;  /* 0x0000280001007387 */ /* 0x0003e80000100800 */
[----:B------:R-:W5:Y:S01]  /*5140*/  LDL.LU R13, [R1+0x8] ;  /* 0x00000800010d7983 */ /* 0x000f620000300800 */
[C---:B-1----:R-:W-:Y:S02]  /*5150*/  SEL R0, R17.reuse, R23, !P4 ;  /* 0x0000001711007207 */ /* 0x042fe40006000000 */
[----:B------:R-:W-:-:S03]  /*5160*/  SEL R25, R17, R25, !P4 ;  /* 0x0000001911197207 */ /* 0x000fc60006000000 */
[----:B------:R1:W-:Y:S01]  /*5170*/  STL [R1+0x120c], R0 ;  /* 0x00120c0001007387 */ /* 0x0003e20000100800 */
[----:B0-----:R-:W-:Y:S02]  /*5180*/  LOP3.LUT R8, R8, 0x7f, RZ, 0xc0, !PT ;  /* 0x0000007f08087812 */ /* 0x001fe400078ec0ff */
[C---:B------:R-:W-:Y:S01]  /*5190*/  SEL R26, R17.reuse, R26, !P4 ;  /* 0x0000001a111a7207 */ /* 0x040fe20006000000 */
[----:B------:R-:W5:Y:S01]  /*51a0*/  LDL.LU R16, [R1+0x4] ;  /* 0x0000040001107983 */ /* 0x000f620000300800 */
[C---:B------:R-:W-:Y:S02]  /*51b0*/  SEL R27, R17.reuse, R27, !P4 ;  /* 0x0000001b111b7207 */ /* 0x040fe40006000000 */
[C---:B-1----:R-:W-:Y:S02]  /*51c0*/  SEL R0, R17.reuse, R24, !P4 ;  /* 0x0000001811007207 */ /* 0x042fe40006000000 */
[C---:B------:R-:W-:Y:S01]  /*51d0*/  SEL R7, R17.reuse, R2, !P4 ;  /* 0x0000000211077207 */ /* 0x040fe20006000000 */
[----:B------:R-:W-:Y:S01]  /*51e0*/  IMAD R8, R8, c[0x0][0x18c], RZ ;  /* 0x0000630008087a24 */ /* 0x000fe200078e02ff */
[C---:B------:R-:W-:Y:S01]  /*51f0*/  SEL R3, R17.reuse, R3, !P4 ;  /* 0x0000000311037207 */ /* 0x040fe20006000000 */
[----:B------:R-:W-:Y:S01]  /*5200*/  STL [R1], R0 ;  /* 0x0000000001007387 */ /* 0x000fe20000100800 */
[----:B------:R-:W-:-:S03]  /*5210*/  SEL R4, R17, R4, !P4 ;  /* 0x0000000411047207 */ /* 0x000fc60006000000 */
[----:B------:R-:W-:Y:S04]  /*5220*/  STL [R1+0x1210], R25 ;  /* 0x0012101901007387 */ /* 0x000fe80000100800 */
[----:B------:R-:W-:Y:S01]  /*5230*/  STL [R1+0x1214], R26 ;  /* 0x0012141a01007387 */ /* 0x000fe20000100800 */
[----:B------:R-:W-:-:S03]  /*5240*/  LEA.HI.X.SX32 R2, R8, c[0x0][0x16c], 0x1, P6 ;  /* 0x00005b0008027a11 */ /* 0x000fc600030f0eff */
[----:B------:R-:W-:Y:S04]  /*5250*/  STL [R1+0x1218], R27 ;  /* 0x0012181b01007387 */ /* 0x000fe80000100800 */
[----:B------:R-:W-:Y:S04]  /*5260*/  STL [R1+0x121c], R7 ;  /* 0x00121c0701007387 */ /* 0x000fe80000100800 */
[----:B------:R2:W-:Y:S04]  /*5270*/  STL [R1+0x1220], R3 ;  /* 0x0012200301007387 */ /* 0x0005e80000100800 */
[----:B------:R-:W5:Y:S04]  /*5280*/  LDL.LU R18, [R1+0x18] ;  /* 0x0000180001127983 */ /* 0x000f680000300800 */
[----:B------:R-:W-:Y:S04]  /*5290*/  STL [R1+0x1224], R4 ;  /* 0x0012240401007387 */ /* 0x000fe80000100800 */
[----:B------:R-:W5:Y:S04]  /*52a0*/  LDL.LU R8, [R1+0x2c] ;  /* 0x00002c0001087983 */ /* 0x000f680000300800 */
[----:B------:R4:W-:Y:S01]  /*52b0*/  STL [R1+0x1204], R2 ;  /* 0x0012040201007387 */ /* 0x0009e20000100800 */
[----:B--2---:R-:W-:-:S05]  /*52c0*/  IMAD R3, R15, c[0x0][0x184], RZ ;  /* 0x000061000f037a24 */ /* 0x004fca00078e02ff */
[----:B------:R-:W-:Y:S01]  /*52d0*/  STL [R1+0xe0], R3 ;  /* 0x0000e00301007387 */ /* 0x000fe20000100800 */
[----:B---3--:R-:W-:Y:S02]  /*52e0*/  IMAD R0, R14, c[0x0][0x184], RZ ;  /* 0x000061000e007a24 */ /* 0x008fe400078e02ff */
[----:B----4-:R-:W-:Y:S02]  /*52f0*/  IMAD R2, R9, c[0x0][0x190], RZ ;  /* 0x0000640009027a24 */ /* 0x010fe400078e02ff */
[----:B------:R-:W2:Y:S04]  /*5300*/  LDL.LU R9, [R1+0x34] ;  /* 0x0000340001097983 */ /* 0x000ea80000300800 */
[----:B------:R5:W-:Y:S04]  /*5310*/  STL [R1+0xdc], R0 ;  /* 0x0000dc0001007387 */ /* 0x000be80000100800 */
[----:B------:R0:W-:Y:S01]  /*5320*/  STL [R1+0x24], R2 ;  /* 0x0000240201007387 */ /* 0x0001e20000100800 */
[----:B-----5:R-:W-:-:S03]  /*5330*/  IMAD R0, R10, c[0x0][0x190], RZ ;  /* 0x000064000a007a24 */ /* 0x020fc600078e02ff */
[----:B------:R-:W3:Y:S01]  /*5340*/  LDL.LU R10, [R1+0x4c] ;  /* 0x00004c00010a7983 */ /* 0x000ee20000300800 */
[----:B0-----:R-:W-:-:S03]  /*5350*/  IMAD R2, R11, c[0x0][0x190], RZ ;  /* 0x000064000b027a24 */ /* 0x001fc600078e02ff */
[----:B------:R0:W-:Y:S04]  /*5360*/  STL [R1+0x20], R0 ;  /* 0x0000200001007387 */ /* 0x0001e80000100800 */
[----:B------:R-:W4:Y:S01]  /*5370*/  LDL.LU R11, [R1+0x54] ;  /* 0x00005400010b7983 */ /* 0x000f220000300800 */
[----:B0-----:R-:W-:-:S03]  /*5380*/  IMAD R0, R12, c[0x0][0x190], RZ ;  /* 0x000064000c007a24 */ /* 0x001fc600078e02ff */
[----:B------:R0:W-:Y:S04]  /*5390*/  STL [R1+0x1c], R2 ;  /* 0x00001c0201007387 */ /* 0x0001e80000100800 */
[----:B------:R-:W5:Y:S04]  /*53a0*/  LDL.LU R12, [R1+0x6c] ;  /* 0x00006c00010c7983 */ /* 0x000f680000300800 */
[----:B------:R1:W-:Y:S01]  /*53b0*/  STL [R1+0x10], R0 ;  /* 0x0000100001007387 */ /* 0x0003e20000100800 */
[----:B0-----:R-:W-:-:S03]  /*53c0*/  IMAD R2, R13, c[0x0][0x190], RZ ;  /* 0x000064000d027a24 */ /* 0x001fc600078e02ff */
[----:B------:R-:W5:Y:S01]  /*53d0*/  LDL.LU R13, [R1+0x74] ;  /* 0x00007400010d7983 */ /* 0x000f620000300800 */
[----:B------:R-:W-:Y:S02]  /*53e0*/  IMAD R24, R5, c[0x0][0x190], RZ ;  /* 0x0000640005187a24 */ /* 0x000fe400078e02ff */
[----:B-1----:R-:W-:Y:S01]  /*53f0*/  IMAD R0, R29, c[0x0][0x190], RZ ;  /* 0x000064001d007a24 */ /* 0x002fe200078e02ff */
[----:B------:R-:W-:Y:S01]  /*5400*/  STL [R1+0xc], R2 ;  /* 0x00000c0201007387 */ /* 0x000fe20000100800 */
[----:B------:R-:W-:Y:S02]  /*5410*/  IMAD R29, R28, c[0x0][0x190], RZ ;  /* 0x000064001c1d7a24 */ /* 0x000fe400078e02ff */
[----:B------:R-:W-:Y:S01]  /*5420*/  IMAD R28, R6, c[0x0][0x190], RZ ;  /* 0x00006400061c7a24 */ /* 0x000fe200078e02ff */
[----:B------:R-:W5:Y:S01]  /*5430*/  LDL.LU R14, [R1+0x7c] ;  /* 0x00007c00010e7983 */ /* 0x000f620000300800 */
[----:B------:R-:W-:-:S03]  /*5440*/  IMAD R5, R16, c[0x0][0x190], RZ ;  /* 0x0000640010057a24 */ /* 0x000fc600078e02ff */
[----:B------:R0:W-:Y:S04]  /*5450*/  STL [R1+0x8], R0 ;  /* 0x0000080001007387 */ /* 0x0001e80000100800 */
[----:B------:R-:W5:Y:S04]  /*5460*/  LDL.LU R15, [R1+0x84] ;  /* 0x00008400010f7983 */ /* 0x000f680000300800 */
[----:B------:R-:W-:Y:S04]  /*5470*/  STL [R1+0x1228], R29 ;  /* 0x0012281d01007387 */ /* 0x000fe80000100800 */
[----:B------:R-:W-:Y:S04]  /*5480*/  STL [R1+0x122c], R28 ;  /* 0x00122c1c01007387 */ /* 0x000fe80000100800 */
[----:B------:R-:W-:Y:S01]  /*5490*/  STL [R1+0x1200], R24 ;  /* 0x0012001801007387 */ /* 0x000fe20000100800 */
[----:B------:R-:W-:-:S03]  /*54a0*/  IMAD R6, R18, c[0x0][0x190], RZ ;  /* 0x0000640012067a24 */ /* 0x000fc600078e02ff */
[----:B------:R-:W5:Y:S04]  /*54b0*/  LDL.LU R16, [R1+0x8c] ;  /* 0x00008c0001107983 */ /* 0x000f680000300800 */
[----:B------:R-:W5:Y:S04]  /*54c0*/  LDL.LU R17, [R1+0x94] ;  /* 0x0000940001117983 */ /* 0x000f680000300800 */
[----:B------:R-:W-:Y:S04]  /*54d0*/  STL [R1+0x11fc], R5 ;  /* 0x0011fc0501007387 */ /* 0x000fe80000100800 */
[----:B------:R-:W5:Y:S04]  /*54e0*/  LDL.LU R18, [R1+0x9c] ;  /* 0x00009c0001127983 */ /* 0x000f680000300800 */
[----:B------:R-:W5:Y:S01]  /*54f0*/  LDL.LU R19, [R1+0xb0] ;  /* 0x0000b00001137983 */ /* 0x000f620000300800 */
[----:B------:R-:W-:-:S03]  /*5500*/  IMAD R8, R8, c[0x0][0x190], RZ ;  /* 0x0000640008087a24 */ /* 0x000fc600078e02ff */
[----:B------:R-:W-:Y:S04]  /*5510*/  STL [R1+0x11f8], R6 ;  /* 0x0011f80601007387 */ /* 0x000fe80000100800 */
[----:B------:R-:W5:Y:S04]  /*5520*/  LDL.LU R20, [R1+0xb8] ;  /* 0x0000b80001147983 */ /* 0x000f680000300800 */
[----:B------:R-:W5:Y:S04]  /*5530*/  LDL.LU R21, [R1+0xc0] ;  /* 0x0000c00001157983 */ /* 0x000f680000300800 */
[----:B------:R-:W5:Y:S04]  /*5540*/  LDL.LU R22, [R1+0xc8] ;  /* 0x0000c80001167983 */ /* 0x000f680000300800 */
[----:B------:R-:W-:Y:S01]  /*5550*/  STL [R1+0x11f4], R8 ;  /* 0x0011f40801007387 */ /* 0x000fe20000100800 */
[----:B--2---:R-:W-:-:S05]  /*5560*/  IMAD R9, R9, c[0x0][0x190], RZ ;  /* 0x0000640009097a24 */ /* 0x004fca00078e02ff */
[----:B------:R-:W-:Y:S01]  /*5570*/  STL [R1+0x11f0], R9 ;  /* 0x0011f00901007387 */ /* 0x000fe20000100800 */
[----:B---3--:R-:W-:Y:S02]  /*5580*/  IMAD R10, R10, c[0x0][0x190], RZ ;  /* 0x000064000a0a7a24 */ /* 0x008fe400078e02ff */
[----:B----4-:R-:W-:-:S03]  /*5590*/  IMAD R11, R11, c[0x0][0x190], RZ ;  /* 0x000064000b0b7a24 */ /* 0x010fc600078e02ff */
[----:B------:R-:W-:Y:S04]  /*55a0*/  STL [R1+0x1230], R10 ;  /* 0x0012300a01007387 */ /* 0x000fe80000100800 */
[----:B------:R-:W-:Y:S04]  /*55b0*/  STL [R1+0x1234], R11 ;  /* 0x0012340b01007387 */ /* 0x000fe80000100800 */
[----:B------:R-:W2:Y:S04]  /*55c0*/  LDL.LU R23, [R1+0xd0] ;  /* 0x0000d00001177983 */ /* 0x000ea80000300800 */
[----:B------:R-:W3:Y:S04]  /*55d0*/  LDL.LU R27, [R1+0xd8] ;  /* 0x0000d800011b7983 */ /* 0x000ee80000300800 */
[----:B------:R-:W4:Y:S04]  /*55e0*/  LDL.LU R26, [R1+0xd4] ;  /* 0x0000d400011a7983 */ /* 0x000f280000300800 */
[----:B------:R-:W2:Y:S04]  /*55f0*/  LDL.LU R25, [R1+0xcc] ;  /* 0x0000cc0001197983 */ /* 0x000ea80000300800 */
[----:B0-----:R-:W2:Y:S01]  /*5600*/  LDL.LU R0, [R1+0xc4] ;  /* 0x0000c40001007983 */ /* 0x001ea20000300800 */
[----:B-----5:R-:W-:-:S02]  /*5610*/  IMAD R12, R12, c[0x0][0x190], RZ ;  /* 0x000064000c0c7a24 */ /* 0x020fc400078e02ff */
[----:B------:R-:W-:Y:S02]  /*5620*/  IMAD R13, R13, c[0x0][0x190], RZ ;  /* 0x000064000d0d7a24 */ /* 0x000fe400078e02ff */
[----:B------:R-:W-:Y:S01]  /*5630*/  IMAD R14, R14, c[0x0][0x190], RZ ;  /* 0x000064000e0e7a24 */ /* 0x000fe200078e02ff */
[----:B------:R-:W-:Y:S04]  /*5640*/  STL [R1+0x1238], R12 ;  /* 0x0012380c01007387 */ /* 0x000fe80000100800 */
[----:B------:R-:W-:Y:S01]  /*5650*/  STL [R1+0x123c], R13 ;  /* 0x00123c0d01007387 */ /* 0x000fe20000100800 */
[----:B------:R-:W-:-:S03]  /*5660*/  IMAD R15, R15, c[0x0][0x190], RZ ;  /* 0x000064000f0f7a24 */ /* 0x000fc600078e02ff */
[----:B------:R-:W-:Y:S04]  /*5670*/  STL [R1+0x1240], R14 ;  /* 0x0012400e01007387 */ /* 0x000fe80000100800 */
[----:B------:R-:W-:Y:S01]  /*5680*/  STL [R1+0x1244], R15 ;  /* 0x0012440f01007387 */ /* 0x000fe20000100800 */
[----:B------:R-:W-:Y:S02]  /*5690*/  IMAD R16, R16, c[0x0][0x190], RZ ;  /* 0x0000640010107a24 */ /* 0x000fe400078e02ff */
[----:B------:R-:W-:-:S03]  /*56a0*/  IMAD R17, R17, c[0x0][0x190], RZ ;  /* 0x0000640011117a24 */ /* 0x000fc600078e02ff */
[----:B------:R-:W-:Y:S01]  /*56b0*/  STL [R1+0x1248], R16 ;  /* 0x0012481001007387 */ /* 0x000fe20000100800 */
[----:B------:R-:W-:-:S03]  /*56c0*/  IMAD R18, R18, c[0x0][0x190], RZ ;  /* 0x0000640012127a24 */ /* 0x000fc600078e02ff */
[----:B------:R-:W-:Y:S01]  /*56d0*/  STL [R1+0x124c], R17 ;  /* 0x00124c1101007387 */ /* 0x000fe20000100800 */
[----:B------:R-:W-:-:S03]  /*56e0*/  IMAD R19, R19, c[0x0][0x190], RZ ;  /* 0x0000640013137a24 */ /* 0x000fc600078e02ff */
[----:B------:R-:W-:Y:S04]  /*56f0*/  STL [R1+0x1250], R18 ;  /* 0x0012501201007387 */ /* 0x000fe80000100800 */
[----:B------:R0:W-:Y:S04]  /*5700*/  STL [R1+0x1254], R19 ;  /* 0x0012541301007387 */ /* 0x0001e80000100800 */
[----:B------:R-:W5:Y:S04]  /*5710*/  LDL.LU R2, [R1+0xbc] ;  /* 0x0000bc0001027983 */ /* 0x000f680000300800 */
[----:B0-----:R-:W5:Y:S04]  /*5720*/  LDL.LU R19, [R1+0xb4] ;  /* 0x0000b40001137983 */ /* 0x001f680000300800 */
[----:B------:R-:W5:Y:S04]  /*5730*/  LDL.LU R18, [R1+0xac] ;  /* 0x0000ac0001127983 */ /* 0x000f680000300800 */
[----:B------:R-:W5:Y:S04]  /*5740*/  LDL.LU R9, [R1+0xa8] ;  /* 0x0000a80001097983 */ /* 0x000f680000300800 */
[----:B------:R-:W5:Y:S04]  /*5750*/  LDL.LU R8, [R1+0xa4] ;  /* 0x0000a40001087983 */ /* 0x000f680000300800 */
[----:B------:R-:W5:Y:S04]  /*5760*/  LDL.LU R6, [R1+0xa0] ;  /* 0x0000a00001067983 */ /* 0x000f680000300800 */
[----:B------:R-:W5:Y:S04]  /*5770*/  LDL.LU R5, [R1+0x98] ;  /* 0x0000980001057983 */ /* 0x000f680000300800 */
[----:B------:R-:W5:Y:S01]  /*5780*/  LDL.LU R24, [R1+0x90] ;  /* 0x0000900001187983 */ /* 0x000f620000300800 */
[----:B---3--:R-:W-:-:S02]  /*5790*/  IMAD R7, R27, c[0x0][0x190], RZ ;  /* 0x000064001b077a24 */ /* 0x008fc400078e02ff */
[----:B----4-:R-:W-:-:S03]  /*57a0*/  IMAD R4, R26, c[0x0][0x190], RZ ;  /* 0x000064001a047a24 */ /* 0x010fc600078e02ff */
[----:B------:R-:W-:Y:S01]  /*57b0*/  STL [R1+0x4], R7 ;  /* 0x0000040701007387 */ /* 0x000fe20000100800 */
[----:B--2---:R-:W-:-:S03]  /*57c0*/  IMAD R3, R25, c[0x0][0x190], RZ ;  /* 0x0000640019037a24 */ /* 0x004fc600078e02ff */
[----:B------:R0:W-:Y:S01]  /*57d0*/  STL [R1+0x18], R4 ;  /* 0x0000180401007387 */ /* 0x0001e20000100800 */
[----:B------:R-:W-:-:S03]  /*57e0*/  IMAD R0, R0, c[0x0][0x190], RZ ;  /* 0x0000640000007a24 */ /* 0x000fc600078e02ff */
[----:B------:R-:W2:Y:S04]  /*57f0*/  LDL.LU R17, [R1+0x88] ;  /* 0x0000880001117983 */ /* 0x000ea80000300800 */
[----:B------:R1:W-:Y:S04]  /*5800*/  STL [R1+0x2c], R3 ;  /* 0x00002c0301007387 */ /* 0x0003e80000100800 */
[----:B------:R-:W3:Y:S04]  /*5810*/  LDL.LU R16, [R1+0x80] ;  /* 0x0000800001107983 */ /* 0x000ee80000300800 */
[----:B------:R4:W-:Y:S04]  /*5820*/  STL [R1+0x34], R0 ;  /* 0x0000340001007387 */ /* 0x0009e80000100800 */
        /* <DEDUP_REMOVED lines=8> */
[----:B0-----:R-:W3:Y:S04]  /*58b0*/  LDL.LU R4, [R1+0x48] ;  /* 0x0000480001047983 */ /* 0x001ee80000300800 */
[----:B-1----:R-:W3:Y:S04]  /*58c0*/  LDL.LU R3, [R1+0x44] ;  /* 0x0000440001037983 */ /* 0x002ee80000300800 */
[----:B------:R-:W3:Y:S04]  /*58d0*/  LDL.LU R7, [R1+0x40] ;  /* 0x0000400001077983 */ /* 0x000ee80000300800 */
[----:B------:R-:W3:Y:S04]  /*58e0*/  LDL.LU R27, [R1+0x3c] ;  /* 0x00003c00011b7983 */ /* 0x000ee80000300800 */
[----:B------:R-:W3:Y:S04]  /*58f0*/  LDL.LU R26, [R1+0x38] ;  /* 0x00003800011a7983 */ /* 0x000ee80000300800 */
[----:B------:R-:W3:Y:S04]  /*5900*/  LDL.LU R25, [R1+0x30] ;  /* 0x0000300001197983 */ /* 0x000ee80000300800 */
[----:B----4-:R-:W4:Y:S01]  /*5910*/  LDL.LU R0, [R1+0x28] ;  /* 0x0000280001007983 */ /* 0x010f220000300800 */
[----:B-----5:R-:W-:-:S02]  /*5920*/  IMAD R2, R2, c[0x0][0x190], RZ ;  /* 0x0000640002027a24 */ /* 0x020fc400078e02ff */
[----:B------:R-:W-:Y:S02]  /*5930*/  IMAD R19, R19, c[0x0][0x190], RZ ;  /* 0x0000640013137a24 */ /* 0x000fe400078e02ff */
[----:B------:R-:W-:Y:S01]  /*5940*/  IMAD R18, R18, c[0x0][0x190], RZ ;  /* 0x0000640012127a24 */ /* 0x000fe200078e02ff */
[----:B------:R0:W-:Y:S01]  /*5950*/  STL [R1+0x4c], R2 ;  /* 0x00004c0201007387 */ /* 0x0001e20000100800 */
[----:B------:R-:W-:-:S03]  /*5960*/  IMAD R9, R9, c[0x0][0x190], RZ ;  /* 0x0000640009097a24 */ /* 0x000fc600078e02ff */
[----:B0-----:R-:W5:Y:S04]  /*5970*/  LDL.LU R2, [R1] ;  /* 0x0000000001027983 */ /* 0x001f680000300800 */
[----:B------:R0:W-:Y:S01]  /*5980*/  STL [R1+0x54], R19 ;  /* 0x0000541301007387 */ /* 0x0001e20000100800 */
[----:B------:R-:W-:-:S03]  /*5990*/  IMAD R5, R5, c[0x0][0x190], RZ ;  /* 0x0000640005057a24 */ /* 0x000fc600078e02ff */
[----:B0-----:R-:W4:Y:S04]  /*59a0*/  LDL.LU R19, [R1+0x1254] ;  /* 0x0012540001137983 */ /* 0x001f280000300800 */
[----:B------:R0:W-:Y:S04]  /*59b0*/  STL [R1+0x6c], R18 ;  /* 0x00006c1201007387 */ /* 0x0001e80000100800 */
[----:B0-----:R-:W4:Y:S04]  /*59c0*/  LDL.LU R18, [R1+0x1250] ;  /* 0x0012500001127983 */ /* 0x001f280000300800 */
[----:B------:R0:W-:Y:S02]  /*59d0*/  STL [R1+0x74], R9 ;  /* 0x0000740901007387 */ /* 0x0001e40000100800 */
[----:B0-----:R-:W-:-:S02]  /*59e0*/  IMAD R9, R8, c[0x0][0x190], RZ ;  /* 0x0000640008097a24 */ /* 0x001fc400078e02ff */
[----:B------:R-:W-:Y:S02]  /*59f0*/  IMAD R8, R6, c[0x0][0x190], RZ ;  /* 0x0000640006087a24 */ /* 0x000fe400078e02ff */
[----:B------:R-:W-:Y:S01]  /*5a00*/  IMAD R6, R24, c[0x0][0x190], RZ ;  /* 0x0000640018067a24 */ /* 0x000fe200078e02ff */
[----:B------:R-:W-:Y:S04]  /*5a10*/  STL [R1+0x7c], R9 ;  /* 0x00007c0901007387 */ /* 0x000fe80000100800 */
[----:B------:R-:W-:Y:S04]  /*5a20*/  STL [R1+0x84], R8 ;  /* 0x0000840801007387 */ /* 0x000fe80000100800 */
[----:B------:R-:W4:Y:S04]  /*5a30*/  LDL.LU R24, [R1+0x24] ;  /* 0x0000240001187983 */ /* 0x000f280000300800 */
[----:B------:R0:W-:Y:S04]  /*5a40*/  STL [R1+0x8c], R5 ;  /* 0x00008c0501007387 */ /* 0x0001e80000100800 */
[----:B0-----:R-:W5:Y:S04]  /*5a50*/  LDL.LU R5, [R1+0x20] ;  /* 0x0000200001057983 */ /* 0x001f680000300800 */
[----:B------:R0:W-:Y:S04]  /*5a60*/  STL [R1+0x90], R6 ;  /* 0x0000900601007387 */ /* 0x0001e80000100800 */
[----:B0-----:R-:W5:Y:S04]  /*5a70*/  LDL.LU R6, [R1+0x1c] ;  /* 0x00001c0001067983 */ /* 0x001f680000300800 */
[----:B------:R-:W5:Y:S04]  /*5a80*/  LDL.LU R8, [R1+0x10] ;  /* 0x0000100001087983 */ /* 0x000f680000300800 */
[----:B------:R-:W5:Y:S01]  /*5a90*/  LDL.LU R9, [R1+0xc] ;  /* 0x00000c0001097983 */ /* 0x000f620000300800 */
[----:B--2---:R-:W-:-:S05]  /*5aa0*/  IMAD R17, R17, c[0x0][0x190], RZ ;  /* 0x0000640011117a24 */ /* 0x004fca00078e02ff */
[----:B------:R0:W-:Y:S01]  /*5ab0*/  STL [R1+0x88], R17 ;  /* 0x0000881101007387 */ /* 0x0001e20000100800 */
[----:B---3--:R-:W-:-:S03]  /*5ac0*/  IMAD R16, R16, c[0x0][0x190], RZ ;  /* 0x0000640010107a24 */ /* 0x008fc600078e02ff */
[----:B0-----:R-:W2:Y:S01]  /*5ad0*/  LDL.LU R17, [R1+0x124c] ;  /* 0x00124c0001117983 */ /* 0x001ea20000300800 */
[----:B------:R-:W-:-:S03]  /*5ae0*/  IMAD R15, R15, c[0x0][0x190], RZ ;  /* 0x000064000f0f7a24 */ /* 0x000fc600078e02ff */
[----:B------:R0:W-:Y:S01]  /*5af0*/  STL [R1+0x80], R16 ;  /* 0x0000801001007387 */ /* 0x0001e20000100800 */
[----:B------:R-:W-:Y:S02]  /*5b00*/  IMAD R14, R14, c[0x0][0x190], RZ ;  /* 0x000064000e0e7a24 */ /* 0x000fe400078e02ff */
[----:B------:R-:W-:Y:S01]  /*5b10*/  IMAD R13, R13, c[0x0][0x190], RZ ;  /* 0x000064000d0d7a24 */ /* 0x000fe200078e02ff */
[----:B0-----:R-:W3:Y:S01]  /*5b20*/  LDL.LU R16, [R1+0x1248] ;  /* 0x0012480001107983 */ /* 0x001ee20000300800 */
[----:B------:R-:W-:-:S03]  /*5b30*/  IMAD R12, R12, c[0x0][0x190], RZ ;  /* 0x000064000c0c7a24 */ /* 0x000fc600078e02ff */
[----:B------:R0:W-:Y:S01]  /*5b40*/  STL [R1+0x78], R15 ;  /* 0x0000780f01007387 */ /* 0x0001e20000100800 */
[----:B------:R-:W-:Y:S02]  /*5b50*/  IMAD R11, R11, c[0x0][0x190], RZ ;  /* 0x000064000b0b7a24 */ /* 0x000fe400078e02ff */
[----:B------:R-:W-:Y:S01]  /*5b60*/  IMAD R10, R10, c[0x0][0x190], RZ ;  /* 0x000064000a0a7a24 */ /* 0x000fe200078e02ff */
[----:B0-----:R-:W2:Y:S04]  /*5b70*/  LDL.LU R15, [R1+0x1244] ;  /* 0x00124400010f7983 */ /* 0x001ea80000300800 */
[----:B------:R0:W-:Y:S01]  /*5b80*/  STL [R1+0x70], R14 ;  /* 0x0000700e01007387 */ /* 0x0001e20000100800 */
[----:B------:R-:W-:Y:S02]  /*5b90*/  IMAD R28, R28, c[0x0][0x190], RZ ;  /* 0x000064001c1c7a24 */ /* 0x000fe400078e02ff */
[----:B------:R-:W-:Y:S01]  /*5ba0*/  IMAD R29, R29, c[0x0][0x190], RZ ;  /* 0x000064001d1d7a24 */ /* 0x000fe200078e02ff */
[----:B0-----:R-:W2:Y:S04]  /*5bb0*/  LDL.LU R14, [R1+0x1240] ;  /* 0x00124000010e7983 */ /* 0x001ea80000300800 */
[----:B------:R0:W-:Y:S01]  /*5bc0*/  STL [R1+0x68], R13 ;  /* 0x0000680d01007387 */ /* 0x0001e20000100800 */
[----:B------:R-:W-:-:S03]  /*5bd0*/  IMAD R4, R4, c[0x0][0x190], RZ ;  /* 0x0000640004047a24 */ /* 0x000fc600078e02ff */
        /* <DEDUP_REMOVED lines=17> */
[----:B----4-:R-:W-:-:S03]  /*5cf0*/  IMAD R0, R0, c[0x0][0x190], RZ ;  /* 0x0000640000007a24 */ /* 0x010fc600078e02ff */
[----:B0-----:R-:W4:Y:S04]  /*5d00*/  LDL.LU R4, [R1+0x1224] ;  /* 0x0012240001047983 */ /* 0x001f280000300800 */
        /* <DEDUP_REMOVED lines=11> */
[----:B0-----:R-:W2:Y:S01]  /*5dc0*/  LDL.LU R0, [R1+0x120c] ;  /* 0x00120c0001007983 */ /* 0x001ea20000300800 */
[----:B-----5:R-:W-:-:S02]  /*5dd0*/  IMAD R2, R2, c[0x0][0x190], RZ ;  /* 0x0000640002027a24 */ /* 0x020fc400078e02ff */
[----:B--2---:R-:W-:-:S05]  /*5de0*/  IMAD R0, R0, c[0x0][0x190], RZ ;  /* 0x0000640000007a24 */ /* 0x004fca00078e02ff */
[----:B------:R0:W-:Y:S04]  /*5df0*/  STL [R1+0x14], R0 ;  /* 0x0000140001007387 */ /* 0x0001e80000100800 */
[----:B0-----:R-:W2:Y:S04]  /*5e00*/  LDL.LU R0, [R1+0x1208] ;  /* 0x0012080001007983 */ /* 0x001ea80000300800 */
[----:B------:R4:W-:Y:S02]  /*5e10*/  STL [R1], R2 ;  /* 0x0000000201007387 */ /* 0x0009e40000100800 */
[----:B----4-:R-:W-:-:S02]  /*5e20*/  IMAD R2, R4, c[0x0][0x190], RZ ;  /* 0x0000640004027a24 */ /* 0x010fc400078e02ff */
[----:B------:R-:W4:Y:S04]  /*5e30*/  LDL.LU R4, [R1+0x8] ;  /* 0x0000080001047983 */ /* 0x000f280000300800 */
[----:B------:R2:W-:Y:S02]  /*5e40*/  STL [R1+0x94], R2 ;  /* 0x0000940201007387 */ /* 0x0005e40000100800 */
[----:B--2---:R-:W-:-:S05]  /*5e50*/  LEA R2, P5, R24, R0, 0x1 ;  /* 0x0000000018027211 */ /* 0x004fca00078a08ff */
[----:B------:R0:W-:Y:S02]  /*5e60*/  STL [R1+0x11a4], R2 ;  /* 0x0011a40201007387 */ /* 0x0001e40000100800 */
[----:B0-----:R-:W-:-:S05]  /*5e70*/  LEA R2, P6, R5, R0, 0x1 ;  /* 0x0000000005027211 */ /* 0x001fca00078c08ff */
[----:B------:R0:W-:Y:S02]  /*5e80*/  STL [R1+0x11a8], R2 ;  /* 0x0011a80201007387 */ /* 0x0001e40000100800 */
[----:B0-----:R-:W-:-:S05]  /*5e90*/  LEA R2, P0, R6, R0, 0x1 ;  /* 0x0000000006027211 */ /* 0x001fca00078008ff */
[----:B------:R0:W-:Y:S02]  /*5ea0*/  STL [R1+0x11ac], R2 ;  /* 0x0011ac0201007387 */ /* 0x0001e40000100800 */
[----:B0-----:R-:W-:-:S05]  /*5eb0*/  LEA R2, P1, R8, R0, 0x1 ;  /* 0x0000000008027211 */ /* 0x001fca00078208ff */
[----:B------:R0:W-:Y:S02]  /*5ec0*/  STL [R1+0x11b0], R2 ;  /* 0x0011b00201007387 */ /* 0x0001e40000100800 */
[----:B0-----:R-:W-:-:S05]  /*5ed0*/  LEA R2, P2, R9, R0, 0x1 ;  /* 0x0000000009027211 */ /* 0x001fca00078408ff */
[----:B------:R4:W-:Y:S02]  /*5ee0*/  STL [R1+0x11b4], R2 ;  /* 0x0011b40201007387 */ /* 0x0009e40000100800 */
[----:B----4-:R-:W-:-:S05]  /*5ef0*/  LEA R2, P3, R4, R0, 0x1 ;  /* 0x0000000004027211 */ /* 0x010fca00078608ff */
[----:B------:R0:W-:Y:S02]  /*5f00*/  STL [R1+0x11b8], R2 ;  /* 0x0011b80201007387 */ /* 0x0001e40000100800 */
[----:B0-----:R-:W-:-:S05]  /*5f10*/  LEA R2, P4, R29, R0, 0x1 ;  /* 0x000000001d027211 */ /* 0x001fca00078808ff */
[----:B------:R0:W-:Y:S04]  /*5f20*/  STL [R1+0x11bc], R2 ;  /* 0x0011bc0201007387 */ /* 0x0001e80000100800 */
[----:B0-----:R-:W2:Y:S02]  /*5f30*/  LDL.LU R2, [R1+0x1204] ;  /* 0x0012040001027983 */ /* 0x001ea40000300800 */
[----:B--2---:R-:W-:-:S05]  /*5f40*/  LEA.HI.X.SX32 R24, R24, R2, 0x1, P5 ;  /* 0x0000000218187211 */ /* 0x004fca00028f0eff */
[----:B------:R0:W-:Y:S02]  /*5f50*/  STL [R1+0x119c], R24 ;  /* 0x00119c1801007387 */ /* 0x0001e40000100800 */
[----:B0-----:R-:W-:-:S05]  /*5f60*/  LEA R24, P5, R28, R0, 0x1 ;  /* 0x000000001c187211 */ /* 0x001fca00078a08ff */
[----:B------:R0:W-:Y:S04]  /*5f70*/  STL [R1+0x11a0], R24 ;  /* 0x0011a01801007387 */ /* 0x0001e80000100800 */
[----:B0-----:R-:W2:Y:S01]  /*5f80*/  LDL.LU R24, [R1+0x1200] ;  /* 0x0012000001187983 */ /* 0x001ea20000300800 */
[----:B------:R-:W-:-:S05]  /*5f90*/  LEA.HI.X.SX32 R5, R5, R2, 0x1, P6 ;  /* 0x0000000205057211 */ /* 0x000fca00030f0eff */
[----:B------:R2:W-:Y:S02]  /*5fa0*/  STL [R1+0x1194], R5 ;  /* 0x0011940501007387 */ /* 0x0005e40000100800 */
[----:B--2---:R-:W-:-:S05]  /*5fb0*/  LEA R5, P6, R24, R0, 0x1 ;  /* 0x0000000018057211 */ /* 0x004fca00078c08ff */
        /* <DEDUP_REMOVED lines=18> */
[----:B------:R2:W-:Y:S01]  /*60e0*/  STL [R1+0x1174], R4 ;  /* 0x0011740401007387 */ /* 0x0005e20000100800 */
[----:B------:R-:W-:Y:S01]  /*60f0*/  LEA.HI.X.SX32 R29, R29, R2, 0x1, P4 ;  /* 0x000000021d1d7211 */ /* 0x000fe200020f0eff */
[----:B------:R-:W-:Y:S02]  /*6100*/  IMAD R20, R20, c[0x0][0x190], RZ ;  /* 0x0000640014147a24 */ /* 0x000fe400078e02ff */
[----:B------:R-:W-:Y:S01]  /*6110*/  IMAD R21, R21, c[0x0][0x190], RZ ;  /* 0x0000640015157a24 */ /* 0x000fe200078e02ff */
[----:B--2---:R-:W-:-:S05]  /*6120*/  LEA R4, P3, R9, R0, 0x1 ;  /* 0x0000000009047211 */ /* 0x004fca00078608ff */
[----:B------:R0:W-:Y:S04]  /*6130*/  STL [R1+0x1178], R4 ;  /* 0x0011780401007387 */ /* 0x0001e80000100800 */
[----:B------:R1:W-:Y:S01]  /*6140*/  STL [R1+0x116c], R29 ;  /* 0x00116c1d01007387 */ /* 0x0003e20000100800 */
[----:B0-----:R-:W-:Y:S02]  /*6150*/  LEA R4, P4, R10, R0, 0x1 ;  /* 0x000000000a047211 */ /* 0x001fe400078808ff */
[----:B-1----:R-:W-:-:S03]  /*6160*/  LEA.HI.X.SX32 R29, R28, R2, 0x1, P5 ;  /* 0x000000021c1d7211 */ /* 0x002fc600028f0eff */
[----:B------:R0:W-:Y:S01]  /*6170*/  STL [R1+0x1170], R4 ;  /* 0x0011700401007387 */ /* 0x0001e20000100800 */
[----:B------:R-:W-:Y:S02]  /*6180*/  LEA.HI.X.SX32 R28, R24, R2, 0x1, P6 ;  /* 0x00000002181c7211 */ /* 0x000fe400030f0eff */
[-C--:B------:R-:W-:Y:S01]  /*6190*/  LEA R24, P6, R12, R0.reuse, 0x1 ;  /* 0x000000000c187211 */ /* 0x080fe200078c08ff */
[----:B------:R-:W-:Y:S01]  /*61a0*/  STL [R1+0x1164], R29 ;  /* 0x0011641d01007387 */ /* 0x000fe20000100800 */
[----:B0-----:R-:W-:-:S05]  /*61b0*/  LEA R4, P5, R11, R0, 0x1 ;  /* 0x000000000b047211 */ /* 0x001fca00078a08ff */
[----:B------:R0:W-:Y:S04]  /*61c0*/  STL [R1+0x1168], R4 ;  /* 0x0011680401007387 */ /* 0x0001e80000100800 */
[----:B------:R-:W-:Y:S01]  /*61d0*/  STL [R1+0x115c], R28 ;  /* 0x00115c1c01007387 */ /* 0x000fe20000100800 */
[----:B0-----:R-:W-:-:S03]  /*61e0*/  LEA.HI.X.SX32 R4, R5, R2, 0x1, P0 ;  /* 0x0000000205047211 */ /* 0x001fc600000f0eff */
[----:B------:R-:W-:Y:S01]  /*61f0*/  STL [R1+0x1160], R24 ;  /* 0x0011601801007387 */ /* 0x000fe20000100800 */
[----:B------:R-:W-:-:S03]  /*6200*/  LEA R5, P0, R13, R0, 0x1 ;  /* 0x000000000d057211 */ /* 0x000fc600078008ff */
[----:B------:R-:W2:Y:S04]  /*6210*/  LDL.LU R29, [R1+0x4] ;  /* 0x00000400011d7983 */ /* 0x000ea80000300800 */
[----:B------:R0:W-:Y:S04]  /*6220*/  STL [R1+0x1154], R4 ;  /* 0x0011540401007387 */ /* 0x0001e80000100800 */
[----:B------:R1:W-:Y:S01]  /*6230*/  STL [R1+0x1158], R5 ;  /* 0x0011580501007387 */ /* 0x0003e20000100800 */
[----:B0-----:R-:W-:Y:S02]  /*6240*/  LEA.HI.X.SX32 R4, R6, R2, 0x1, P1 ;  /* 0x0000000206047211 */ /* 0x001fe400008f0eff */
[----:B------:R-:W-:-:S02]  /*6250*/  LEA R6, P1, R14, R0, 0x1 ;  /* 0x000000000e067211 */ /* 0x000fc400078208ff */
[----:B-1----:R-:W-:Y:S01]  /*6260*/  LEA.HI.X.SX32 R5, R8, R2, 0x1, P2 ;  /* 0x0000000208057211 */ /* 0x002fe200010f0eff */
[----:B------:R0:W-:Y:S04]  /*6270*/  STL [R1+0x114c], R4 ;  /* 0x00114c0401007387 */ /* 0x0001e80000100800 */
[----:B------:R1:W-:Y:S04]  /*6280*/  STL [R1+0x1150], R6 ;  /* 0x0011500601007387 */ /* 0x0003e80000100800 */
[----:B------:R3:W-:Y:S01]  /*6290*/  STL [R1+0x1144], R5 ;  /* 0x0011440501007387 */ /* 0x0007e20000100800 */
[----:B0-----:R-:W-:-:S02]  /*62a0*/  LEA R4, P2, R15, R0, 0x1 ;  /* 0x000000000f047211 */ /* 0x001fc400078408ff */
[----:B-1----:R-:W-:-:S03]  /*62b0*/  LEA.HI.X.SX32 R6, R9, R2, 0x1, P3 ;  /* 0x0000000209067211 */ /* 0x002fc600018f0eff */
[----:B------:R0:W-:Y:S01]  /*62c0*/  STL [R1+0x1148], R4 ;  /* 0x0011480401007387 */ /* 0x0001e20000100800 */
[----:B---3--:R-:W-:-:S03]  /*62d0*/  LEA R5, P3, R16, R0, 0x1 ;  /* 0x0000000010057211 */ /* 0x008fc600078608ff */
[----:B------:R-:W-:Y:S01]  /*62e0*/  STL [R1+0x113c], R6 ;  /* 0x00113c0601007387 */ /* 0x000fe20000100800 */
[----:B0-----:R-:W-:-:S03]  /*62f0*/  LEA.HI.X.SX32 R4, R10, R2, 0x1, P4 ;  /* 0x000000020a047211 */ /* 0x001fc600020f0eff */
[----:B------:R-:W3:Y:S04]  /*6300*/  LDL.LU R10, [R1+0x4c] ;  /* 0x00004c00010a7983 */ /* 0x000ee80000300800 */
[----:B------:R0:W-:Y:S04]  /*6310*/  STL [R1+0x1140], R5 ;  /* 0x0011400501007387 */ /* 0x0001e80000100800 */
[----:B------:R1:W-:Y:S01]  /*6320*/  STL [R1+0x1134], R4 ;  /* 0x0011340401007387 */ /* 0x0003e20000100800 */
[----:B0-----:R-:W-:Y:S02]  /*6330*/  LEA R5, P4, R17, R0, 0x1 ;  /* 0x0000000011057211 */ /* 0x001fe400078808ff */
[----:B-1----:R-:W-:-:S02]  /*6340*/  LEA.HI.X.SX32 R4, R11, R2, 0x1, P5 ;  /* 0x000000020b047211 */ /* 0x002fc400028f0eff */
[----:B------:R-:W4:Y:S04]  /*6350*/  LDL.LU R11, [R1+0x34] ;  /* 0x00003400010b7983 */ /* 0x000f280000300800 */
[----:B------:R0:W-:Y:S04]  /*6360*/  STL [R1+0x1138], R5 ;  /* 0x0011380501007387 */ /* 0x0001e80000100800 */
[----:B------:R1:W-:Y:S04]  /*6370*/  STL [R1+0x112c], R4 ;  /* 0x00112c0401007387 */ /* 0x0003e80000100800 */
[----:B------:R-:W5:Y:S01]  /*6380*/  LDL.LU R9, [R1+0x54] ;  /* 0x0000540001097983 */ /* 0x000f620000300800 */
[----:B0-----:R-:W-:-:S02]  /*6390*/  LEA R5, P5, R18, R0, 0x1 ;  /* 0x0000000012057211 */ /* 0x001fc400078a08ff */
[----:B-1----:R-:W-:-:S03]  /*63a0*/  LEA.HI.X.SX32 R4, R12, R2, 0x1, P6 ;  /* 0x000000020c047211 */ /* 0x002fc600030f0eff */
[----:B------:R0:W-:Y:S04]  /*63b0*/  STL [R1+0x1130], R5 ;  /* 0x0011300501007387 */ /* 0x0001e80000100800 */
[----:B------:R-:W3:Y:S01]  /*63c0*/  LDL.LU R12, [R1+0x2c] ;  /* 0x00002c00010c7983 */ /* 0x000ee20000300800 */
[----:B0-----:R-:W-:-:S03]  /*63d0*/  LEA R5, P6, R19, R0, 0x1 ;  /* 0x0000000013057211 */ /* 0x001fc600078c08ff */
[----:B------:R0:W-:Y:S04]  /*63e0*/  STL [R1+0x1124], R4 ;  /* 0x0011240401007387 */ /* 0x0001e80000100800 */
[----:B------:R-:W4:Y:S04]  /*63f0*/  LDL.LU R8, [R1+0x6c] ;  /* 0x00006c0001087983 */ /* 0x000f280000300800 */
[----:B------:R1:W-:Y:S01]  /*6400*/  STL [R1+0x1128], R5 ;  /* 0x0011280501007387 */ /* 0x0003e20000100800 */
[----:B0-----:R-:W-:-:S03]  /*6410*/  LEA.HI.X.SX32 R4, R13, R2, 0x1, P0 ;  /* 0x000000020d047211 */ /* 0x001fc600000f0eff */
[----:B------:R-:W4:Y:S04]  /*6420*/  LDL.LU R13, [R1+0x18] ;  /* 0x00001800010d7983 */ /* 0x000f280000300800 */
[----:B------:R-:W5:Y:S04]  /*6430*/  LDL.LU R6, [R1+0x74] ;  /* 0x0000740001067983 */ /* 0x000f680000300800 */
[----:B------:R0:W-:Y:S01]  /*6440*/  STL [R1+0x111c], R4 ;  /* 0x00111c0401007387 */ /* 0x0001e20000100800 */
[----:B------:R-:W-:-:S03]  /*6450*/  LEA.HI.X.SX32 R14, R14, R2, 0x1, P1 ;  /* 0x000000020e0e7211 */ /* 0x000fc600008f0eff */
[----:B-1----:R-:W5:Y:S01]  /*6460*/  LDL.LU R5, [R1+0x7c] ;  /* 0x00007c0001057983 */ /* 0x002f620000300800 */
[----:B0-----:R-:W-:-:S05]  /*6470*/  LEA R4, P0, R20, R0, 0x1 ;  /* 0x0000000014047211 */ /* 0x001fca00078008ff */
[----:B------:R0:W-:Y:S04]  /*6480*/  STL [R1+0x1120], R4 ;  /* 0x0011200401007387 */ /* 0x0001e80000100800 */
[----:B------:R-:W-:Y:S01]  /*6490*/  STL [R1+0x1114], R14 ;  /* 0x0011140e01007387 */ /* 0x000fe20000100800 */
[----:B0-----:R-:W-:-:S05]  /*64a0*/  LEA R4, P1, R21, R0, 0x1 ;  /* 0x0000000015047211 */ /* 0x001fca00078208ff */
[----:B------:R0:W-:Y:S04]  /*64b0*/  STL [R1+0x1118], R4 ;  /* 0x0011180401007387 */ /* 0x0001e80000100800 */
[----:B0-----:R-:W5:Y:S01]  /*64c0*/  LDL.LU R4, [R1+0x84] ;  /* 0x0000840001047983 */ /* 0x001f620000300800 */
[----:B------:R-:W-:Y:S01]  /*64d0*/  IMAD R22, R22, c[0x0][0x190], RZ ;  /* 0x0000640016167a24 */ /* 0x000fe200078e02ff */
[-C--:B------:R-:W-:Y:S01]  /*64e0*/  LEA.HI.X.SX32 R15, R15, R2.reuse, 0x1, P2 ;  /* 0x000000020f0f7211 */ /* 0x080fe200010f0eff */
[----:B------:R-:W-:Y:S01]  /*64f0*/  IMAD R23, R23, c[0x0][0x190], RZ ;  /* 0x0000640017177a24 */ /* 0x000fe200078e02ff */
[----:B------:R-:W-:Y:S02]  /*6500*/  LEA.HI.X.SX32 R16, R16, R2, 0x1, P3 ;  /* 0x0000000210107211 */ /* 0x000fe400018f0eff */
[-C--:B------:R-:W-:Y:S01]  /*6510*/  LEA R14, P2, R22, R0.reuse, 0x1 ;  /* 0x00000000160e7211 */ /* 0x080fe200078408ff */
[----:B------:R0:W-:Y:S04]  /*6520*/  STL [R1+0x110c], R15 ;  /* 0x00110c0f01007387 */ /* 0x0001e80000100800 */
[----:B------:R1:W-:Y:S01]  /*6530*/  STL [R1+0x1110], R14 ;  /* 0x0011100e01007387 */ /* 0x0003e20000100800 */
[----:B0-----:R-:W-:-:S03]  /*6540*/  LEA R15, P3, R23, R0, 0x1 ;  /* 0x00000000170f7211 */ /* 0x001fc600078608ff */
[----:B------:R-:W-:Y:S01]  /*6550*/  STL [R1+0x1104], R16 ;  /* 0x0011041001007387 */ /* 0x000fe20000100800 */
[----:B-1----:R-:W-:-:S03]  /*6560*/  LEA.HI.X.SX32 R14, R17, R2, 0x1, P4 ;  /* 0x00000002110e7211 */ /* 0x002fc600020f0eff */
[----:B------:R0:W-:Y:S04]  /*6570*/  STL [R1+0x1108], R15 ;  /* 0x0011080f01007387 */ /* 0x0001e80000100800 */
[----:B------:R-:W-:Y:S01]  /*6580*/  STL [R1+0x10fc], R14 ;  /* 0x0010fc0e01007387 */ /* 0x000fe20000100800 */
[----:B0-----:R-:W-:Y:S02]  /*6590*/  LEA.HI.X.SX32 R15, R18, R2, 0x1, P5 ;  /* 0x00000002120f7211 */ /* 0x001fe400028f0eff */
[----:B--2---:R-:W-:-:S05]  /*65a0*/  LEA R16, P4, R29, R0, 0x1 ;  /* 0x000000001d107211 */ /* 0x004fca00078808ff */
[----:B------:R0:W-:Y:S04]  /*65b0*/  STL [R1+0x1100], R16 ;  /* 0x0011001001007387 */ /* 0x0001e80000100800 */
[----:B------:R3:W-:Y:S01]  /*65c0*/  STL [R1+0x10f4], R15 ;  /* 0x0010f40f01007387 */ /* 0x0007e20000100800 */
[----:B0-----:R-:W-:Y:S02]  /*65d0*/  LEA.HI.X.SX32 R16, R19, R2, 0x1, P6 ;  /* 0x0000000213107211 */ /* 0x001fe400030f0eff */
[-C--:B---3--:R-:W-:Y:S02]  /*65e0*/  LEA R15, P6, R12, R0.reuse, 0x1 ;  /* 0x000000000c0f7211 */ /* 0x088fe400078c08ff */
[----:B----4-:R-:W-:-:S05]  /*65f0*/  LEA R14, P5, R13, R0, 0x1 ;  /* 0x000000000d0e7211 */ /* 0x010fca00078a08ff */
[----:B------:R0:W-:Y:S04]  /*6600*/  STL [R1+0x10f8], R14 ;  /* 0x0010f80e01007387 */ /* 0x0001e80000100800 */
[----:B------:R-:W-:Y:S01]  /*6610*/  STL [R1+0x10ec], R16 ;  /* 0x0010ec1001007387 */ /* 0x000fe20000100800 */
[----:B0-----:R-:W-:-:S03]  /*6620*/  LEA.HI.X.SX32 R14, R20, R2, 0x1, P0 ;  /* 0x00000002140e7211 */ /* 0x001fc600000f0eff */
[----:B------:R-:W2:Y:S04]  /*6630*/  LDL.LU R20, [R1+0x88] ;  /* 0x0000880001147983 */ /* 0x000ea80000300800 */
[----:B------:R0:W-:Y:S04]  /*6640*/  STL [R1+0x10f0], R15 ;  /* 0x0010f00f01007387 */ /* 0x0001e80000100800 */
[----:B------:R-:W3:Y:S04]  /*6650*/  LDL.LU R19, [R1+0x80] ;  /* 0x0000800001137983 */ /* 0x000ee80000300800 */
[----:B------:R1:W-:Y:S01]  /*6660*/  STL [R1+0x10e4], R14 ;  /* 0x0010e40e01007387 */ /* 0x0003e20000100800 */
[----:B0-----:R-:W-:-:S02]  /*6670*/  LEA R15, P0, R11, R0, 0x1 ;  /* 0x000000000b0f7211 */ /* 0x001fc400078008ff */
[----:B-1----:R-:W-:Y:S02]  /*6680*/  LEA.HI.X.SX32 R14, R21, R2, 0x1, P1 ;  /* 0x00000002150e7211 */ /* 0x002fe400008f0eff */
[----:B------:R-:W4:Y:S04]  /*6690*/  LDL.LU R21, [R1+0x90] ;  /* 0x0000900001157983 */ /* 0x000f280000300800 */
[----:B------:R0:W-:Y:S04]  /*66a0*/  STL [R1+0x10e8], R15 ;  /* 0x0010e80f01007387 */ /* 0x0001e80000100800 */
[----:B------:R1:W-:Y:S04]  /*66b0*/  STL [R1+0x10dc], R14 ;  /* 0x0010dc0e01007387 */ /* 0x0003e80000100800 */
[----:B------:R-:W2:Y:S01]  /*66c0*/  LDL.LU R24, [R1+0x78] ;  /* 0x0000780001187983 */ /* 0x000ea20000300800 */
[----:B0-----:R-:W-:-:S02]  /*66d0*/  LEA R15, P1, R10, R0, 0x1 ;  /* 0x000000000a0f7211 */ /* 0x001fc400078208ff */
[----:B-1----:R-:W-:-:S03]  /*66e0*/  LEA.HI.X.SX32 R14, R22, R2, 0x1, P2 ;  /* 0x00000002160e7211 */ /* 0x002fc600010f0eff */
[----:B------:R5:W-:Y:S04]  /*66f0*/  STL [R1+0x10e0], R15 ;  /* 0x0010e00f01007387 */ /* 0x000be80000100800 */
[----:B------:R-:W2:Y:S04]  /*6700*/  LDL.LU R22, [R1+0x8c] ;  /* 0x00008c0001167983 */ /* 0x000ea80000300800 */
[----:B------:R0:W-:Y:S01]  /*6710*/  STL [R1+0x10d4], R14 ;  /* 0x0010d40e01007387 */ /* 0x0001e20000100800 */
[----:B-----5:R-:W-:-:S03]  /*6720*/  LEA R15, P2, R9, R0, 0x1 ;  /* 0x00000000090f7211 */ /* 0x020fc600078408ff */
[----:B------:R-:W5:Y:S01]  /*6730*/  LDL.LU R28, [R1+0x70] ;  /* 0x00007000011c7983 */ /* 0x000f620000300800 */
[----:B0-----:R-:W-:Y:S02]  /*6740*/  LEA.HI.X.SX32 R14, R23, R2, 0x1, P3 ;  /* 0x00000002170e7211 */ /* 0x001fe400018f0eff */
[----:B------:R-:W-:Y:S01]  /*6750*/  LEA R16, P3, R8, R0, 0x1 ;  /* 0x0000000008107211 */ /* 0x000fe200078608ff */
[----:B------:R0:W-:Y:S04]  /*6760*/  STL [R1+0x10d8], R15 ;  /* 0x0010d80f01007387 */ /* 0x0001e80000100800 */
[----:B------:R1:W-:Y:S01]  /*6770*/  STL [R1+0xfdc], R14 ;  /* 0x000fdc0e01007387 */ /* 0x0003e20000100800 */
[----:B------:R-:W-:-:S03]  /*6780*/  LEA.HI.X.SX32 R13, R13, R2, 0x1, P5 ;  /* 0x000000020d0d7211 */ /* 0x000fc600028f0eff */
[----:B------:R-:W-:Y:S01]  /*6790*/  STL [R1+0xffc], R16 ;  /* 0x000ffc1001007387 */ /* 0x000fe20000100800 */
[----:B0-----:R-:W-:-:S03]  /*67a0*/  LEA.HI.X.SX32 R15, R29, R2, 0x1, P4 ;  /* 0x000000021d0f7211 */ /* 0x001fc600020f0eff */
[----:B------:R-:W3:Y:S01]  /*67b0*/  LDL.LU R29, [R1+0x68] ;  /* 0x00006800011d7983 */ /* 0x000ee20000300800 */
[----:B-1----:R-:W-:-:S03]  /*67c0*/  LEA R14, P4, R6, R0, 0x1 ;  /* 0x00000000060e7211 */ /* 0x002fc600078808ff */
[----:B------:R-:W-:Y:S04]  /*67d0*/  STL [R1+0xfe0], R15 ;  /* 0x000fe00f01007387 */ /* 0x000fe80000100800 */
[----:B------:R0:W-:Y:S04]  /*67e0*/  STL [R1+0x1004], R14 ;  /* 0x0010040e01007387 */ /* 0x0001e80000100800 */
[----:B------:R-:W5:Y:S04]  /*67f0*/  LDL.LU R18, [R1+0x64] ;  /* 0x0000640001127983 */ /* 0x000f680000300800 */
[----:B------:R1:W-:Y:S01]  /*6800*/  STL [R1+0xfe4], R13 ;  /* 0x000fe40d01007387 */ /* 0x0003e20000100800 */
[----:B0-----:R-:W-:-:S05]  /*6810*/  LEA R14, P5, R5, R0, 0x1 ;  /* 0x00000000050e7211 */ /* 0x001fca00078a08ff */
[----:B------:R0:W-:Y:S01]  /*6820*/  STL [R1+0x100c], R14 ;  /* 0x00100c0e01007387 */ /* 0x0001e20000100800 */
[----:B-1----:R-:W-:-:S03]  /*6830*/  LEA.HI.X.SX32 R13, R12, R2, 0x1, P6 ;  /* 0x000000020c0d7211 */ /* 0x002fc600030f0eff */
[----:B------:R-:W5:Y:S01]  /*6840*/  LDL.LU R17, [R1+0x60] ;  /* 0x0000600001117983 */ /* 0x000f620000300800 */
[----:B------:R-:W-:-:S03]  /*6850*/  LEA R12, P6, R4, R0, 0x1 ;  /* 0x00000000040c7211 */ /* 0x000fc600078c08ff */
[----:B------:R-:W-:Y:S01]  /*6860*/  STL [R1+0xfe8], R13 ;  /* 0x000fe80d01007387 */ /* 0x000fe20000100800 */
[----:B------:R-:W-:-:S03]  /*6870*/  LEA.HI.X.SX32 R11, R11, R2, 0x1, P0 ;  /* 0x000000020b0b7211 */ /* 0x000fc600000f0eff */
[----:B------:R-:W5:Y:S04]  /*6880*/  LDL.LU R16, [R1+0x5c] ;  /* 0x00005c0001107983 */ /* 0x000f680000300800 */
[----:B------:R-:W-:Y:S04]  /*6890*/  STL [R1+0x1014], R12 ;  /* 0x0010140c01007387 */ /* 0x000fe80000100800 */
[----:B------:R-:W5:Y:S04]  /*68a0*/  LDL.LU R15, [R1+0x58] ;  /* 0x00005800010f7983 */ /* 0x000f680000300800 */
[----:B------:R1:W-:Y:S04]  /*68b0*/  STL [R1+0xfec], R11 ;  /* 0x000fec0b01007387 */ /* 0x0003e80000100800 */
[----:B0-----:R-:W5:Y:S01]  /*68c0*/  LDL.LU R14, [R1+0x50] ;  /* 0x00005000010e7983 */ /* 0x001f620000300800 */
[----:B------:R-:W-:-:S02]  /*68d0*/  LEA.HI.X.SX32 R9, R9, R2, 0x1, P2 ;  /* 0x0000000209097211 */ /* 0x000fc400010f0eff */
[-C--:B-1----:R-:W-:Y:S02]  /*68e0*/  LEA.HI.X.SX32 R11, R10, R2.reuse, 0x1, P1 ;  /* 0x000000020a0b7211 */ /* 0x082fe400008f0eff */
[-C--:B------:R-:W-:Y:S02]  /*68f0*/  LEA.HI.X.SX32 R6, R6, R2.reuse, 0x1, P4 ;  /* 0x0000000206067211 */ /* 0x080fe400020f0eff */
[----:B------:R-:W-:Y:S02]  /*6900*/  LEA.HI.X.SX32 R4, R4, R2, 0x1, P6 ;  /* 0x0000000204047211 */ /* 0x000fe400030f0eff */
[-C--:B----4-:R-:W-:Y:S02]  /*6910*/  LEA R10, P1, R21, R0.reuse, 0x1 ;  /* 0x00000000150a7211 */ /* 0x090fe400078208ff */
[----:B--2---:R-:W-:-:S05]  /*6920*/  LEA R12, P0, R22, R0, 0x1 ;  /* 0x00000000160c7211 */ /* 0x004fca00078008ff */
[----:B------:R0:W-:Y:S04]  /*6930*/  STL [R1+0x101c], R12 ;  /* 0x00101c0c01007387 */ /* 0x0001e80000100800 */
[----:B------:R-:W-:Y:S04]  /*6940*/  STL [R1+0xff0], R11 ;  /* 0x000ff00b01007387 */ /* 0x000fe80000100800 */
[----:B------:R-:W2:Y:S04]  /*6950*/  LDL.LU R13, [R1+0x48] ;  /* 0x00004800010d7983 */ /* 0x000ea80000300800 */
[----:B------:R1:W-:Y:S04]  /*6960*/  STL [R1+0x1024], R10 ;  /* 0x0010240a01007387 */ /* 0x0003e80000100800 */
[----:B------:R4:W-:Y:S04]  /*6970*/  STL [R1+0xff4], R9 ;  /* 0x000ff40901007387 */ /* 0x0009e80000100800 */
[----:B0-----:R-:W2:Y:S01]  /*6980*/  LDL.LU R12, [R1+0x44] ;  /* 0x00004400010c7983 */ /* 0x001ea20000300800 */
[----:B-1----:R-:W-:-:S02]  /*6990*/  LEA R10, P2, R20, R0, 0x1 ;  /* 0x00000000140a7211 */ /* 0x002fc400078408ff */
[----:B----4-:R-:W-:Y:S02]  /*69a0*/  LEA.HI.X.SX32 R9, R8, R2, 0x1, P3 ;  /* 0x0000000208097211 */ /* 0x010fe400018f0eff */
[-C--:B---3--:R-:W-:Y:S01]  /*69b0*/  LEA R8, P3, R19, R0.reuse, 0x1 ;  /* 0x0000000013087211 */ /* 0x088fe200078608ff */
[----:B------:R0:W-:Y:S04]  /*69c0*/  STL [R1+0x102c], R10 ;  /* 0x00102c0a01007387 */ /* 0x0001e80000100800 */
[----:B------:R-:W-:Y:S04]  /*69d0*/  STL [R1+0xff8], R9 ;  /* 0x000ff80901007387 */ /* 0x000fe80000100800 */
[----:B------:R-:W3:Y:S04]  /*69e0*/  LDL.LU R11, [R1+0x40] ;  /* 0x00004000010b7983 */ /* 0x000ee80000300800 */
[----:B------:R1:W-:Y:S04]  /*69f0*/  STL [R1+0x1034], R8 ;  /* 0x0010340801007387 */ /* 0x0003e80000100800 */
[----:B0-----:R-:W4:Y:S04]  /*6a00*/  LDL.LU R10, [R1+0x3c] ;  /* 0x00003c00010a7983 */ /* 0x001f280000300800 */
[----:B------:R0:W-:Y:S01]  /*6a10*/  STL [R1+0x1000], R6 ;  /* 0x0010000601007387 */ /* 0x0001e20000100800 */
[----:B-1----:R-:W-:-:S03]  /*6a20*/  LEA R8, P4, R24, R0, 0x1 ;  /* 0x0000000018087211 */ /* 0x002fc600078808ff */
[----:B------:R-:W4:Y:S01]  /*6a30*/  LDL.LU R9, [R1+0x38] ;  /* 0x0000380001097983 */ /* 0x000f220000300800 */
[----:B0-----:R-:W-:-:S03]  /*6a40*/  LEA.HI.X.SX32 R6, R5, R2, 0x1, P5 ;  /* 0x0000000205067211 */ /* 0x001fc600028f0eff */
[----:B------:R0:W-:Y:S01]  /*6a50*/  STL [R1+0x103c], R8 ;  /* 0x00103c0801007387 */ /* 0x0001e20000100800 */
[-C--:B-----5:R-:W-:Y:S02]  /*6a60*/  LEA R5, P5, R28, R0.reuse, 0x1 ;  /* 0x000000001c057211 */ /* 0x0a0fe400078a08ff */
[----:B------:R-:W-:Y:S01]  /*6a70*/  LEA R23, P6, R29, R0, 0x1 ;  /* 0x000000001d177211 */ /* 0x000fe200078c08ff */
[----:B0-----:R-:W5:Y:S04]  /*6a80*/  LDL.LU R8, [R1+0x30] ;  /* 0x0000300001087983 */ /* 0x001f680000300800 */
[----:B------:R0:W-:Y:S01]  /*6a90*/  STL [R1+0x1008], R6 ;  /* 0x0010080601007387 */ /* 0x0001e20000100800 */
[----:B------:R-:W-:-:S03]  /*6aa0*/  LEA.HI.X.SX32 R21, R21, R2, 0x1, P1 ;  /* 0x0000000215157211 */ /* 0x000fc600008f0eff */
[----:B0-----:R-:W5:Y:S04]  /*6ab0*/  LDL.LU R6, [R1+0x28] ;  /* 0x0000280001067983 */ /* 0x001f680000300800 */
[----:B------:R0:W-:Y:S04]  /*6ac0*/  STL [R1+0x1044], R5 ;  /* 0x0010440501007387 */ /* 0x0001e80000100800 */
[----:B0-----:R-:W5:Y:S04]  /*6ad0*/  LDL.LU R5, [R1+0x14] ;  /* 0x0000140001057983 */ /* 0x001f680000300800 */
[----:B------:R0:W-:Y:S04]  /*6ae0*/  STL [R1+0x1010], R4 ;  /* 0x0010100401007387 */ /* 0x0001e80000100800 */
[----:B0-----:R-:W5:Y:S04]  /*6af0*/  LDL.LU R4, [R1] ;  /* 0x0000000001047983 */ /* 0x001f680000300800 */
[----:B------:R0:W-:Y:S02]  /*6b00*/  STL [R1+0x104c], R23 ;  /* 0x00104c1701007387 */ /* 0x0001e40000100800 */
[----:B0-----:R-:W-:-:S02]  /*6b10*/  LEA.HI.X.SX32 R23, R22, R2, 0x1, P0 ;  /* 0x0000000216177211 */ /* 0x001fc400000f0eff */
[----:B------:R-:W-:-:S03]  /*6b20*/  LEA R22, P0, R18, R0, 0x1 ;  /* 0x0000000012167211 */ /* 0x000fc600078008ff */
[----:B------:R0:W-:Y:S04]  /*6b30*/  STL [R1+0x1018], R23 ;  /* 0x0010181701007387 */ /* 0x0001e80000100800 */
[----:B------:R1:W-:Y:S04]  /*6b40*/  STL [R1+0x1054], R22 ;  /* 0x0010541601007387 */ /* 0x0003e80000100800 */
[----:B------:R1:W-:Y:S01]  /*6b50*/  STL [R1+0x1020], R21 ;  /* 0x0010201501007387 */ /* 0x0003e20000100800 */
[----:B0-----:R-:W-:Y:S02]  /*6b60*/  LEA R23, P1, R17, R0, 0x1 ;  /* 0x0000000011177211 */ /* 0x001fe400078208ff */
[----:B-1----:R-:W-:-:S03]  /*6b70*/  LEA.HI.X.SX32 R22, R20, R2, 0x1, P2 ;  /* 0x0000000214167211 */ /* 0x002fc600010f0eff */
[----:B------:R-:W-:Y:S01]  /*6b80*/  STL [R1+0x105c], R23 ;  /* 0x00105c1701007387 */ /* 0x000fe20000100800 */
[----:B------:R-:W-:Y:S02]  /*6b90*/  LEA.HI.X.SX32 R20, R19, R2, 0x1, P3 ;  /* 0x0000000213147211 */ /* 0x000fe400018f0eff */
[-C--:B------:R-:W-:Y:S01]  /*6ba0*/  LEA R21, P2, R16, R0.reuse, 0x1 ;  /* 0x0000000010157211 */ /* 0x080fe200078408ff */
[----:B------:R-:W-:Y:S01]  /*6bb0*/  STL [R1+0x1028], R22 ;  /* 0x0010281601007387 */ /* 0x000fe20000100800 */
[----:B------:R-:W-:-:S03]  /*6bc0*/  LEA R19, P3, R15, R0, 0x1 ;  /* 0x000000000f137211 */ /* 0x000fc600078608ff */
[----:B------:R0:W-:Y:S04]  /*6bd0*/  STL [R1+0x1064], R21 ;  /* 0x0010641501007387 */ /* 0x0001e80000100800 */
[----:B------:R1:W-:Y:S01]  /*6be0*/  STL [R1+0x1030], R20 ;  /* 0x0010301401007387 */ /* 0x0003e20000100800 */
[----:B0-----:R-:W-:-:S03]  /*6bf0*/  LEA.HI.X.SX32 R21, R24, R2, 0x1, P4 ;  /* 0x0000000218157211 */ /* 0x001fc600020f0eff */
[----:B------:R0:W-:Y:S01]  /*6c00*/  STL [R1+0x106c], R19 ;  /* 0x00106c1301007387 */ /* 0x0001e20000100800 */
[----:B-1----:R-:W-:-:S03]  /*6c10*/  LEA R20, P4, R14, R0, 0x1 ;  /* 0x000000000e147211 */ /* 0x002fc600078808ff */
[----:B------:R-:W-:Y:S04]  /*6c20*/  STL [R1+0x1038], R21 ;  /* 0x0010381501007387 */ /* 0x000fe80000100800 */
[----:B------:R-:W5:Y:S01]  /*6c30*/  LDL.LU R24, [R1+0xdc] ;  /* 0x0000dc0001187983 */ /* 0x000f620000300800 */
[----:B0-----:R-:W-:-:S03]  /*6c40*/  LEA.HI.X.SX32 R19, R28, R2, 0x1, P5 ;  /* 0x000000021c137211 */ /* 0x001fc600028f0eff */
[----:B------:R-:W-:Y:S04]  /*6c50*/  STL [R1+0x1074], R20 ;  /* 0x0010741401007387 */ /* 0x000fe80000100800 */
[----:B------:R-:W5:Y:S04]  /*6c60*/  LDL.LU R28, [R1+0x94] ;  /* 0x00009400011c7983 */ /* 0x000f680000300800 */
[----:B------:R0:W-:Y:S02]  /*6c70*/  STL [R1+0x1040], R19 ;  /* 0x0010401301007387 */ /* 0x0001e40000100800 */
[----:B0-----:R-:W-:-:S02]  /*6c80*/  LEA.HI.X.SX32 R19, R29, R2, 0x1, P6 ;  /* 0x000000021d137211 */ /* 0x001fc400030f0eff */
[----:B------:R-:W5:Y:S01]  /*6c90*/  LDL.LU R29, [R1+0xe0] ;  /* 0x0000e000011d7983 */ /* 0x000f620000300800 */
[-C--:B------:R-:W-:Y:S02]  /*6ca0*/  LEA.HI.X.SX32 R17, R17, R2.reuse, 0x1, P1 ;  /* 0x0000000211117211 */ /* 0x080fe400008f0eff */
[----:B------:R-:W-:Y:S01]  /*6cb0*/  LEA.HI.X.SX32 R14, R14, R2, 0x1, P4 ;  /* 0x000000020e0e7211 */ /* 0x000fe200020f0eff */
[----:B------:R-:W-:Y:S02]  /*6cc0*/  IMAD R25, R25, c[0x0][0x190], RZ ;  /* 0x0000640019197a24 */ /* 0x000fe400078e02ff */
[----:B------:R-:W-:Y:S02]  /*6cd0*/  IMAD R26, R26, c[0x0][0x190], RZ ;  /* 0x000064001a1a7a24 */ /* 0x000fe400078e02ff */
[----:B------:R-:W-:Y:S02]  /*6ce0*/  IMAD R27, R27, c[0x0][0x190], RZ ;  /* 0x000064001b1b7a24 */ /* 0x000fe400078e02ff */
[----:B------:R-:W-:-:S02]  /*6cf0*/  IMAD R7, R7, c[0x0][0x190], RZ ;  /* 0x0000640007077a24 */ /* 0x000fc400078e02ff */
[----:B------:R-:W-:Y:S01]  /*6d00*/  IMAD R3, R3, c[0x0][0x190], RZ ;  /* 0x0000640003037a24 */ /* 0x000fe200078e02ff */
[----:B--2---:R-:W-:-:S05]  /*6d10*/  LEA R20, P5, R13, R0, 0x1 ;  /* 0x000000000d147211 */ /* 0x004fca00078a08ff */
[----:B------:R0:W-:Y:S04]  /*6d20*/  STL [R1+0x107c], R20 ;  /* 0x00107c1401007387 */ /* 0x0001e80000100800 */
[----:B------:R1:W-:Y:S01]  /*6d30*/  STL [R1+0x1048], R19 ;  /* 0x0010481301007387 */ /* 0x0003e20000100800 */
[----:B0-----:R-:W-:Y:S02]  /*6d40*/  LEA R20, P6, R12, R0, 0x1 ;  /* 0x000000000c147211 */ /* 0x001fe400078c08ff */
[----:B-1----:R-:W-:-:S03]  /*6d50*/  LEA.HI.X.SX32 R19, R18, R2, 0x1, P0 ;  /* 0x0000000212137211 */ /* 0x002fc600000f0eff */
[----:B------:R-:W-:Y:S04]  /*6d60*/  STL [R1+0x1084], R20 ;  /* 0x0010841401007387 */ /* 0x000fe80000100800 */
[----:B------:R4:W-:Y:S01]  /*6d70*/  STL [R1+0x1050], R19 ;  /* 0x0010501301007387 */ /* 0x0009e20000100800 */
[----:B---3--:R-:W-:-:S05]  /*6d80*/  LEA R18, P0, R11, R0, 0x1 ;  /* 0x000000000b127211 */ /* 0x008fca00078008ff */
[----:B------:R0:W-:Y:S01]  /*6d90*/  STL [R1+0x108c], R18 ;  /* 0x00108c1201007387 */ /* 0x0001e20000100800 */
[----:B----4-:R-:W-:-:S03]  /*6da0*/  LEA R19, P1, R10, R0, 0x1 ;  /* 0x000000000a137211 */ /* 0x010fc600078208ff */
[----:B------:R1:W-:Y:S01]  /*6db0*/  STL [R1+0x1058], R17 ;  /* 0x0010581101007387 */ /* 0x0003e20000100800 */
[-C--:B0-----:R-:W-:Y:S02]  /*6dc0*/  LEA.HI.X.SX32 R18, R16, R2.reuse, 0x1, P2 ;  /* 0x0000000210127211 */ /* 0x081fe400010f0eff */
[----:B------:R-:W-:Y:S02]  /*6dd0*/  LEA.HI.X.SX32 R16, R15, R2, 0x1, P3 ;  /* 0x000000020f107211 */ /* 0x000fe400018f0eff */
[-C--:B-1----:R-:W-:Y:S01]  /*6de0*/  LEA R17, P2, R9, R0.reuse, 0x1 ;  /* 0x0000000009117211 */ /* 0x082fe200078408ff */
[----:B------:R-:W-:Y:S04]  /*6df0*/  STL [R1+0x1094], R19 ;  /* 0x0010941301007387 */ /* 0x000fe80000100800 */
[----:B------:R-:W-:Y:S04]  /*6e00*/  STL [R1+0x1060], R18 ;  /* 0x0010601201007387 */ /* 0x000fe80000100800 */
[----:B------:R-:W-:Y:S01]  /*6e10*/  STL [R1+0x109c], R17 ;  /* 0x00109c1101007387 */ /* 0x000fe20000100800 */
[----:B-----5:R-:W-:-:S03]  /*6e20*/  LEA R15, P3, R8, R0, 0x1 ;  /* 0x00000000080f7211 */ /* 0x020fc600078608ff */
[----:B------:R0:W-:Y:S04]  /*6e30*/  STL [R1+0x1068], R16 ;  /* 0x0010681001007387 */ /* 0x0001e80000100800 */
[----:B------:R1:W-:Y:S04]  /*6e40*/  STL [R1+0x10a4], R15 ;  /* 0x0010a40f01007387 */ /* 0x0003e80000100800 */
[----:B------:R2:W-:Y:S01]  /*6e50*/  STL [R1+0x1070], R14 ;  /* 0x0010700e01007387 */ /* 0x0005e20000100800 */
[----:B0-----:R-:W-:Y:S02]  /*6e60*/  LEA R16, P4, R6, R0, 0x1 ;  /* 0x0000000006107211 */ /* 0x001fe400078808ff */
[----:B-1----:R-:W-:-:S02]  /*6e70*/  LEA.HI.X.SX32 R15, R13, R2, 0x1, P5 ;  /* 0x000000020d0f7211 */ /* 0x002fc400028f0eff */
[-C--:B------:R-:W-:Y:S01]  /*6e80*/  LEA.HI.X.SX32 R13, R12, R2.reuse, 0x1, P6 ;  /* 0x000000020c0d7211 */ /* 0x080fe200030f0eff */
[----:B------:R-:W-:Y:S01]  /*6e90*/  STL [R1+0x10ac], R16 ;  /* 0x0010ac1001007387 */ /* 0x000fe20000100800 */
[----:B------:R-:W-:-:S03]  /*6ea0*/  LEA.HI.X.SX32 R11, R11, R2, 0x1, P0 ;  /* 0x000000020b0b7211 */ /* 0x000fc600000f0eff */
[----:B------:R-:W-:Y:S01]  /*6eb0*/  STL [R1+0x1078], R15 ;  /* 0x0010780f01007387 */ /* 0x000fe20000100800 */
[----:B--2---:R-:W-:-:S05]  /*6ec0*/  LEA R14, P5, R5, R0, 0x1 ;  /* 0x00000000050e7211 */ /* 0x004fca00078a08ff */
[----:B------:R-:W-:Y:S04]  /*6ed0*/  STL [R1+0x10b4], R14 ;  /* 0x0010b40e01007387 */ /* 0x000fe80000100800 */
[----:B------:R0:W-:Y:S01]  /*6ee0*/  STL [R1+0x1080], R13 ;  /* 0x0010800d01007387 */ /* 0x0001e20000100800 */
[-C--:B------:R-:W-:Y:S02]  /*6ef0*/  LEA R12, P6, R4, R0.reuse, 0x1 ;  /* 0x00000000040c7211 */ /* 0x080fe400078c08ff */
[----:B0-----:R-:W-:-:S03]  /*6f00*/  LEA R13, P0, R25, R0, 0x1 ;  /* 0x00000000190d7211 */ /* 0x001fc600078008ff */
[----:B------:R0:W-:Y:S04]  /*6f10*/  STL [R1+0x10bc], R12 ;  /* 0x0010bc0c01007387 */ /* 0x0001e80000100800 */
[----:B------:R1:W-:Y:S01]  /*6f20*/  STL [R1+0x1088], R11 ;  /* 0x0010880b01007387 */ /* 0x0003e20000100800 */
[-C--:B------:R-:W-:Y:S02]  /*6f30*/  LEA.HI.X.SX32 R8, R8, R2.reuse, 0x1, P3 ;  /* 0x0000000208087211 */ /* 0x080fe400018f0eff */
[-C--:B0-----:R-:W-:Y:S02]  /*6f40*/  LEA.HI.X.SX32 R12, R10, R2.reuse, 0x1, P1 ;  /* 0x000000020a0c7211 */ /* 0x081fe400008f0eff */
[----:B------:R-:W-:Y:S02]  /*6f50*/  LEA.HI.X.SX32 R10, R9, R2, 0x1, P2 ;  /* 0x00000002090a7211 */ /* 0x000fe400010f0eff */
[-C--:B-1----:R-:W-:Y:S01]  /*6f60*/  LEA R11, P1, R26, R0.reuse, 0x1 ;  /* 0x000000001a0b7211 */ /* 0x082fe200078208ff */
[----:B------:R-:W-:Y:S01]  /*6f70*/  STL [R1+0x10c0], R13 ;  /* 0x0010c00d01007387 */ /* 0x000fe20000100800 */
[----:B------:R-:W-:-:S03]  /*6f80*/  LEA R9, P2, R27, R0, 0x1 ;  /* 0x000000001b097211 */ /* 0x000fc600078408ff */
[----:B------:R-:W-:Y:S04]  /*6f90*/  STL [R1+0x1090], R12 ;  /* 0x0010900c01007387 */ /* 0x000fe80000100800 */
[----:B------:R-:W-:Y:S04]  /*6fa0*/  STL [R1+0x10c4], R11 ;  /* 0x0010c40b01007387 */ /* 0x000fe80000100800 */
[----:B------:R0:W-:Y:S04]  /*6fb0*/  STL [R1+0x1098], R10 ;  /* 0x0010980a01007387 */ /* 0x0001e80000100800 */
[----:B------:R1:W-:Y:S04]  /*6fc0*/  STL [R1+0x10c8], R9 ;  /* 0x0010c80901007387 */ /* 0x0003e80000100800 */
[----:B------:R2:W-:Y:S01]  /*6fd0*/  STL [R1+0x10a0], R8 ;  /* 0x0010a00801007387 */ /* 0x0005e20000100800 */
[----:B0-----:R-:W-:-:S02]  /*6fe0*/  LEA R10, P3, R7, R0, 0x1 ;  /* 0x00000000070a7211 */ /* 0x001fc400078608ff */
[-C--:B-1----:R-:W-:Y:S02]  /*6ff0*/  LEA.HI.X.SX32 R9, R6, R2.reuse, 0x1, P4 ;  /* 0x0000000206097211 */ /* 0x082fe400020f0eff */
[----:B------:R-:W-:Y:S02]  /*7000*/  LEA.HI.X.SX32 R6, R5, R2, 0x1, P5 ;  /* 0x0000000205067211 */ /* 0x000fe400028f0eff */
[----:B--2---:R-:W-:Y:S01]  /*7010*/  LEA R8, P4, R3, R0, 0x1 ;  /* 0x0000000003087211 */ /* 0x004fe200078808ff */
[----:B------:R-:W-:Y:S01]  /*7020*/  STL [R1+0x10cc], R10 ;  /* 0x0010cc0a01007387 */ /* 0x000fe20000100800 */
[----:B------:R-:W-:-:S03]  /*7030*/  LEA.HI.X.SX32 R5, R4, R2, 0x1, P6 ;  /* 0x0000000204057211 */ /* 0x000fc600030f0eff */
[----:B------:R-:W-:Y:S04]  /*7040*/  STL [R1+0x10a8], R9 ;  /* 0x0010a80901007387 */ /* 0x000fe80000100800 */
[----:B------:R-:W-:Y:S01]  /*7050*/  STL [R1+0x10d0], R8 ;  /* 0x0010d00801007387 */ /* 0x000fe20000100800 */
[----:B------:R-:W-:-:S03]  /*7060*/  LEA R12, P5, R24, c[0x0][0x160], 0x1 ;  /* 0x00005800180c7a11 */ /* 0x000fc600078a08ff */
[----:B------:R-:W-:Y:S01]  /*7070*/  STL [R1+0x10b0], R6 ;  /* 0x0010b00601007387 */ /* 0x000fe20000100800 */
[----:B------:R-:W-:Y:S02]  /*7080*/  LEA R4, P6, R28, R0, 0x1 ;  /* 0x000000001c047211 */ /* 0x000fe400078c08ff */
[-C--:B------:R-:W-:Y:S01]  /*7090*/  LEA.HI.X.SX32 R0, R25, R2.reuse, 0x1, P0 ;  /* 0x0000000219007211 */ /* 0x080fe200000f0eff */
[----:B------:R0:W-:Y:S04]  /*70a0*/  STL [R1+0x10b8], R5 ;  /* 0x0010b80501007387 */ /* 0x0001e80000100800 */
[----:B------:R-:W-:Y:S04]  /*70b0*/  STL [R1+0xfd8], R4 ;  /* 0x000fd80401007387 */ /* 0x000fe80000100800 */
[----:B------:R1:W-:Y:S01]  /*70c0*/  STL [R1+0xfc4], R0 ;  /* 0x000fc40001007387 */ /* 0x0003e20000100800 */
[----:B0-----:R-:W-:-:S02]  /*70d0*/  LEA.HI.X.SX32 R5, R26, R2, 0x1, P1 ;  /* 0x000000021a057211 */ /* 0x001fc400008f0eff */
[----:B------:R-:W-:Y:S02]  /*70e0*/  LEA R10, P0, R29, c[0x0][0x160], 0x1 ;  /* 0x000058001d0a7a11 */ /* 0x000fe400078008ff */
[----:B------:R-:W-:Y:S02]  /*70f0*/  LEA.HI.X.SX32 R13, R24, c[0x0][0x164], 0x1, P5 ;  /* 0x00005900180d7a11 */ /* 0x000fe400028f0eff */
[-C--:B-1----:R-:W-:Y:S01]  /*7100*/  LEA.HI.X.SX32 R0, R27, R2.reuse, 0x1, P2 ;  /* 0x000000021b007211 */ /* 0x082fe200010f0eff */
[----:B------:R0:W-:Y:S01]  /*7110*/  STL [R1+0xfc8], R5 ;  /* 0x000fc80501007387 */ /* 0x0001e20000100800 */
[----:B------:R-:W-:Y:S01]  /*7120*/  IMAD.MOV.U32 R4, RZ, RZ, c[0x0][0x188] ;  /* 0x00006200ff047624 */ /* 0x000fe200078e00ff */
[----:B------:R-:W-:Y:S02]  /*7130*/  LEA.HI.X.SX32 R11, R29, c[0x0][0x164], 0x1, P0 ;  /* 0x000059001d0b7a11 */ /* 0x000fe400000f0eff */
[----:B------:R1:W-:Y:S01]  /*7140*/  STL [R1+0xfcc], R0 ;  /* 0x000fcc0001007387 */ /* 0x0003e20000100800 */
[----:B------:R-:W-:Y:S01]  /*7150*/  IMAD R4, R4, 0x7f, RZ ;  /* 0x0000007f04047824 */ /* 0x000fe200078e02ff */
[----:B0-----:R-:W-:-:S02]  /*7160*/  LEA.HI.X.SX32 R5, R7, R2, 0x1, P3 ;  /* 0x0000000207057211 */ /* 0x001fc400018f0eff */
[----:B------:R-:W-:Y:S01]  /*7170*/  STL.64 [R1+0x5d0], R12 ;  /* 0x0005d00c01007387 */ /* 0x000fe20000100a00 */
[----:B-1----:R-:W-:-:S03]  /*7180*/  LEA.HI.X.SX32 R0, R3, R2, 0x1, P4 ;  /* 0x0000000203007211 */ /* 0x002fc600020f0eff */
[----:B------:R0:W-:Y:S01]  /*7190*/  STL [R1+0xfd0], R5 ;  /* 0x000fd00501007387 */ /* 0x0001e20000100800 */
[----:B------:R-:W-:-:S03]  /*71a0*/  IMAD.MOV.U32 R29, RZ, RZ, c[0x0][0x188] ;  /* 0x00006200ff1d7624 */ /* 0x000fc600078e00ff */
[----:B------:R-:W-:Y:S01]  /*71b0*/  STL.64 [R1+0x5d8], R10 ;  /* 0x0005d80a01007387 */ /* 0x000fe20000100a00 */
[----:B------:R-:W-:-:S03]  /*71c0*/  IMAD.WIDE R6, R4, 0x2, R12 ;  /* 0x0000000204067825 */ /* 0x000fc600078e020c */
[----:B------:R1:W-:Y:S01]  /*71d0*/  STL [R1+0xfd4], R0 ;  /* 0x000fd40001007387 */ /* 0x0003e20000100800 */
[----:B------:R-:W-:Y:S02]  /*71e0*/  IMAD R29, R29, 0x7e, RZ ;  /* 0x0000007e1d1d7824 */ /* 0x000fe400078e02ff */
[----:B0-----:R-:W-:Y:S01]  /*71f0*/  IMAD.WIDE R4, R4, 0x2, R10 ;  /* 0x0000000204047825 */ /* 0x001fe200078e020a */
[----:B-1----:R-:W-:-:S03]  /*7200*/  LEA.HI.X.SX32 R0, R28, R2, 0x1, P6 ;  /* 0x000000021c007211 */ /* 0x002fc600030f0eff */
[----:B------:R-:W-:Y:S02]  /*7210*/  IMAD.MOV.U32 R9, RZ, RZ, c[0x0][0x188] ;  /* 0x00006200ff097624 */ /* 0x000fe400078e00ff */
[C---:B------:R-:W-:Y:S01]  /*7220*/  IMAD.WIDE R2, R29.reuse, 0x2, R12 ;  /* 0x000000021d027825 */ /* 0x040fe200078e020c */
[----:B------:R-:W-:Y:S04]  /*7230*/  STL [R1+0x7d0], R0 ;  /* 0x0007d00001007387 */ /* 0x000fe80000100800 */
[----:B------:R-:W-:Y:S04]  /*7240*/  STL [R1+0x7d8], R6 ;  /* 0x0007d80601007387 */ /* 0x000fe80000100800 */
[----:B------:R0:W-:Y:S04]  /*7250*/  STL [R1+0x7d4], R7 ;  /* 0x0007d40701007387 */ /* 0x0001e80000100800 */
[----:B------:R1:W-:Y:S04]  /*7260*/  STL [R1+0xfc0], R4 ;  /* 0x000fc00401007387 */ /* 0x0003e80000100800 */
[----:B------:R-:W-:Y:S01]  /*7270*/  STL [R1+0xfb0], R5 ;  /* 0x000fb00501007387 */ /* 0x000fe20000100800 */
[----:B0-----:R-:W-:-:S03]  /*7280*/  IMAD.WIDE R6, R29, 0x2, R10 ;  /* 0x000000021d067825 */ /* 0x001fc600078e020a */
[----:B------:R-:W-:Y:S01]  /*7290*/  STL [R1+0xfbc], R2 ;  /* 0x000fbc0201007387 */ /* 0x000fe20000100800 */
[----:B-1----:R-:W-:-:S03]  /*72a0*/  IMAD R4, R9, 0x7d, RZ ;  /* 0x0000007d09047824 */ /* 0x002fc600078e02ff */
[----:B------:R0:W-:Y:S01]  /*72b0*/  STL [R1+0xfb4], R3 ;  /* 0x000fb40301007387 */ /* 0x0001e20000100800 */
[----:B------:R-:W-:-:S03]  /*72c0*/  IMAD R0, R9, 0x7c, RZ ;  /* 0x0000007c09007824 */ /* 0x000fc600078e02ff */
[----:B------:R-:W-:Y:S01]  /*72d0*/  STL [R1+0xfb8], R6 ;  /* 0x000fb80601007387 */ /* 0x000fe20000100800 */
[----:B0-----:R-:W-:-:S03]  /*72e0*/  IMAD.WIDE R2, R4, 0x2, R12 ;  /* 0x0000000204027825 */ /* 0x001fc600078e020c */
[----:B------:R0:W-:Y:S01]  /*72f0*/  STL [R1+0xf90], R7 ;  /* 0x000f900701007387 */ /* 0x0001e20000100800 */
[----:B------:R-:W-:-:S03]  /*7300*/  IMAD.WIDE R4, R4, 0x2, R10 ;  /* 0x0000000204047825 */ /* 0x000fc600078e020a */
[----:B------:R-:W-:Y:S04]  /*7310*/  STL [R1+0xfac], R2 ;  /* 0x000fac0201007387 */ /* 0x000fe80000100800 */
[----:B------:R1:W-:Y:S04]  /*7320*/  STL [R1+0xfa4], R3 ;  /* 0x000fa40301007387 */ /* 0x0003e80000100800 */
[----:B------:R2:W-:Y:S01]  /*7330*/  STL [R1+0xfa8], R4 ;  /* 0x000fa80401007387 */ /* 0x0005e20000100800 */
[----:B0-----:R-:W-:-:S04]  /*7340*/  IMAD.WIDE R6, R0, 0x2, R10 ;  /* 0x0000000200067825 */ /* 0x001fc800078e020a */
[----:B-1----:R-:W-:Y:S01]  /*7350*/  IMAD.WIDE R2, R0, 0x2, R12 ;  /* 0x0000000200027825 */ /* 0x002fe200078e020c */
[----:B------:R-:W-:Y:S03]  /*7360*/  STL [R1+0xf9c], R5 ;  /* 0x000f9c0501007387 */ /* 0x000fe60000100800 */
[C---:B--2---:R-:W-:Y:S01]  /*7370*/  IMAD R4, R9.reuse, 0x7b, RZ ;  /* 0x0000007b09047824 */ /* 0x044fe200078e02ff */
[----:B------:R-:W-:Y:S04]  /*7380*/  STL [R1+0xfa0], R2 ;  /* 0x000fa00201007387 */ /* 0x000fe80000100800 */
        /* <DEDUP_REMOVED lines=160> */
[----:B------:R-:W-:Y:S01]  /*7d90*/  STL [R1+0xe2c], R2 ;  /* 0x000e2c0201007387 */ /* 0x000fe20000100800 */
[----:B------:R-:W-:-:S03]  /*7da0*/  IMAD R0, R9, 0x63, RZ ;  /* 0x0000006309007824 */ /* 0x000fc600078e02ff */
[----:B------:R1:W-:Y:S01]  /*7db0*/  STL [R1+0xe24], R3 ;  /* 0x000e240301007387 */ /* 0x0003e20000100800 */
[----:B0-----:R-:W-:-:S03]  /*7dc0*/  IMAD.WIDE R6, R8, 0x2, R10 ;  /* 0x0000000208067825 */ /* 0x001fc600078e020a */
[----:B------:R-:W-:Y:S01]  /*7dd0*/  STL [R1+0xe28], R4 ;  /* 0x000e280401007387 */ /* 0x000fe20000100800 */
[----:B-1----:R-:W-:-:S03]  /*7de0*/  IMAD.WIDE R2, R8, 0x2, R12 ;  /* 0x0000000208027825 */ /* 0x002fc600078e020c */
[----:B------:R0:W-:Y:S04]  /*7df0*/  STL [R1+0xe1c], R5 ;  /* 0x000e1c0501007387 */ /* 0x0001e80000100800 */
[----:B------:R-:W-:Y:S01]  /*7e00*/  STL [R1+0xe20], R2 ;  /* 0x000e200201007387 */ /* 0x000fe20000100800 */
[----:B------:R-:W-:-:S03]  /*7e10*/  IMAD R8, R9, 0x62, RZ ;  /* 0x0000006209087824 */ /* 0x000fc600078e02ff */
[----:B------:R1:W-:Y:S01]  /*7e20*/  STL [R1+0xe14], R3 ;  /* 0x000e140301007387 */ /* 0x0003e20000100800 */
[----:B0-----:R-:W-:-:S03]  /*7e30*/  IMAD.WIDE R4, R0, 0x2, R12 ;  /* 0x0000000200047825 */ /* 0x001fc600078e020c */
[----:B------:R0:W-:Y:S04]  /*7e40*/  STL [R1+0xe18], R6 ;  /* 0x000e180601007387 */ /* 0x0001e80000100800 */
[----:B------:R-:W-:Y:S01]  /*7e50*/  STL [R1+0x7dc], R7 ;  /* 0x0007dc0701007387 */ /* 0x000fe20000100800 */
[----:B-1----:R-:W-:-:S03]  /*7e60*/  IMAD.WIDE R2, R0, 0x2, R10 ;  /* 0x0000000200027825 */ /* 0x002fc600078e020a */
[----:B------:R-:W-:Y:S04]  /*7e70*/  STL [R1+0xe0c], R4 ;  /* 0x000e0c0401007387 */ /* 0x000fe80000100800 */
[----:B------:R1:W-:Y:S01]  /*7e80*/  STL [R1+0xe04], R5 ;  /* 0x000e040501007387 */ /* 0x0003e20000100800 */
[----:B0-----:R-:W-:-:S03]  /*7e90*/  IMAD R6, R9, 0x61, RZ ;  /* 0x0000006109067824 */ /* 0x001fc600078e02ff */
[----:B------:R-:W-:Y:S01]  /*7ea0*/  STL [R1+0xe08], R2 ;  /* 0x000e080201007387 */ /* 0x000fe20000100800 */
[----:B-1----:R-:W-:-:S03]  /*7eb0*/  IMAD.WIDE R4, R8, 0x2, R12 ;  /* 0x0000000208047825 */ /* 0x002fc600078e020c */
[----:B------:R0:W-:Y:S04]  /*7ec0*/  STL [R1+0xdfc], R3 ;  /* 0x000dfc0301007387 */ /* 0x0001e80000100800 */
[----:B------:R-:W-:Y:S01]  /*7ed0*/  STL [R1+0xe00], R4 ;  /* 0x000e000401007387 */ /* 0x000fe20000100800 */
[----:B------:R-:W-:-:S03]  /*7ee0*/  IMAD R0, R9, 0x60, RZ ;  /* 0x0000006009007824 */ /* 0x000fc600078e02ff */
[----:B------:R1:W-:Y:S01]  /*7ef0*/  STL [R1+0x7e0], R5 ;  /* 0x0007e00501007387 */ /* 0x0003e20000100800 */
[----:B0-----:R-:W-:-:S05]  /*7f00*/  IMAD.WIDE R2, R8, 0x2, R10 ;  /* 0x0000000208027825 */ /* 0x001fca00078e020a */
[----:B------:R-:W-:Y:S01]  /*7f10*/  STL [R1+0xdf8], R2 ;  /* 0x000df80201007387 */ /* 0x000fe20000100800 */
[----:B-1----:R-:W-:-:S03]  /*7f20*/  IMAD.WIDE R4, R6, 0x2, R12 ;  /* 0x0000000206047825 */ /* 0x002fc600078e020c */
[----:B------:R0:W-:Y:S01]  /*7f30*/  STL [R1+0x7e4], R3 ;  /* 0x0007e40301007387 */ /* 0x0001e20000100800 */
[----:B------:R-:W-:-:S03]  /*7f40*/  IMAD.WIDE R6, R6, 0x2, R10 ;  /* 0x0000000206067825 */ /* 0x000fc600078e020a */
[----:B------:R-:W-:Y:S04]  /*7f50*/  STL [R1+0x7ec], R4 ;  /* 0x0007ec0401007387 */ /* 0x000fe80000100800 */
[----:B------:R1:W-:Y:S01]  /*7f60*/  STL [R1+0x7e8], R5 ;  /* 0x0007e80501007387 */ /* 0x0003e20000100800 */
[----:B0-----:R-:W-:-:S03]  /*7f70*/  IMAD.WIDE R2, R0, 0x2, R12 ;  /* 0x0000000200027825 */ /* 0x001fc600078e020c */
[----:B------:R0:W-:Y:S04]  /*7f80*/  STL [R1+0x7f4], R6 ;  /* 0x0007f40601007387 */ /* 0x0001e80000100800 */
[----:B------:R-:W-:Y:S01]  /*7f90*/  STL [R1+0x7f0], R7 ;  /* 0x0007f00701007387 */ /* 0x000fe20000100800 */
[----:B-1----:R-:W-:-:S03]  /*7fa0*/  IMAD.WIDE R4, R0, 0x2, R10 ;  /* 0x0000000200047825 */ /* 0x002fc600078e020a */
[----:B------:R-:W-:Y:S01]  /*7fb0*/  STL [R1+0x7fc], R2 ;  /* 0x0007fc0201007387 */ /* 0x000fe20000100800 */
[----:B0-----:R-:W-:-:S03]  /*7fc0*/  IMAD R6, R9, 0x5f, RZ ;  /* 0x0000005f09067824 */ /* 0x001fc600078e02ff */
        /* <DEDUP_REMOVED lines=211> */
[----:B------:R-:W-:-:S03]  /*8d00*/  IMAD.SHL.U32 R0, R9, 0x40, RZ ;  /* 0x0000004009007824 */ /* 0x000fc600078e00ff */
        /* <DEDUP_REMOVED lines=439> */
[----:B------:R1:W-:Y:S01]  /*a880*/  STL [R1+0xdc8], R3 ;  /* 0x000dc80301007387 */ /* 0x0003e20000100800 */
[----:B0-----:R-:W-:-:S03]  /*a890*/  IMAD.WIDE R4, R0, 0x2, R10 ;  /* 0x0000000200047825 */ /* 0x001fc600078e020a */
[----:B------:R-:W-:Y:S01]  /*a8a0*/  STL [R1+0xdd4], R6 ;  /* 0x000dd40601007387 */ /* 0x000fe20000100800 */
[----:B-1----:R-:W-:-:S03]  /*a8b0*/  IMAD.WIDE R2, R0, 0x2, R12 ;  /* 0x0000000200027825 */ /* 0x002fc600078e020c */
[----:B------:R0:W-:Y:S04]  /*a8c0*/  STL [R1+0xdd0], R7 ;  /* 0x000dd00701007387 */ /* 0x0001e80000100800 */
[----:B------:R-:W-:Y:S04]  /*a8d0*/  STL [R1+0xddc], R2 ;  /* 0x000ddc0201007387 */ /* 0x000fe80000100800 */
[----:B------:R1:W-:Y:S01]  /*a8e0*/  STL [R1+0xdd8], R3 ;  /* 0x000dd80301007387 */ /* 0x0003e20000100800 */
[----:B0-----:R-:W-:-:S03]  /*a8f0*/  IMAD.WIDE R6, R9, 0x2, R12 ;  /* 0x0000000209067825 */ /* 0x001fc600078e020c */
[----:B------:R0:W-:Y:S04]  /*a900*/  STL [R1+0xde4], R4 ;  /* 0x000de40401007387 */ /* 0x0001e80000100800 */
[----:B------:R-:W-:Y:S01]  /*a910*/  STL [R1+0xde0], R5 ;  /* 0x000de00501007387 */ /* 0x000fe20000100800 */
[----:B-1----:R-:W-:-:S03]  /*a920*/  IMAD.WIDE R2, R9, 0x2, R10 ;  /* 0x0000000209027825 */ /* 0x002fc600078e020a */
[----:B------:R-:W-:Y:S04]  /*a930*/  STL [R1+0xdec], R6 ;  /* 0x000dec0601007387 */ /* 0x000fe80000100800 */
[----:B------:R-:W-:Y:S04]  /*a940*/  STL [R1+0xde8], R7 ;  /* 0x000de80701007387 */ /* 0x000fe80000100800 */
[----:B------:R1:W-:Y:S04]  /*a950*/  STL [R1+0xdf4], R2 ;  /* 0x000df40201007387 */ /* 0x0003e80000100800 */
[----:B------:R2:W-:Y:S04]  /*a960*/  STL [R1+0xdf0], R3 ;  /* 0x000df00301007387 */ /* 0x0005e80000100800 */
[----:B------:R-:W-:Y:S04]  /*a970*/  STL [R1+0x7cc], RZ ;  /* 0x0007ccff01007387 */ /* 0x000fe80000100800 */
        /* <DEDUP_REMOVED lines=154> */
[----:B------:R-:W3:Y:S04]  /*b320*/  S2R R29, SR_TID.X ;  /* 0x00000000001d7919 */ /* 0x000ee80000002100 */
        /* <DEDUP_REMOVED lines=20> */
[----:B------:R-:W-:Y:S01]  /*b470*/  STL [R1+0x5e8], RZ ;  /* 0x0005e8ff01007387 */ /* 0x000fe20000100800 */
[----:B---3--:R-:W-:-:S03]  /*b480*/  LOP3.LUT R29, R29, 0xff, RZ, 0xc0, !PT ;  /* 0x000000ff1d1d7812 */ /* 0x008fc600078ec0ff */
[----:B------:R-:W-:Y:S04]  /*b490*/  STL [R1+0x5ec], RZ ;  /* 0x0005ecff01007387 */ /* 0x000fe80000100800 */
[----:B------:R-:W-:Y:S04]  /*b4a0*/  STL [R1+0x120], RZ ;  /* 0x000120ff01007387 */ /* 0x000fe80000100800 */
[----:B------:R-:W-:Y:S04]  /*b4b0*/  STL [R1+0x124], RZ ;  /* 0x000124ff01007387 */ /* 0x000fe80000100800 */
[----:B------:R-:W-:Y:S04]  /*b4c0*/  STL [R1+0x128], RZ ;  /* 0x000128ff01007387 */ /* 0x000fe80000100800 */
[----:B------:R-:W-:Y:S01]  /*b4d0*/  STL [R1+0x12c], RZ ;  /* 0x00012cff01007387 */ /* 0x000fe20000100800 */
[----:B0-----:R-:W-:-:S03]  /*b4e0*/  IMAD.SHL.U32 R4, R29, 0x2, RZ ;  /* 0x000000021d047824 */ /* 0x001fc600078e00ff */
[----:B------:R-:W-:Y:S04]  /*b4f0*/  STL [R1+0x470], RZ ;  /* 0x000470ff01007387 */ /* 0x000fe80000100800 */
[----:B------:R-:W-:Y:S04]  /*b500*/  STL [R1+0x474], RZ ;  /* 0x000474ff01007387 */ /* 0x000fe80000100800 */
[----:B------:R-:W-:Y:S04]  /*b510*/  STL [R1+0x478], RZ ;  /* 0x000478ff01007387 */ /* 0x000fe80000100800 */
[----:B------:R-:W-:Y:S04]  /*b520*/  STL [R1+0x47c], RZ ;  /* 0x00047cff01007387 */ /* 0x000fe80000100800 */
[----:B------:R-:W3:Y:S04]  /*b530*/  LDL R29, [R1+0x790] ;  /* 0x00079000011d7983 */ /* 0x000ee80000100800 */
        /* <DEDUP_REMOVED lines=8> */
[----:B------:R-:W2:Y:S04]  /*b5c0*/  LDL.LU R24, [R1+0xec] ;  /* 0x0000ec0001187983 */ /* 0x000ea80000300800 */
        /* <DEDUP_REMOVED lines=20> */
[----:B------:R-:W4:Y:S04]  /*b710*/  LDL R28, [R1+0x518] ;  /* 0x00051800011c7983 */ /* 0x000f280000100800 */
[----:B------:R-:W-:Y:S04]  /*b720*/  STL [R1+0x4d0], RZ ;  /* 0x0004d0ff01007387 */ /* 0x000fe80000100800 */
[----:B------:R-:W-:Y:S04]  /*b730*/  STL [R1+0x4d4], RZ ;  /* 0x0004d4ff01007387 */ /* 0x000fe80000100800 */
[----:B------:R-:W-:Y:S01]  /*b740*/  STL [R1+0x4d8], RZ ;  /* 0x0004d8ff01007387 */ /* 0x000fe20000100800 */
[----:B-1----:R-:W-:-:S05]  /*b750*/  IMAD.SHL.U32 R2, R9, 0x80, RZ ;  /* 0x0000008009027824 */ /* 0x002fca00078e00ff */
[----:B------:R-:W-:Y:S01]  /*b760*/  SHF.R.S32.HI R0, RZ, 0x1f, R2 ;  /* 0x0000001fff007819 */ /* 0x000fe20000011402 */
[----:B------:R-:W-:-:S03]  /*b770*/  ULDC UR4, c[0x0][0x18c] ;  /* 0x0000630000047ab9 */ /* 0x000fc60000000800 */
[----:B------:R-:W-:Y:S02]  /*b780*/  SHF.L.U64.HI R0, R2, 0x1, R0 ;  /* 0x0000000102007819 */ /* 0x000fe40000010200 */
[C---:B------:R-:W-:Y:S02]  /*b790*/  LOP3.LUT R2, R4.reuse, 0x20, RZ, 0x3c, !PT ;  /* 0x0000002004027812 */ /* 0x040fe400078e3cff */
[C---:B------:R-:W-:Y:S01]  /*b7a0*/  LOP3.LUT R2, R4.reuse, 0x50, RZ, 0x3c, !PT ;  /* 0x0000005004027812 */ /* 0x040fe200078e3cff */
[----:B------:R-:W-:Y:S01]  /*b7b0*/  USHF.L.U32 UR4, UR4, 0x7, URZ ;  /* 0x0000000704047899 */ /* 0x000fe2000800063f */
[C---:B------:R-:W-:Y:S02]  /*b7c0*/  LOP3.LUT R5, R4.reuse, 0x30, RZ, 0x3c, !PT ;  /* 0x0000003004057812 */ /* 0x040fe400078e3cff */
[----:B------:R-:W-:Y:S01]  /*b7d0*/  LOP3.LUT R5, R4, 0x60, RZ, 0x3c, !PT ;  /* 0x0000006004057812 */ /* 0x000fe200078e3cff */
[----:B------:R-:W-:Y:S02]  /*b7e0*/  USHF.R.S32.HI UR5, URZ, 0x1f, UR4 ;  /* 0x0000001f3f057899 */ /* 0x000fe40008011404 */
[----:B------:R-:W-:-:S02]  /*b7f0*/  USHF.L.U32 UR8, UR4, 0x1, URZ ;  /* 0x0000000104087899 */ /* 0x000fc4000800063f */
[----:B------:R-:W-:Y:S01]  /*b800*/  USHF.L.U64.HI UR5, UR4, 0x1, UR5 ;  /* 0x0000000104057899 */ /* 0x000fe20008010205 */
[----:B--2---:R-:W-:-:S05]  /*b810*/  SHF.R.S32.HI R3, RZ, 0x7, R24 ;  /* 0x00000007ff037819 */ /* 0x004fca0000011418 */
        /* <DEDUP_REMOVED lines=34> */
[----:B----4-:R-:W-:-:S03]  /*ba40*/  LOP3.LUT R2, R28, 0x20, RZ, 0x3c, !PT ;  /* 0x000000201c027812 */ /* 0x010fc600078e3cff */
[----:B------:R-:W-:Y:S04]  /*ba50*/  STL [R1+0x450], RZ ;  /* 0x000450ff01007387 */ /* 0x000fe80000100800 */
[----:B------:R-:W-:Y:S04]  /*ba60*/  STL [R1+0x454], RZ ;  /* 0x000454ff01007387 */ /* 0x000fe80000100800 */
[----:B------:R-:W-:Y:S01]  /*ba70*/  STL [R1+0x458], RZ ;  /* 0x000458ff01007387 */ /* 0x000fe20000100800 */
[----:B0-----:R-:W-:-:S03]  /*ba80*/  LOP3.LUT R3, R4, 0x10, RZ, 0x3c, !PT ;  /* 0x0000001004037812 */ /* 0x001fc600078e3cff */
[----:B------:R-:W-:Y:S01]  /*ba90*/  STL [R1+0x45c], RZ ;  /* 0x00045cff01007387 */ /* 0x000fe20000100800 */
[----:B------:R-:W-:-:S03]  /*baa0*/  LOP3.LUT R3, R4, 0x40, RZ, 0x3c, !PT ;  /* 0x0000004004037812 */ /* 0x000fc600078e3cff */
[----:B------:R-:W-:Y:S01]  /*bab0*/  STL [R1+0x460], RZ ;  /* 0x000460ff01007387 */ /* 0x000fe20000100800 */
[----:B------:R-:W-:-:S03]  /*bac0*/  LOP3.LUT R3, R4, 0x70, RZ, 0x3c, !PT ;  /* 0x0000007004037812 */ /* 0x000fc600078e3cff */
[----:B------:R-:W-:Y:S01]  /*bad0*/  STL [R1+0x464], RZ ;  /* 0x000464ff01007387 */ /* 0x000fe20000100800 */
[----:B------:R-:W-:-:S03]  /*bae0*/  LOP3.LUT R4, R28, 0x40, RZ, 0x3c, !PT ;  /* 0x000000401c047812 */ /* 0x000fc600078e3cff */
[----:B------:R-:W-:Y:S01]  /*baf0*/  STL [R1+0x468], RZ ;  /* 0x000468ff01007387 */ /* 0x000fe20000100800 */
[----:B------:R-:W-:-:S03]  /*bb00*/  LOP3.LUT R3, R28, 0x60, RZ, 0x3c, !PT ;  /* 0x000000601c037812 */ /* 0x000fc600078e3cff */
[----:B------:R-:W-:Y:S04]  /*bb10*/  STL [R1+0x46c], RZ ;  /* 0x00046cff01007387 */ /* 0x000fe80000100800 */
[----:B------:R3:W-:Y:S02]  /*bb20*/  STL [R1+0x11ec], R2 ;  /* 0x0011ec0201007387 */ /* 0x0007e40000100800 */
[----:B---3--:R-:W-:Y:S02]  /*bb30*/  LOP3.LUT R2, R29, 0x40, RZ, 0x3c, !PT ;  /* 0x000000401d027812 */ /* 0x008fe400078e3cff */
.L_x_2:
[----:B------:R-:W2:Y:S01]  /*bb40*/  LDL.64 R4, [R1+0x5d8] ;  /* 0x0005d80001047983 */ /* 0x000ea20000100a00 */
[----:B0-----:R-:W-:-:S03]  /*bb50*/  IMAD.MOV.U32 R2, RZ, RZ, c[0x0][0x180] ;  /* 0x00006000ff027624 */ /* 0x001fc600078e00ff */
[----:B--2---:R0:W-:Y:S04]  /*bb60*/  STL [R1+0x3720], R5 ;  /* 0x0037200501007387 */ /* 0x0041e80000100800 */
[----:B0-----:R-:W2:Y:S04]  /*bb70*/  LDL R5, [R1+0x7cc] ;  /* 0x0007cc0001057983 */ /* 0x001ea80000100800 */
[----:B-----5:R-:W-:Y:S04]  /*bb80*/  STL [R1+0x3434], R15 ;  /* 0x0034340f01007387 */ /* 0x020fe80000100800 */
[----:B------:R-:W-:Y:S04]  /*bb90*/  STL [R1+0x343c], R15 ;  /* 0x00343c0f01007387 */ /* 0x000fe80000100800 */
        /* <DEDUP_REMOVED lines=72> */
[----:B------:R-:W-:Y:S01]  /*c020*/  STL [R1+0x3684], R15 ;  /* 0x0036840f01007387 */ /* 0x000fe20000100800 */
[----:B--2---:R-:W-:-:S03]  /*c030*/  IMAD R2, R5, -0x80, R2 ;  /* 0xffffff8005027824 */ /* 0x004fc600078e0202 */
        /* <DEDUP_REMOVED lines=18> */
[----:B------:R0:W-:Y:S04]  /*c160*/  STL [R1+0x371c], R15 ;  /* 0x00371c0f01007387 */ /* 0x0001e80000100800 */
        /* <DEDUP_REMOVED lines=133> */
[----:B------:R-:W2:Y:S01]  /*c9c0*/  LDL.LU R5, [R1+0x3720] ;  /* 0x0037200001057983 */ /* 0x000ea20000300800 */
[----:B------:R-:W-:-:S02]  /*c9d0*/  ISETP.GT.AND P0, PT, R2, RZ, PT ;  /* 0x000000ff0200720c */ /* 0x000fc40003f04270 */
[----:B0-----:R-:W-:Y:S02]  /*c9e0*/  PRMT R15, RZ, 0x7610, R15 ;  /* 0x00007610ff0f7816 */ /* 0x001fe4000000000f */
[----:B-1----:R-:W-:Y:S02]  /*c9f0*/  PRMT R14, RZ, 0x7610, R14 ;  /* 0x00007610ff0e7816 */ /* 0x002fe4000000000e */
[----:B------:R-:W-:-:S07]  /*ca00*/  ISETP.GT.AND P1, PT, R2, 0x1, PT ;  /* 0x000000010200780c */ /* 0x000fce0003f24270 */
[----:B--2---:R-:W2:Y:S04]  /*ca10*/  @P0 LDG.E.U16 R15, [R4.64] ;  /* 0x00000006040f0981 */ /* 0x004ea8000c1e1500 */
[----:B--2---:R0:W-:Y:S04]  /*ca20*/  STL [R1+0x438], R15 ;  /* 0x0004380f01007387 */ /* 0x0041e80000100800 */
[----:B0-----:R-:W2:Y:S04]  /*ca30*/  LDL.LU R15, [R1+0x371c] ;  /* 0x00371c00010f7983 */ /* 0x001ea80000300800 */
[----:B------:R-:W3:Y:S01]  /*ca40*/  LDL.64 R4, [R1+0x5d0] ;  /* 0x0005d00001047983 */ /* 0x000ee20000100a00 */
[----:B------:R-:W-:-:S02]  /*ca50*/  ISETP.GT.AND P2, PT, R2, 0x2, PT ;  /* 0x000000020200780c */ /* 0x000fc40003f44270 */
[----:B--2---:R-:W-:Y:S01]  /*ca60*/  PRMT R15, RZ, 0x7610, R15 ;  /* 0x00007610ff0f7816 */ /* 0x004fe2000000000f */
[----:B---3--:R-:W2:Y:S04]  /*ca70*/  @P0 LDG.E.U16 R14, [R4.64] ;  /* 0x00000006040e0981 */ /* 0x008ea8000c1e1500 */
[----:B--2---:R0:W-:Y:S04]  /*ca80*/  STL [R1+0x434], R14 ;  /* 0x0004340e01007387 */ /* 0x0041e80000100800 */
[----:B0-----:R-:W2:Y:S04]  /*ca90*/  LDL.LU R14, [R1+0x3718] ;  /* 0x00371800010e7983 */ /* 0x001ea80000300800 */
[----:B------:R-:W3:Y:S04]  /*caa0*/  LDL R4, [R1+0xdf0] ;  /* 0x000df00001047983 */ /* 0x000ee80000100800 */
[----:B------:R-:W3:Y:S01]  /*cab0*/  LDL R5, [R1+0xdf4] ;  /* 0x000df40001057983 */ /* 0x000ee20000100800 */
[----:B--2---:R-:W-:-:S02]  /*cac0*/  PRMT R14, RZ, 0x7610, R14 ;  /* 0x00007610ff0e7816 */ /* 0x004fc4000000000e */
[----:B---3--:R-:W-:-:S04]  /*cad0*/  @P1 LOP3.LUT R5, R5, R4, RZ, 0x3c, !PT ;  /* 0x0000000405051212 */ /* 0x008fc800078e3cff */
[----:B------:R-:W-:-:S04]  /*cae0*/  @P1 LOP3.LUT R4, R5, R4, RZ, 0x3c, !PT ;  /* 0x0000000405041212 */ /* 0x000fc800078e3cff */
[----:B------:R-:W-:-:S05]  /*caf0*/  @P1 LOP3.LUT R5, R5, R4, RZ, 0x3c, !PT ;  /* 0x0000000405051212 */ /* 0x000fca00078e3cff */
[----:B------:R-:W2:Y:S04]  /*cb00*/  @P1 LDG.E.U16 R15, [R4.64] ;  /* 0x00000006040f1981 */ /* 0x000ea8000c1e1500 */
[----:B--2---:R0:W-:Y:S04]  /*cb10*/  STL [R1+0x430], R15 ;  /* 0x0004300f01007387 */ /* 0x0041e80000100800 */
[----:B0-----:R-:W2:Y:S04]  /*cb20*/  LDL.LU R15, [R1+0x3714] ;  /* 0x00371400010f7983 */ /* 0x001ea80000300800 */
[----:B------:R-:W3:Y:S04]  /*cb30*/  LDL R4, [R1+0xde8] ;  /* 0x000de80001047983 */ /* 0x000ee80000100800 */
[----:B------:R-:W3:Y:S01]  /*cb40*/  LDL R5, [R1+0xdec] ;  /* 0x000dec0001057983 */ /* 0x000ee20000100800 */
[----:B------:R-:W-:-:S02]  /*cb50*/  ISETP.GT.AND P0, PT, R2, 0x3, PT ;  /* 0x000000030200780c */ /* 0x000fc40003f04270 */
[----:B--2---:R-:W-:Y:S02]  /*cb60*/  PRMT R15, RZ, 0x7610, R15 ;  /* 0x00007610ff0f7816 */ /* 0x004fe4000000000f */
        /* <DEDUP_REMOVED lines=530> */
[----:B------:R-:W-:-:S02]  /*ec90*/  PRMT R0, RZ, 0x7610, R0 ;  /* 0x00007610ff007816 */ /* 0x000fc40000000000 */
[----:B------:R-:W-:Y:S02]  /*eca0*/  ISETP.GT.AND P1, PT, R2, 0x1f, PT ;  /* 0x0000001f0200780c */ /* 0x000fe40003f24270 */
        /* <DEDUP_REMOVED lines=10> */
[----:B---3--:R-:W-:-:S04]  /*ed50*/  @P0 LOP3.LUT R5, R5, R4, RZ, 0x3c, !PT ;  /* 0x0000000405050212 */ /* 0x008fc800078e3cff */
[----:B------:R-:W-:-:S04]  /*ed60*/  @P0 LOP3.LUT R4, R5, R4, RZ, 0x3c, !PT ;  /* 0x0000000405040212 */ /* 0x000fc800078e3cff */
[----:B------:R-:W-:-:S05]  /*ed70*/  @P0 LOP3.LUT R5, R5, R4, RZ, 0x3c, !PT ;  /* 0x0000000405050212 */ /* 0x000fca00078e3cff */
[----:B------:R-:W3:Y:S04]  /*ed80*/  @P0 LDG.E.U16 R15, [R4.64] ;  /* 0x00000006040f0981 */ /* 0x000ee8000c1e1500 */
[----:B---3--:R0:W-:Y:S04]  /*ed90*/  STL [R1+0x2d0], R15 ;  /* 0x0002d00f01007387 */ /* 0x0081e80000100800 */
[----:B0-----:R-:W3:Y:S04]  /*eda0*/  LDL.LU R15, [R1+0x362c] ;  /* 0x00362c00010f7983 */ /* 0x001ee80000300800 */
[----:B------:R-:W4:Y:S04]  /*edb0*/  LDL R4, [R1+0xc18] ;  /* 0x000c180001047983 */ /* 0x000f280000100800 */
[----:B------:R-:W4:Y:S01]  /*edc0*/  LDL R5, [R1+0xc1c] ;  /* 0x000c1c0001057983 */ /* 0x000f220000100800 */
[----:B--2---:R-:W-:-:S02]  /*edd0*/  PRMT R14, RZ, 0x7610, R14 ;  /* 0x00007610ff0e7816 */ /* 0x004fc4000000000e */
[----:B----4-:R-:W-:-:S04]  /*ede0*/  @P0 LOP3.LUT R5, R5, R4, RZ, 0x3c, !PT ;  /* 0x0000000405050212 */ /* 0x010fc800078e3cff */
[----:B------:R-:W-:-:S04]  /*edf0*/  @P0 LOP3.LUT R4, R5, R4, RZ, 0x3c, !PT ;  /* 0x0000000405040212 */ /* 0x000fc800078e3cff */
[----:B------:R-:W-:-:S05]  /*ee00*/  @P0 LOP3.LUT R5, R5, R4, RZ, 0x3c, !PT ;  /* 0x0000000405050212 */ /* 0x000fca00078e3cff */
[----:B------:R0:W2:Y:S04]  /*ee10*/  @P0 LDG.E.U16 R0, [R4.64] ;  /* 0x0000000604000981 */ /* 0x0000a8000c1e1500 */
[----:B0-----:R-:W4:Y:S04]  /*ee20*/  LDL R4, [R1+0xc10] ;  /* 0x000c100001047983 */ /* 0x001f280000100800 */
[----:B------:R-:W4:Y:S01]  /*ee30*/  LDL R5, [R1+0xc14] ;  /* 0x000c140001057983 */ /* 0x000f220000100800 */
[----:B---3--:R-:W-:Y:S02]  /*ee40*/  PRMT R15, RZ, 0x7610, R15 ;  /* 0x00007610ff0f7816 */ /* 0x008fe4000000000f */
[----:B------:R-:W-:Y:S01]  /*ee50*/  ISETP.GT.AND P0, PT, R2, 0x21, PT ;  /* 0x000000210200780c */ /* 0x000fe20003f04270 */
[----:B--2---:R-:W-:Y:S01]  /*ee60*/  STL [R1+0x3304], R0 ;  /* 0x0033040001007387 */ /* 0x004fe20000100800 */
[----:B----4-:R-:W-:-:S04]  /*ee70*/  @P1 LOP3.LUT R5, R5, R4, RZ, 0x3c, !PT ;  /* 0x0000000405051212 */ /* 0x010fc800078e3cff */
        /* <DEDUP_REMOVED lines=905> */
[----:B0-----:R-:W2:Y:S01]  /*12710*/  LDL.LU R14, [R1+0x34b0] ;  /* 0x0034b000010e7983 */ /* 0x001ea20000300800 */
[----:B------:R-:W3:Y:S02]  /*12720*/  LDL R4, [R1+0x910] ;  /* 0x0009100001047983 */ /* 0x000ee40000100800 */
        /* <DEDUP_REMOVED lines=294> */
[----:B------:R-:W3:Y:S02]  /*13990*/  LDL R5, [R1+0x81c] ;  /* 0x00081c0001057983 */ /* 0x000ee40000100800 */
[----:B---3--:R-:W-:-:S04]  /*139a0*/  @P1 LOP3.LUT R5, R5, R4, RZ, 0x3c, !PT ;  /* 0x0000000405051212 */ /* 0x008fc800078e3cff */
[----:B------:R-:W-:-:S04]  /*139b0*/  @P1 LOP3.LUT R4, R5, R4, RZ, 0x3c, !PT ;  /* 0x0000000405041212 */ /* 0x000fc800078e3cff */
[----:B------:R-:W-:-:S05]  /*139c0*/  @P1 LOP3.LUT R5, R5, R4, RZ, 0x3c, !PT ;  /* 0x0000000405051212 */ /* 0x000fca00078e3cff */
[----:B------:R-:W3:Y:S04]  /*139d0*/  @P1 LDG.E.U16 R14, [R4.64] ;  /* 0x00000006040e1981 */ /* 0x000ee8000c1e1500 */
[----:B---3--:R0:W-:Y:S04]  /*139e0*/  STL [R1+0x204], R14 ;  /* 0x0002040e01007387 */ /* 0x0081e80000100800 */
[----:B0-----:R-:W3:Y:S01]  /*139f0*/  LDL.LU R14, [R1+0x3430] ;  /* 0x00343000010e7983 */ /* 0x001ee20000300800 */
[----:B------:R-:W4:Y:S02]  /*13a00*/  LDL R4, [R1+0x810] ;  /* 0x0008100001047983 */ /* 0x000f240000100800 */
[----:B------:R-:W4:Y:S01]  /*13a10*/  LDL R5, [R1+0x814] ;  /* 0x0008140001057983 */ /* 0x000f220000100800 */
[----:B------:R-:W-:-:S02]  /*13a20*/  PRMT R29, RZ, 0x7610, R29 ;  /* 0x00007610ff1d7816 */ /* 0x000fc4000000001d */
[----:B----4-:R-:W-:-:S04]  /*13a30*/  @P2 LOP3.LUT R5, R5, R4, RZ, 0x3c, !PT ;  /* 0x0000000405052212 */ /* 0x010fc800078e3cff */
[----:B------:R-:W-:-:S04]  /*13a40*/  @P2 LOP3.LUT R4, R5, R4, RZ, 0x3c, !PT ;  /* 0x0000000405042212 */ /* 0x000fc800078e3cff */
[----:B------:R-:W-:-:S05]  /*13a50*/  @P2 LOP3.LUT R5, R5, R4, RZ, 0x3c, !PT ;  /* 0x0000000405052212 */ /* 0x000fca00078e3cff */
[----:B------:R-:W4:Y:S04]  /*13a60*/  @P2 LDG.E.U16 R29, [R4.64] ;  /* 0x00000006041d2981 */ /* 0x000f28000c1e1500 */
[----:B----4-:R0:W-:Y:S04]  /*13a70*/  STL [R1+0x200], R29 ;  /* 0x0002001d01007387 */ /* 0x0101e80000100800 */
[----:B0-----:R-:W4:Y:S01]  /*13a80*/  LDL.LU R29, [R1+0x342c] ;  /* 0x00342c00011d7983 */ /* 0x001f220000300800 */
[----:B------:R-:W2:Y:S02]  /*13a90*/  LDL R4, [R1+0x808] ;  /* 0x0008080001047983 */ /* 0x000ea40000100800 */
[----:B------:R-:W2:Y:S01]  /*13aa0*/  LDL R5, [R1+0x80c] ;  /* 0x00080c0001057983 */ /* 0x000ea20000100800 */
[----:B------:R-:W-:-:S02]  /*13ab0*/  PRMT R28, RZ, 0x7610, R28 ;  /* 0x00007610ff1c7816 */ /* 0x000fc4000000001c */
[----:B------:R-:W-:Y:S02]  /*13ac0*/  ISETP.GT.AND P0, PT, R2, 0x60, PT ;  /* 0x000000600200780c */ /* 0x000fe40003f04270 */
[----:B--2---:R-:W-:-:S04]  /*13ad0*/  @P2 LOP3.LUT R5, R5, R4, RZ, 0x3c, !PT ;  /* 0x0000000405052212 */ /* 0x004fc800078e3cff */
[----:B------:R-:W-:-:S04]  /*13ae0*/  @P2 LOP3.LUT R4, R5, R4, RZ, 0x3c, !PT ;  /* 0x0000000405042212 */ /* 0x000fc800078e3cff */
[----:B------:R-:W-:-:S05]  /*13af0*/  @P2 LOP3.LUT R5, R5, R4, RZ, 0x3c, !PT ;  /* 0x0000000405052212 */ /* 0x000fca00078e3cff */
[----:B------:R-:W2:Y:S04]  /*13b00*/  @P2 LDG.E.U16 R28, [R4.64] ;  /* 0x00000006041c2981 */ /* 0x000ea8000c1e1500 */
[----:B--2---:R0:W-:Y:S04]  /*13b10*/  STL [R1+0x1f8], R28 ;  /* 0x0001f81c01007387 */ /* 0x0041e80000100800 */
[----:B0-----:R-:W2:Y:S01]  /*13b20*/  LDL.LU R28, [R1+0x3428] ;  /* 0x00342800011c7983 */ /* 0x001ea20000300800 */
[----:B------:R-:W2:Y:S02]  /*13b30*/  LDL R4, [R1+0x800] ;  /* 0x0008000001047983 */ /* 0x000ea40000100800 */
[----:B------:R-:W2:Y:S01]  /*13b40*/  LDL R5, [R1+0x804] ;  /* 0x0008040001057983 */ /* 0x000ea20000100800 */
[----:B------:R-:W-:-:S02]  /*13b50*/  PRMT R16, RZ, 0x7610, R16 ;  /* 0x00007610ff107816 */ /* 0x000fc40000000010 */
        /* <DEDUP_REMOVED lines=108> */
[----:B------:R0:W2:Y:S04]  /*14220*/  @P1 LDG.E.U16 R15, [R4.64] ;  /* 0x00000006040f1981 */ /* 0x0000a8000c1e1500 */
[----:B0-----:R-:W3:Y:S04]  /*14230*/  LDL R4, [R1+0xe10] ;  /* 0x000e100001047983 */ /* 0x001ee80000100800 */
[----:B------:R-:W3:Y:S01]  /*14240*/  LDL R5, [R1+0xe38] ;  /* 0x000e380001057983 */ /* 0x000ee20000100800 */
[----:B------:R-:W-:-:S03]  /*14250*/  PRMT R21, RZ, 0x7610, R21 ;  /* 0x00007610ff157816 */ /* 0x000fc60000000015 */
[----:B--2---:R0:W-:Y:S04]  /*14260*/  STL [R1+0x2c], R15 ;  /* 0x00002c0f01007387 */ /* 0x0041e80000100800 */
[----:B0-----:R-:W2:Y:S01]  /*14270*/  LDL R15, [R1+0xe6c] ;  /* 0x000e6c00010f7983 */ /* 0x001ea20000100800 */
[-C--:B---3--:R-:W-:Y:S02]  /*14280*/  @P0 LOP3.LUT R5, R5, R4.reuse, RZ, 0x3c, !PT ;  /* 0x0000000405050212 */ /* 0x088fe400078e3cff */
[----:B------:R-:W-:Y:S02]  /*14290*/  ISETP.GT.AND P1, PT, R2, 0x68, PT ;  /* 0x000000680200780c */ /* 0x000fe40003f24270 */
[----:B------:R-:W-:-:S04]  /*142a0*/  @P0 LOP3.LUT R4, R5, R4, RZ, 0x3c, !PT ;  /* 0x0000000405040212 */ /* 0x000fc800078e3cff */
[----:B------:R-:W-:-:S05]  /*142b0*/  @P0 LOP3.LUT R5, R5, R4, RZ, 0x3c, !PT ;  /* 0x0000000405050212 */ /* 0x000fca00078e3cff */
[----:B------:R-:W3:Y:S04]  /*142c0*/  @P0 LDG.E.U16 R21, [R4.64] ;  /* 0x0000000604150981 */ /* 0x000ee8000c1e1500 */
[----:B---3--:R0:W-:Y:S04]  /*142d0*/  STL [R1+0x1c8], R21 ;  /* 0x0001c81501007387 */ /* 0x0081e80000100800 */
[----:B0-----:R-:W3:Y:S01]  /*142e0*/  LDL.LU R21, [R1+0x33f8] ;  /* 0x0033f80001157983 */ /* 0x001ee20000300800 */
        /* <DEDUP_REMOVED lines=25> */
[----:B------:R-:W2:Y:S01]  /*14480*/  @P2 LDG.E.U16 R24, [R4.64] ;  /* 0x0000000604182981 */ /* 0x000ea2000c1e1500 */
[----:B------:R-:W-:-:S03]  /*14490*/  PRMT R20, RZ, 0x7610, R20 ;  /* 0x00007610ff147816 */ /* 0x000fc60000000014 */
[----:B--2---:R0:W-:Y:S04]  /*144a0*/  STL [R1+0x20], R24 ;  /* 0x0000201801007387 */ /* 0x0041e80000100800 */
[----:B0-----:R-:W2:Y:S01]  /*144b0*/  LDL.LU R24, [R1+0x33ec] ;  /* 0x0033ec0001187983 */ /* 0x001ea20000300800 */
[----:B------:R-:W2:Y:S02]  /*144c0*/  LDL R5, [R1+0xe64] ;  /* 0x000e640001057983 */ /* 0x000ea40000100800 */
[----:B------:R-:W-:Y:S01]  /*144d0*/  @P2 IMAD.MOV.U32 R4, RZ, RZ, R15 ;  /* 0x000000ffff042224 */ /* 0x000fe200078e000f */
[----:B------:R-:W-:Y:S01]  /*144e0*/  ISETP.GT.AND P1, PT, R2, 0x6a, PT ;  /* 0x0000006a0200780c */ /* 0x000fe20003f24270 */
[----:B------:R-:W3:Y:S04]  /*144f0*/  LDL R15, [R1+0xe98] ;  /* 0x000e9800010f7983 */ /* 0x000ee80000100800 */
[----:B--2---:R-:W2:Y:S04]  /*14500*/  @P2 LDG.E.U16 R20, [R4.64] ;  /* 0x0000000604142981 */ /* 0x004ea8000c1e1500 */
        /* <DEDUP_REMOVED lines=42> */
[----:B---3--:R-:W-:Y:S01]  /*147b0*/  @P1 IMAD.MOV.U32 R4, RZ, RZ, R15 ;  /* 0x000000ffff041224 */ /* 0x008fe200078e000f */
[----:B------:R-:W-:Y:S01]  /*147c0*/  PRMT R0, RZ, 0x7610, R0 ;  /* 0x00007610ff007816 */ /* 0x000fe20000000000 */
[----:B------:R-:W3:Y:S04]  /*147d0*/  LDL R15, [R1+0xf30] ;  /* 0x000f3000010f7983 */ /* 0x000ee80000100800 */
[----:B--2---:R0:W2:Y:S04]  /*147e0*/  @P1 LDG.E.U16 R14, [R4.64] ;  /* 0x00000006040e1981 */ /* 0x0040a8000c1e1500 */
[----:B0-----:R-:W2:Y:S04]  /*147f0*/  LDL R4, [R1+0xe94] ;  /* 0x000e940001047983 */ /* 0x001ea80000100800 */
[----:B------:R-:W2:Y:S02]  /*14800*/  LDL R5, [R1+0xea0] ;  /* 0x000ea00001057983 */ /* 0x000ea40000100800 */
[----:B--2---:R-:W-:-:S04]  /*14810*/  @P1 LOP3.LUT R5, R5, R4, RZ, 0x3c, !PT ;  /* 0x0000000405051212 */ /* 0x004fc800078e3cff */
[----:B------:R-:W-:-:S04]  /*14820*/  @P1 LOP3.LUT R4, R5, R4, RZ, 0x3c, !PT ;  /* 0x0000000405041212 */ /* 0x000fc800078e3cff */
[----:B------:R-:W-:Y:S01]  /*14830*/  @P1 LOP3.LUT R5, R5, R4, RZ, 0x3c, !PT ;  /* 0x0000000405051212 */ /* 0x000fe200078e3cff */
[----:B------:R0:W-:Y:S04]  /*14840*/  STL [R1+0x8], R14 ;  /* 0x0000080e01007387 */ /* 0x0001e80000100800 */
[----:B------:R1:W2:Y:S01]  /*14850*/  @P1 LDG.E.U16 R0, [R4.64] ;  /* 0x0000000604001981 */ /* 0x0002a2000c1e1500 */
[----:B------:R-:W-:Y:S02]  /*14860*/  ISETP.GT.AND P2, PT, R2, 0x70, PT ;  /* 0x000000700200780c */ /* 0x000fe40003f44270 */
[----:B----4-:R-:W-:Y:S01]  /*14870*/  PRMT R29, RZ, 0x7610, R29 ;  /* 0x00007610ff1d7816 */ /* 0x010fe2000000001d */
[----:B0-----:R-:W4:Y:S04]  /*14880*/  LDL R14, [R1+0xf58] ;  /* 0x000f5800010e7983 */ /* 0x001f280000100800 */
[----:B-1----:R-:W2:Y:S04]  /*14890*/  LDL R4, [R1+0xeb0] ;  /* 0x000eb00001047983 */ /* 0x002ea80000100800 */
[----:B------:R-:W2:Y:S02]  /*148a0*/  LDL R5, [R1+0xed8] ;  /* 0x000ed80001057983 */ /* 0x000ea40000100800 */
[----:B--2---:R-:W-:-:S04]  /*148b0*/  @P2 LOP3.LUT R5, R5, R4, RZ, 0x3c, !PT ;  /* 0x0000000405052212 */ /* 0x004fc800078e3cff */
[----:B------:R-:W-:-:S04]  /*148c0*/  @P2 LOP3.LUT R4, R5, R4, RZ, 0x3c, !PT ;  /* 0x0000000405042212 */ /* 0x000fc800078e3cff */
[----:B------:R-:W-:Y:S01]  /*148d0*/  @P2 LOP3.LUT R5, R5, R4, RZ, 0x3c, !PT ;  /* 0x0000000405052212 */ /* 0x000fe200078e3cff */
[----:B------:R-:W-:Y:S04]  /*148e0*/  STL [R1+0x3364], R0 ;  /* 0x0033640001007387 */ /* 0x000fe80000100800 */
[----:B------:R0:W2:Y:S04]  /*148f0*/  @P2 LDG.E.U16 R29, [R4.64] ;  /* 0x00000006041d2981 */ /* 0x0000a8000c1e1500 */
[----:B0-----:R-:W2:Y:S04]  /*14900*/  LDL R4, [R1+0xed4] ;  /* 0x000ed40001047983 */ /* 0x001ea80000100800 */
[----:B------:R-:W2:Y:S01]  /*14910*/  LDL R5, [R1+0xee0] ;  /* 0x000ee00001057983 */ /* 0x000ea20000100800 */
[----:B------:R-:W-:-:S02]  /*14920*/  PRMT R28, RZ, 0x7610, R28 ;  /* 0x00007610ff1c7816 */ /* 0x000fc4000000001c */
[----:B------:R-:W-:Y:S02]  /*14930*/  ISETP.GT.AND P3, PT, R2, 0x78, PT ;  /* 0x000000780200780c */ /* 0x000fe40003f64270 */
[----:B--2---:R-:W-:-:S04]  /*14940*/  @P2 LOP3.LUT R5, R5, R4, RZ, 0x3c, !PT ;  /* 0x0000000405052212 */ /* 0x004fc800078e3cff */
[----:B------:R-:W-:-:S04]  /*14950*/  @P2 LOP3.LUT R4, R5, R4, RZ, 0x3c, !PT ;  /* 0x0000000405042212 */ /* 0x000fc800078e3cff */
[----:B------:R-:W-:-:S05]  /*14960*/  @P2 LOP3.LUT R5, R5, R4, RZ, 0x3c, !PT ;  /* 0x0000000405052212 */ /* 0x000fca00078e3cff */
[----:B------:R4:W2:Y:S01]  /*14970*/  @P2 LDG.E.U16 R28, [R4.64] ;  /* 0x00000006041c2981 */ /* 0x0008a2000c1e1500 */
[----:B------:R-:W-:-:S03]  /*14980*/  PRMT R16, RZ, 0x7610, R16 ;  /* 0x00007610ff107816 */ /* 0x000fc60000000010 */
[----:B------:R0:W-:Y:S01]  /*14990*/  STL [R1+0x33c0], R29 ;  /* 0x0033c01d01007387 */ /* 0x0001e20000100800 */
[----:B----4-:R-:W-:Y:S02]  /*149a0*/  @P3 IMAD.MOV.U32 R4, RZ, RZ, R14 ;  /* 0x000000ffff043224 */ /* 0x010fe400078e000e */
[----:B---3--:R-:W-:Y:S01]  /*149b0*/  @P3 IMAD.MOV.U32 R5, RZ, RZ, R15 ;  /* 0x000000ffff053224 */ /* 0x008fe200078e000f */
[----:B0-----:R-:W3:Y:S04]  /*149c0*/  LDL R29, [R1+0xf60] ;  /* 0x000f6000011d7983 */ /* 0x001ee80000100800 */
[----:B------:R0:W4:Y:S04]  /*149d0*/  @P3 LDG.E.U16 R16, [R4.64] ;  /* 0x0000000604103981 */ /* 0x000128000c1e1500 */
[----:B--2---:R1:W-:Y:S01]  /*149e0*/  STL [R1+0x33c4], R28 ;  /* 0x0033c41c01007387 */ /* 0x0043e20000100800 */
[----:B0-----:R-:W2:Y:S01]  /*149f0*/  LDL R5, [R1+0xf54] ;  /* 0x000f540001057983 */ /* 0x001ea20000100800 */
[----:B------:R-:W-:Y:S01]  /*14a00*/  PRMT R13, RZ, 0x7610, R13 ;  /* 0x00007610ff0d7816 */ /* 0x000fe2000000000d */
[----:B------:R-:W2:Y:S01]  /*14a10*/  LDL R15, [R1+0xee4] ;  /* 0x000ee400010f7983 */ /* 0x000ea20000100800 */
[----:B------:R-:W2:Y:S04]  /*14a20*/  LDL R14, [R1+0xeec] ;  /* 0x000eec00010e7983 */ /* 0x000ea80000100800 */
[----:B-1----:R-:W2:Y:S01]  /*14a30*/  LDL R28, [R1+0xee8] ;  /* 0x000ee800011c7983 */ /* 0x002ea20000100800 */
[----:B---3--:R-:W-:-:S03]  /*14a40*/  @P3 IMAD.MOV.U32 R4, RZ, RZ, R29 ;  /* 0x000000ffff043224 */ /* 0x008fc600078e001d */
[----:B----4-:R-:W-:Y:S01]  /*14a50*/  STL [R1+0x33c8], R16 ;  /* 0x0033c81001007387 */ /* 0x010fe20000100800 */
[----:B------:R-:W-:Y:S02]  /*14a60*/  ISETP.GT.AND P1, PT, R2, 0x6d, PT ;  /* 0x0000006d0200780c */ /* 0x000fe40003f24270 */
[----:B------:R-:W-:Y:S01]  /*14a70*/  PRMT R3, RZ, 0x7610, R3 ;  /* 0x00007610ff037816 */ /* 0x000fe20000000003 */
[----:B------:R-:W3:Y:S01]  /*14a80*/  LDL R29, [R1+0xf68] ;  /* 0x000f6800011d7983 */ /* 0x000ee20000100800 */
[----:B--2---:R0:W2:Y:S04]  /*14a90*/  @P3 LDG.E.U16 R13, [R4.64] ;  /* 0x00000006040d3981 */ /* 0x0040a8000c1e1500 */
[----:B0-----:R-:W4:Y:S04]  /*14aa0*/  LDL R4, [R1+0xe9c] ;  /* 0x000e9c0001047983 */ /* 0x001f280000100800 */
[----:B------:R-:W4:Y:S02]  /*14ab0*/  LDL R5, [R1+0xea8] ;  /* 0x000ea80001057983 */ /* 0x000f240000100800 */
[----:B----4-:R-:W-:-:S04]  /*14ac0*/  @P1 LOP3.LUT R5, R5, R4, RZ, 0x3c, !PT ;  /* 0x0000000405051212 */ /* 0x010fc800078e3cff */
[----:B------:R-:W-:-:S04]  /*14ad0*/  @P1 LOP3.LUT R4, R5, R4, RZ, 0x3c, !PT ;  /* 0x0000000405041212 */ /* 0x000fc800078e3cff */
[----:B------:R-:W-:-:S05]  /*14ae0*/  @P1 LOP3.LUT R5, R5, R4, RZ, 0x3c, !PT ;  /* 0x0000000405051212 */ /* 0x000fca00078e3cff */
[----:B------:R-:W4:Y:S04]  /*14af0*/  @P1 LDG.E.U16 R3, [R4.64] ;  /* 0x0000000604031981 */ /* 0x000f28000c1e1500 */
[----:B--2---:R-:W-:Y:S01]  /*14b00*/  STL [R1+0x33cc], R13 ;  /* 0x0033cc0d01007387 */ /* 0x004fe20000100800 */
[----:B------:R-:W-:Y:S02]  /*14b10*/  ISETP.GT.AND P2, PT, R2, 0x71, PT ;  /* 0x000000710200780c */ /* 0x000fe40003f44270 */
[----:B------:R-:W-:Y:S01]  /*14b20*/  PRMT R27, RZ, 0x7610, R27 ;  /* 0x00007610ff1b7816 */ /* 0x000fe2000000001b */
[----:B----4-:R0:W-:Y:S04]  /*14b30*/  STL [R1], R3 ;  /* 0x0000000301007387 */ /* 0x0101e80000100800 */
[----:B0-----:R-:W2:Y:S01]  /*14b40*/  LDL.LU R3, [R1+0x33d4] ;  /* 0x0033d40001037983 */ /* 0x001ea20000300800 */
[----:B------:R-:W4:Y:S05]  /*14b50*/  LDL R5, [R1+0xedc] ;  /* 0x000edc0001057983 */ /* 0x000f2a0000100800 */
[----:B------:R-:W-:Y:S01]  /*14b60*/  @P2 IMAD.MOV.U32 R4, RZ, RZ, R28 ;  /* 0x000000ffff042224 */ /* 0x000fe200078e001c */
[----:B------:R-:W-:Y:S01]  /*14b70*/  PRMT R26, RZ, 0x7610, R26 ;  /* 0x00007610ff1a7816 */ /* 0x000fe2000000001a */
[----:B------:R-:W2:Y:S04]  /*14b80*/  LDL R28, [R1+0xf6c] ;  /* 0x000f6c00011c7983 */ /* 0x000ea80000100800 */
[----:B----4-:R0:W4:Y:S02]  /*14b90*/  @P2 LDG.E.U16 R27, [R4.64] ;  /* 0x00000006041b2981 */ /* 0x010124000c1e1500 */
[----:B0-----:R-:W-:-:S02]  /*14ba0*/  @P2 IMAD.MOV.U32 R4, RZ, RZ, R14 ;  /* 0x000000ffff042224 */ /* 0x001fc400078e000e */
[----:B------:R-:W-:-:S05]  /*14bb0*/  @P2 IMAD.MOV.U32 R5, RZ, RZ, R15 ;  /* 0x000000ffff052224 */ /* 0x000fca00078e000f */
[----:B------:R-:W2:Y:S04]  /*14bc0*/  @P2 LDG.E.U16 R26, [R4.64] ;  /* 0x00000006041a2981 */ /* 0x000ea8000c1e1500 */
[----:B----4-:R0:W-:Y:S01]  /*14bd0*/  STL [R1+0x33ac], R27 ;  /* 0x0033ac1b01007387 */ /* 0x0101e20000100800 */
[----:B------:R-:W4:Y:S02]  /*14be0*/  LDL R15, [R1+0xed0] ;  /* 0x000ed000010f7983 */ /* 0x000f240000100800 */
[----:B------:R-:W4:Y:S01]  /*14bf0*/  LDL R14, [R1+0xef8] ;  /* 0x000ef800010e7983 */ /* 0x000f220000100800 */
[----:B0-----:R-:W4:Y:S04]  /*14c00*/  LDL R27, [R1+0xf5c] ;  /* 0x000f5c00011b7983 */ /* 0x001f280000100800 */
[----:B--2---:R0:W-:Y:S04]  /*14c10*/  STL [R1+0x33b0], R26 ;  /* 0x0033b01a01007387 */ /* 0x0041e80000100800 */
[----:B0-----:R-:W2:Y:S01]  /*14c20*/  LDL R26, [R1+0xf64] ;  /* 0x000f6400011a7983 */ /* 0x001ea20000100800 */
[----:B------:R-:W-:-:S02]  /*14c30*/  ISETP.GT.AND P3, PT, R2, 0x79, PT ;  /* 0x000000790200780c */ /* 0x000fc40003f64270 */
[----:B------:R-:W-:Y:S02]  /*14c40*/  PRMT R12, RZ, 0x7610, R12 ;  /* 0x00007610ff0c7816 */ /* 0x000fe4000000000c */
[----:B------:R-:W-:Y:S02]  /*14c50*/  ISETP.GT.AND P2, PT, R2, 0x72, PT ;  /* 0x000000720200780c */ /* 0x000fe40003f44270 */
[----:B------:R-:W-:-:S07]  /*14c60*/  PRMT R11, RZ, 0x7610, R11 ;  /* 0x00007610ff0b7816 */ /* 0x000fce000000000b */
[----:B---3--:R-:W-:Y:S02]  /*14c70*/  @P3 IMAD.MOV.U32 R4, RZ, RZ, R29 ;  /* 0x000000ffff043224 */ /* 0x008fe400078e001d */
[----:B------:R-:W3:Y:S01]  /*14c80*/  LDL R29, [R1+0xef4] ;  /* 0x000ef400011d7983 */ /* 0x000ee20000100800 */
[----:B------:R-:W-:Y:S01]  /*14c90*/  PRMT R25, RZ, 0x7610, R25 ;  /* 0x00007610ff197816 */ /* 0x000fe20000000019 */
[----:B----4-:R-:W-:Y:S02]  /*14ca0*/  @P3 IMAD.MOV.U32 R5, RZ, RZ, R27 ;  /* 0x000000ffff053224 */ /* 0x010fe400078e001b */
[----:B------:R-:W4:Y:S04]  /*14cb0*/  LDL R27, [R1+0xf00] ;  /* 0x000f0000011b7983 */ /* 0x000f280000100800 */
[----:B------:R0:W4:Y:S02]  /*14cc0*/  @P3 LDG.E.U16 R12, [R4.64] ;  /* 0x00000006040c3981 */ /* 0x000124000c1e1500 */
[----:B0-----:R-:W-:-:S02]  /*14cd0*/  @P3 IMAD.MOV.U32 R4, RZ, RZ, R28 ;  /* 0x000000ffff043224 */ /* 0x001fc400078e001c */
[----:B--2---:R-:W-:-:S05]  /*14ce0*/  @P3 IMAD.MOV.U32 R5, RZ, RZ, R26 ;  /* 0x000000ffff053224 */ /* 0x004fca00078e001a */
[----:B------:R0:W2:Y:S02]  /*14cf0*/  @P3 LDG.E.U16 R11, [R4.64] ;  /* 0x00000006040b3981 */ /* 0x0000a4000c1e1500 */
[----:B0-----:R-:W-:Y:S02]  /*14d00*/  @P2 IMAD.MOV.U32 R4, RZ, RZ, R14 ;  /* 0x000000ffff042224 */ /* 0x001fe400078e000e */
[----:B------:R-:W-:-:S05]  /*14d10*/  @P2 IMAD.MOV.U32 R5, RZ, RZ, R15 ;  /* 0x000000ffff052224 */ /* 0x000fca00078e000f */
[----:B------:R3:W2:Y:S01]  /*14d20*/  @P2 LDG.E.U16 R25, [R4.64] ;  /* 0x0000000604192981 */ /* 0x0006a2000c1e1500 */
[----:B------:R-:W-:Y:S01]  /*14d30*/  PRMT R23, RZ, 0x7610, R23 ;  /* 0x00007610ff177816 */ /* 0x000fe20000000017 */
[----:B---3--:R-:W-:Y:S02]  /*14d40*/  @P2 IMAD.MOV.U32 R5, RZ, RZ, R29 ;  /* 0x000000ffff052224 */ /* 0x008fe400078e001d */
[----:B----4-:R0:W-:Y:S01]  /*14d50*/  STL [R1+0x33b4], R12 ;  /* 0x0033b40c01007387 */ /* 0x0101e20000100800 */
[----:B------:R-:W3:Y:S02]  /*14d60*/  LDL R28, [R1+0xf50] ;  /* 0x000f5000011c7983 */ /* 0x000ee40000100800 */
[----:B------:R-:W4:Y:S02]  /*14d70*/  LDL R26, [R1+0xf78] ;  /* 0x000f7800011a7983 */ /* 0x000f240000100800 */
[----:B------:R-:W-:-:S05]  /*14d80*/  @P2 IMAD.MOV.U32 R4, RZ, RZ, R27 ;  /* 0x000000ffff042224 */ /* 0x000fca00078e001b */
[----:B------:R3:W4:Y:S04]  /*14d90*/  @P2 LDG.E.U16 R23, [R4.64] ;  /* 0x0000000604172981 */ /* 0x000728000c1e1500 */
[----:B--2---:R-:W-:Y:S01]  /*14da0*/  STL [R1+0x33b8], R11 ;  /* 0x0033b80b01007387 */ /* 0x004fe20000100800 */
[----:B------:R-:W2:Y:S02]  /*14db0*/  LDL R15, [R1+0xf74] ;  /* 0x000f7400010f7983 */ /* 0x000ea40000100800 */
[----:B------:R-:W2:Y:S01]  /*14dc0*/  LDL R14, [R1+0xf80] ;  /* 0x000f8000010e7983 */ /* 0x000ea20000100800 */
[----:B------:R1:W-:Y:S01]  /*14dd0*/  STL [R1+0x3394], R25 ;  /* 0x0033941901007387 */ /* 0x0003e20000100800 */
[----:B------:R-:W2:Y:S02]  /*14de0*/  LDL R27, [R1+0xefc] ;  /* 0x000efc00011b7983 */ /* 0x000ea40000100800 */
[----:B0-----:R-:W2:Y:S01]  /*14df0*/  LDL R12, [R1+0xf08] ;  /* 0x000f0800010c7983 */ /* 0x001ea20000100800 */
[----:B------:R-:W-:-:S02]  /*14e00*/  ISETP.GT.AND P3, PT, R2, 0x7a, PT ;  /* 0x0000007a0200780c */ /* 0x000fc40003f64270 */
[----:B------:R-:W-:Y:S02]  /*14e10*/  PRMT R10, RZ, 0x7610, R10 ;  /* 0x00007610ff0a7816 */ /* 0x000fe4000000000a */
[----:B------:R-:W-:Y:S02]  /*14e20*/  ISETP.GT.AND P2, PT, R2, 0x73, PT ;  /* 0x000000730200780c */ /* 0x000fe40003f44270 */
[----:B------:R-:W-:Y:S02]  /*14e30*/  PRMT R9, RZ, 0x7610, R9 ;  /* 0x00007610ff097816 */ /* 0x000fe40000000009 */
[----:B------:R-:W-:-:S05]  /*14e40*/  PRMT R22, RZ, 0x7610, R22 ;  /* 0x00007610ff167816 */ /* 0x000fca0000000016 */
[----:B---3--:R-:W-:Y:S02]  /*14e50*/  @P3 IMAD.MOV.U32 R5, RZ, RZ, R28 ;  /* 0x000000ffff053224 */ /* 0x008fe400078e001c */
[----:B----4-:R-:W-:-:S05]  /*14e60*/  @P3 IMAD.MOV.U32 R4, RZ, RZ, R26 ;  /* 0x000000ffff043224 */ /* 0x010fca00078e001a */
[----:B------:R2:W3:Y:S04]  /*14e70*/  @P3 LDG.E.U16 R10, [R4.64] ;  /* 0x00000006040a3981 */ /* 0x0004e8000c1e1500 */
[----:B------:R-:W-:Y:S01]  /*14e80*/  STL [R1+0x3398], R23 ;  /* 0x0033981701007387 */ /* 0x000fe20000100800 */
[----:B------:R-:W4:Y:S02]  /*14e90*/  LDL R26, [R1+0xf04] ;  /* 0x000f0400011a7983 */ /* 0x000f240000100800 */
[----:B-1----:R-:W4:Y:S02]  /*14ea0*/  LDL R25, [R1+0xf0c] ;  /* 0x000f0c0001197983 */ /* 0x002f240000100800 */
[----:B--2---:R-:W-:Y:S02]  /*14eb0*/  @P3 IMAD.MOV.U32 R5, RZ, RZ, R15 ;  /* 0x000000ffff053224 */ /* 0x004fe400078e000f */
[----:B------:R-:W-:-:S05]  /*14ec0*/  @P3 IMAD.MOV.U32 R4, RZ, RZ, R14 ;  /* 0x000000ffff043224 */ /* 0x000fca00078e000e */
[----:B------:R0:W2:Y:S02]  /*14ed0*/  @P3 LDG.E.U16 R9, [R4.64] ;  /* 0x0000000604093981 */ /* 0x0000a4000c1e1500 */
[----:B0-----:R-:W-:Y:S02]  /*14ee0*/  @P2 IMAD.MOV.U32 R5, RZ, RZ, R27 ;  /* 0x000000ffff052224 */ /* 0x001fe400078e001b */
[----:B------:R-:W-:-:S05]  /*14ef0*/  @P2 IMAD.MOV.U32 R4, RZ, RZ, R12 ;  /* 0x000000ffff042224 */ /* 0x000fca00078e000c */
[----:B------:R4:W2:Y:S01]  /*14f00*/  @P2 LDG.E.U16 R22, [R4.64] ;  /* 0x0000000604162981 */ /* 0x0008a2000c1e1500 */
[----:B------:R-:W-:-:S03]  /*14f10*/  PRMT R21, RZ, 0x7610, R21 ;  /* 0x00007610ff157816 */ /* 0x000fc60000000015 */
[----:B---3--:R0:W-:Y:S01]  /*14f20*/  STL [R1+0x339c], R10 ;  /* 0x00339c0a01007387 */ /* 0x0081e20000100800 */
[----:B------:R-:W3:Y:S02]  /*14f30*/  LDL R15, [R1+0xf7c] ;  /* 0x000f7c00010f7983 */ /* 0x000ee40000100800 */
[----:B------:R-:W3:Y:S02]  /*14f40*/  LDL R14, [R1+0xf88] ;  /* 0x000f8800010e7983 */ /* 0x000ee40000100800 */
[----:B----4-:R-:W-:Y:S02]  /*14f50*/  @P2 IMAD.MOV.U32 R4, RZ, RZ, R25 ;  /* 0x000000ffff042224 */ /* 0x010fe400078e0019 */
[----:B------:R-:W-:-:S05]  /*14f60*/  @P2 IMAD.MOV.U32 R5, RZ, RZ, R26 ;  /* 0x000000ffff052224 */ /* 0x000fca00078e001a */
[----:B------:R3:W4:Y:S04]  /*14f70*/  @P2 LDG.E.U16 R21, [R4.64] ;  /* 0x0000000604152981 */ /* 0x000728000c1e1500 */
[----:B--2---:R-:W-:Y:S01]  /*14f80*/  STL [R1+0x33a0], R9 ;  /* 0x0033a00901007387 */ /* 0x004fe20000100800 */
[----:B------:R-:W2:Y:S02]  /*14f90*/  LDL R12, [R1+0xf84] ;  /* 0x000f8400010c7983 */ /* 0x000ea40000100800 */
[----:B0-----:R-:W2:Y:S01]  /*14fa0*/  LDL R10, [R1+0xf8c] ;  /* 0x000f8c00010a7983 */ /* 0x001ea20000100800 */
[----:B------:R0:W-:Y:S01]  /*14fb0*/  STL [R1+0x3378], R22 ;  /* 0x0033781601007387 */ /* 0x0001e20000100800 */
[----:B------:R-:W2:Y:S03]  /*14fc0*/  LDL R25, [R1+0xea4] ;  /* 0x000ea40001197983 */ /* 0x000ea60000100800 */
[----:B0-----:R-:W2:Y:S01]  /*14fd0*/  LDL R22, [R1+0xeac] ;  /* 0x000eac0001167983 */ /* 0x001ea20000100800 */
[----:B------:R-:W-:-:S02]  /*14fe0*/  ISETP.GT.AND P3, PT, R2, 0x7b, PT ;  /* 0x0000007b0200780c */ /* 0x000fc40003f64270 */
[----:B------:R-:W-:Y:S02]  /*14ff0*/  PRMT R8, RZ, 0x7610, R8 ;  /* 0x00007610ff087816 */ /* 0x000fe40000000008 */
[----:B------:R-:W-:Y:S02]  /*15000*/  PRMT R7, RZ, 0x7610, R7 ;  /* 0x00007610ff077816 */ /* 0x000fe40000000007 */
[----:B------:R-:W-:-:S07]  /*15010*/  PRMT R24, RZ, 0x7610, R24 ;  /* 0x00007610ff187816 */ /* 0x000fce0000000018 */
[----:B---3--:R-:W-:Y:S02]  /*15020*/  @P3 IMAD.MOV.U32 R5, RZ, RZ, R15 ;  /* 0x000000ffff053224 */ /* 0x008fe400078e000f */
[----:B------:R-:W-:-:S05]  /*15030*/  @P3 IMAD.MOV.U32 R4, RZ, RZ, R14 ;  /* 0x000000ffff043224 */ /* 0x000fca00078e000e */
[----:B------:R2:W3:Y:S04]  /*15040*/  @P3 LDG.E.U16 R8, [R4.64] ;  /* 0x0000000604083981 */ /* 0x0004e8000c1e1500 */
[----:B----4-:R-:W-:Y:S01]  /*15050*/  STL [R1+0x337c], R21 ;  /* 0x00337c1501007387 */ /* 0x010fe20000100800 */
[----:B------:R-:W4:Y:S02]  /*15060*/  LDL R15, [R1+0xef0] ;  /* 0x000ef000010f7983 */ /* 0x000f240000100800 */
[----:B------:R-:W4:Y:S02]  /*15070*/  LDL R14, [R1+0xf18] ;  /* 0x000f1800010e7983 */ /* 0x000f240000100800 */
[----:B--2---:R-:W-:Y:S02]  /*15080*/  @P3 IMAD.MOV.U32 R5, RZ, RZ, R12 ;  /* 0x000000ffff053224 */ /* 0x004fe400078e000c */
[----:B------:R-:W-:-:S05]  /*15090*/  @P3 IMAD.MOV.U32 R4, RZ, RZ, R10 ;  /* 0x000000ffff043224 */ /* 0x000fca00078e000a */
[----:B------:R0:W2:Y:S02]  /*150a0*/  @P3 LDG.E.U16 R7, [R4.64] ;  /* 0x0000000604073981 */ /* 0x0000a4000c1e1500 */
[----:B0-----:R-:W-:Y:S02]  /*150b0*/  @P1 IMAD.MOV.U32 R5, RZ, RZ, R25 ;  /* 0x000000ffff051224 */ /* 0x001fe400078e0019 */
[----:B------:R-:W-:-:S05]  /*150c0*/  @P1 IMAD.MOV.U32 R4, RZ, RZ, R22 ;  /* 0x000000ffff041224 */ /* 0x000fca00078e0016 */
[----:B------:R4:W2:Y:S01]  /*150d0*/  @P1 LDG.E.U16 R24, [R4.64] ;  /* 0x0000000604181981 */ /* 0x0008a2000c1e1500 */
[----:B------:R-:W-:Y:S02]  /*150e0*/  ISETP.GT.AND P2, PT, R2, 0x74, PT ;  /* 0x000000740200780c */ /* 0x000fe40003f44270 */
[----:B------:R-:W-:Y:S01]  /*150f0*/  PRMT R20, RZ, 0x7610, R20 ;  /* 0x00007610ff147816 */ /* 0x000fe20000000014 */
[----:B---3--:R-:W-:Y:S01]  /*15100*/  STL [R1+0x3380], R8 ;  /* 0x0033800801007387 */ /* 0x008fe20000100800 */
[----:B------:R-:W3:Y:S02]  /*15110*/  LDL R12, [R1+0xf14] ;  /* 0x000f1400010c7983 */ /* 0x000ee40000100800 */
[----:B------:R-:W3:Y:S07]  /*15120*/  LDL R10, [R1+0xf20] ;  /* 0x000f2000010a7983 */ /* 0x000eee0000100800 */
[----:B----4-:R-:W-:-:S02]  /*15130*/  @P2 IMAD.MOV.U32 R4, RZ, RZ, R14 ;  /* 0x000000ffff042224 */ /* 0x010fc400078e000e */
[----:B------:R-:W-:-:S05]  /*15140*/  @P2 IMAD.MOV.U32 R5, RZ, RZ, R15 ;  /* 0x000000ffff052224 */ /* 0x000fca00078e000f */
[----:B------:R3:W4:Y:S04]  /*15150*/  @P2 LDG.E.U16 R20, [R4.64] ;  /* 0x0000000604142981 */ /* 0x000728000c1e1500 */
[----:B--2---:R0:W-:Y:S01]  /*15160*/  STL [R1+0x3384], R7 ;  /* 0x0033840701007387 */ /* 0x0041e20000100800 */
[----:B------:R-:W2:Y:S03]  /*15170*/  LDL R22, [R1+0xf70] ;  /* 0x000f700001167983 */ /* 0x000ea60000100800 */
[----:B0-----:R-:W2:Y:S04]  /*15180*/  LDL R7, [R1+0xf98] ;  /* 0x000f980001077983 */ /* 0x001ea80000100800 */
[----:B------:R-:W-:Y:S01]  /*15190*/  STL [R1+0x3324], R24 ;  /* 0x0033241801007387 */ /* 0x000fe20000100800 */
[----:B------:R-:W2:Y:S02]  /*151a0*/  LDL R15, [R1+0xf94] ;  /* 0x000f9400010f7983 */ /* 0x000ea40000100800 */
[----:B------:R-:W2:Y:S01]  /*151b0*/  LDL R14, [R1+0xfa0] ;  /* 0x000fa000010e7983 */ /* 0x000ea20000100800 */
[----:B------:R-:W-:-:S02]  /*151c0*/  ISETP.GT.AND P3, PT, R2, 0x7c, PT ;  /* 0x0000007c0200780c */ /* 0x000fc40003f64270 */
[----:B------:R-:W-:Y:S02]  /*151d0*/  PRMT R19, RZ, 0x7610, R19 ;  /* 0x00007610ff137816 */ /* 0x000fe40000000013 */
[----:B------:R-:W-:Y:S01]  /*151e0*/  PRMT R6, RZ, 0x7610, R6 ;  /* 0x00007610ff067816 */ /* 0x000fe20000000006 */
        /* <DEDUP_REMOVED lines=9> */
[----:B0-----:R-:W-:-:S06]  /*15280*/  PRMT R5, RZ, 0x7610, R5 ;  /* 0x00007610ff057816 */ /* 0x001fcc0000000005 */
        /* <DEDUP_REMOVED lines=10> */
[----:B------:R-:W2:Y:S02]  /*15330*/  LDL R27, [R1+0xf9c] ;  /* 0x000f9c00011b7983 */ /* 0x000ea40000100800 */
[----:B------:R-:W2:Y:S01]  /*15340*/  LDL R25, [R1+0xfa8] ;  /* 0x000fa80001197983 */ /* 0x000ea20000100800 */
[----:B------:R-:W-:Y:S01]  /*15350*/  STL [R1+0x3374], R5 ;  /* 0x0033740501007387 */ /* 0x000fe20000100800 */
[----:B------:R-:W2:Y:S02]  /*15360*/  LDL R12, [R1+0xfa4] ;  /* 0x000fa400010c7983 */ /* 0x000ea40000100800 */
[----:B------:R-:W2:Y:S01]  /*15370*/  LDL R10, [R1+0xfac] ;  /* 0x000fac00010a7983 */ /* 0x000ea20000100800 */
[----:B------:R-:W-:-:S02]  /*15380*/  ISETP.GT.AND P2, PT, R2, 0x7d, PT ;  /* 0x0000007d0200780c */ /* 0x000fc40003f44270 */
[----:B------:R-:W-:Y:S02]  /*15390*/  PRMT R17, RZ, 0x7610, R17 ;  /* 0x00007610ff117816 */ /* 0x000fe40000000011 */
[----:B------:R-:W-:Y:S02]  /*153a0*/  PRMT R4, RZ, 0x7610, R4 ;  /* 0x00007610ff047816 */ /* 0x000fe40000000004 */
[----:B------:R-:W-:Y:S01]  /*153b0*/  PRMT R3, RZ, 0x7610, R3 ;  /* 0x00007610ff037816 */ /* 0x000fe20000000003 */
[----:B---3--:R-:W-:Y:S02]  /*153c0*/  @P1 IMAD.MOV.U32 R15, RZ, RZ, R22 ;  /* 0x000000ffff0f1224 */ /* 0x008fe400078e0016 */
[----:B------:R-:W-:-:S05]  /*153d0*/  @P1 IMAD.MOV.U32 R14, RZ, RZ, R7 ;  /* 0x000000ffff0e1224 */ /* 0x000fca00078e0007 */
[----:B------:R2:W3:Y:S04]  /*153e0*/  @P1 LDG.E.U16 R17, [R14.64] ;  /* 0x000000060e111981 */ /* 0x0004e8000c1e1500 */
[----:B----4-:R-:W-:Y:S01]  /*153f0*/  STL [R1+0x3328], R18 ;  /* 0x0033281201007387 */ /* 0x010fe20000100800 */
[----:B------:R-:W4:Y:S02]  /*15400*/  LDL R26, [R1+0xe34] ;  /* 0x000e3400011a7983 */ /* 0x000f240000100800 */
[----:B------:R-:W3:Y:S02]  /*15410*/  LDL R22, [R1+0xe40] ;  /* 0x000e400001167983 */ /* 0x000ee40000100800 */
[----:B------:R-:W3:Y:S01]  /*15420*/  LDL R7, [R1+0xe3c] ;  /* 0x000e3c0001077983 */ /* 0x000ee20000100800 */
[----:B0-----:R-:W3:Y:S01]  /*15430*/  LDL R6, [R1+0xe48] ;  /* 0x000e480001067983 */ /* 0x001ee20000100800 */
[----:B--2---:R-:W-:-:S02]  /*15440*/  @P2 IMAD.MOV.U32 R15, RZ, RZ, R27 ;  /* 0x000000ffff0f2224 */ /* 0x004fc400078e001b */
[----:B------:R-:W-:-:S05]  /*15450*/  @P2 IMAD.MOV.U32 R14, RZ, RZ, R25 ;  /* 0x000000ffff0e2224 */ /* 0x000fca00078e0019 */
[----:B------:R0:W2:Y:S02]  /*15460*/  @P2 LDG.E.U16 R4, [R14.64] ;  /* 0x000000060e042981 */ /* 0x0000a4000c1e1500 */
[----:B0-----:R-:W-:Y:S02]  /*15470*/  @P2 IMAD.MOV.U32 R15, RZ, RZ, R12 ;  /* 0x000000ffff0f2224 */ /* 0x001fe400078e000c */
[----:B------:R-:W-:-:S05]  /*15480*/  @P2 IMAD.MOV.U32 R14, RZ, RZ, R10 ;  /* 0x000000ffff0e2224 */ /* 0x000fca00078e000a */
[----:B------:R4:W2:Y:S01]  /*15490*/  @P2 LDG.E.U16 R3, [R14.64] ;  /* 0x000000060e032981 */ /* 0x0008a2000c1e1500 */
[----:B------:R-:W-:Y:S02]  /*154a0*/  PRMT R21, RZ, 0x7610, R21 ;  /* 0x00007610ff157816 */ /* 0x000fe40000000015 */
[----:B------:R-:W-:Y:S01]  /*154b0*/  ISETP.GT.AND P1, PT, R2, 0x67, PT ;  /* 0x000000670200780c */ /* 0x000fe20003f24270 */
[----:B----4-:R-:W-:Y:S02]  /*154c0*/  @P0 IMAD.MOV.U32 R15, RZ, RZ, R26 ;  /* 0x000000ffff0f0224 */ /* 0x010fe400078e001a */
[----:B---3--:R-:W-:Y:S01]  /*154d0*/  @P0 IMAD.MOV.U32 R14, RZ, RZ, R22 ;  /* 0x000000ffff0e0224 */ /* 0x008fe200078e0016 */
[----:B------:R-:W-:Y:S04]  /*154e0*/  STL [R1+0x332c], R17 ;  /* 0x00332c1101007387 */ /* 0x000fe80000100800 */
[----:B------:R0:W3:Y:S05]  /*154f0*/  @P0 LDG.E.U16 R21, [R14.64] ;  /* 0x000000060e150981 */ /* 0x0000ea000c1e1500 */
[----:B0-----:R-:W-:-:S02]  /*15500*/  @P1 IMAD.MOV.U32 R14, RZ, RZ, R6 ;  /* 0x000000ffff0e1224 */ /* 0x001fc400078e0006 */
[----:B------:R-:W-:Y:S01]  /*15510*/  @P1 IMAD.MOV.U32 R15, RZ, RZ, R7 ;  /* 0x000000ffff0f1224 */ /* 0x000fe200078e0007 */
[----:B--2---:R0:W-:Y:S01]  /*15520*/  STL [R1+0x3330], R4 ;  /* 0x0033300401007387 */ /* 0x0041e20000100800 */
[----:B------:R-:W2:Y:S02]  /*15530*/  LDL R25, [R1+0xe44] ;  /* 0x000e440001197983 */ /* 0x000ea40000100800 */
[----:B------:R-:W4:Y:S02]  /*15540*/  LDL R12, [R1+0xe90] ;  /* 0x000e9000010c7983 */ /* 0x000f240000100800 */
[----:B------:R-:W4:Y:S01]  /*15550*/  LDL R10, [R1+0xeb8] ;  /* 0x000eb800010a7983 */ /* 0x000f220000100800 */
[----:B0-----:R-:W4:Y:S04]  /*15560*/  LDL R4, [R1+0xe4c] ;  /* 0x000e4c0001047983 */ /* 0x001f280000100800 */
[----:B------:R0:W-:Y:S01]  /*15570*/  STL [R1+0x3334], R3 ;  /* 0x0033340301007387 */ /* 0x0001e20000100800 */
[----:B------:R-:W4:Y:S01]  /*15580*/  LDL R22, [R1+0xeb4] ;  /* 0x000eb40001167983 */ /* 0x000f220000100800 */
[----:B0-----:R-:W-:-:S06]  /*15590*/  PRMT R3, RZ, 0x7610, R3 ;  /* 0x00007610ff037816 */ /* 0x001fcc0000000003 */
[----:B------:R2:W4:Y:S01]  /*155a0*/  @P1 LDG.E.U16 R3, [R14.64] ;  /* 0x000000060e031981 */ /* 0x000522000c1e1500 */
[----:B------:R-:W-:Y:S02]  /*155b0*/  ISETP.GT.AND P0, PT, R2, 0x6e, PT ;  /* 0x0000006e0200780c */ /* 0x000fe40003f04270 */
[----:B------:R-:W-:Y:S01]  /*155c0*/  PRMT R24, RZ, 0x7610, R24 ;  /* 0x00007610ff187816 */ /* 0x000fe20000000018 */
[----:B---3--:R0:W-:Y:S01]  /*155d0*/  STL [R1+0x158], R21 ;  /* 0x0001581501007387 */ /* 0x0081e20000100800 */
[----:B------:R-:W3:Y:S02]  /*155e0*/  LDL R7, [R1+0xebc] ;  /* 0x000ebc0001077983 */ /* 0x000ee40000100800 */
[----:B------:R-:W3:Y:S01]  /*155f0*/  LDL R6, [R1+0xec8] ;  /* 0x000ec80001067983 */ /* 0x000ee20000100800 */
[----:B0-----:R-:W3:Y:S01]  /*15600*/  LDL R21, [R1+0xec0] ;  /* 0x000ec00001157983 */ /* 0x001ee20000100800 */
[----:B--2---:R-:W-:Y:S02]  /*15610*/  @P1 IMAD.MOV.U32 R15, RZ, RZ, R25 ;  /* 0x000000ffff0f1224 */ /* 0x004fe400078e0019 */
[----:B----4-:R-:W-:-:S02]  /*15620*/  @P1 IMAD.MOV.U32 R14, RZ, RZ, R4 ;  /* 0x000000ffff0e1224 */ /* 0x010fc400078e0004 */
[----:B------:R-:W2:Y:S04]  /*15630*/  LDL R4, [R1+0xec4] ;  /* 0x000ec40001047983 */ /* 0x000ea80000100800 */
[----:B------:R0:W4:Y:S02]  /*15640*/  @P1 LDG.E.U16 R24, [R14.64] ;  /* 0x000000060e181981 */ /* 0x000124000c1e1500 */
[----:B0-----:R-:W-:Y:S02]  /*15650*/  @P0 IMAD.MOV.U32 R14, RZ, RZ, R10 ;  /* 0x000000ffff0e0224 */ /* 0x001fe400078e000a */
[----:B------:R-:W-:Y:S01]  /*15660*/  @P0 IMAD.MOV.U32 R15, RZ, RZ, R12 ;  /* 0x000000ffff0f0224 */ /* 0x000fe200078e000c */
[----:B------:R0:W-:Y:S01]  /*15670*/  STL [R1+0x150], R3 ;  /* 0x0001500301007387 */ /* 0x0001e20000100800 */
[----:B------:R-:W4:Y:S02]  /*15680*/  LDL R12, [R1+0xf10] ;  /* 0x000f1000010c7983 */ /* 0x000f240000100800 */
[----:B------:R-:W4:Y:S01]  /*15690*/  LDL R10, [R1+0xf38] ;  /* 0x000f3800010a7983 */ /* 0x000f220000100800 */
[----:B0-----:R-:W4:Y:S01]  /*156a0*/  LDL R3, [R1+0xecc] ;  /* 0x000ecc0001037983 */ /* 0x001f220000100800 */
[----:B------:R-:W-:-:S02]  /*156b0*/  PRMT R23, RZ, 0x7610, R23 ;  /* 0x00007610ff177816 */ /* 0x000fc40000000017 */
[----:B------:R-:W-:Y:S02]  /*156c0*/  ISETP.GT.AND P1, PT, R2, 0x6f, PT ;  /* 0x0000006f0200780c */ /* 0x000fe40003f24270 */
[----:B------:R-:W-:Y:S02]  /*156d0*/  PRMT R18, RZ, 0x7610, R18 ;  /* 0x00007610ff127816 */ /* 0x000fe40000000012 */
[----:B------:R0:W4:Y:S01]  /*156e0*/  @P0 LDG.E.U16 R23, [R14.64] ;  /* 0x000000060e170981 */ /* 0x000122000c1e1500 */
[----:B------:R-:W-:Y:S01]  /*156f0*/  PRMT R17, RZ, 0x7610, R17 ;  /* 0x00007610ff117816 */ /* 0x000fe20000000011 */
[----:B0-----:R-:W-:Y:S01]  /*15700*/  @P0 IMAD.MOV.U32 R15, RZ, RZ, R22 ;  /* 0x000000ffff0f0224 */ /* 0x001fe200078e0016 */
[----:B------:R-:W-:Y:S02]  /*15710*/  PRMT R13, RZ, 0x7610, R13 ;  /* 0x00007610ff0d7816 */ /* 0x000fe4000000000d */
[----:B------:R-:W-:Y:S01]  /*15720*/  PRMT R9, RZ, 0x7610, R9 ;  /* 0x00007610ff097816 */ /* 0x000fe20000000009 */
[----:B---3--:R-:W-:-:S05]  /*15730*/  @P0 IMAD.MOV.U32 R14, RZ, RZ, R21 ;  /* 0x000000ffff0e0224 */ /* 0x008fca00078e0015 */
[----:B------:R0:W3:Y:S01]  /*15740*/  @P0 LDG.E.U16 R18, [R14.64] ;  /* 0x000000060e120981 */ /* 0x0000e2000c1e1500 */
[----:B------:R-:W-:Y:S01]  /*15750*/  ISETP.GT.AND P0, PT, R2, 0x76, PT ;  /* 0x000000760200780c */ /* 0x000fe20003f04270 */
[----:B0-----:R-:W-:Y:S02]  /*15760*/  @P1 IMAD.MOV.U32 R14, RZ, RZ, R6 ;  /* 0x000000ffff0e1224 */ /* 0x001fe400078e0006 */
[----:B------:R-:W-:Y:S01]  /*15770*/  @P1 IMAD.MOV.U32 R15, RZ, RZ, R7 ;  /* 0x000000ffff0f1224 */ /* 0x000fe200078e0007 */
[----:B------:R-:W3:Y:S04]  /*15780*/  LDL R6, [R1+0xf40] ;  /* 0x000f400001067983 */ /* 0x000ee80000100800 */
[----:B------:R-:W3:Y:S04]  /*15790*/  LDL R7, [R1+0xf34] ;  /* 0x000f340001077983 */ /* 0x000ee80000100800 */
[----:B------:R2:W3:Y:S02]  /*157a0*/  @P1 LDG.E.U16 R17, [R14.64] ;  /* 0x000000060e111981 */ /* 0x0004e4000c1e1500 */
[----:B--2---:R-:W-:-:S02]  /*157b0*/  @P1 IMAD.MOV.U32 R15, RZ, RZ, R4 ;  /* 0x000000ffff0f1224 */ /* 0x004fc400078e0004 */
[----:B------:R-:W2:Y:S01]  /*157c0*/  LDL R4, [R1+0xf3c] ;  /* 0x000f3c0001047983 */ /* 0x000ea20000100800 */
[----:B----4-:R-:W-:-:S03]  /*157d0*/  @P1 IMAD.MOV.U32 R14, RZ, RZ, R3 ;  /* 0x000000ffff0e1224 */ /* 0x010fc600078e0003 */
[----:B------:R-:W4:Y:S04]  /*157e0*/  LDL R3, [R1+0xf48] ;  /* 0x000f480001037983 */ /* 0x000f280000100800 */
[----:B------:R0:W2:Y:S02]  /*157f0*/  @P1 LDG.E.U16 R13, [R14.64] ;  /* 0x000000060e0d1981 */ /* 0x0000a4000c1e1500 */
[----:B0-----:R-:W-:Y:S02]  /*15800*/  @P0 IMAD.MOV.U32 R14, RZ, RZ, R10 ;  /* 0x000000ffff0e0224 */ /* 0x001fe400078e000a */
[----:B------:R-:W-:-:S05]  /*15810*/  @P0 IMAD.MOV.U32 R15, RZ, RZ, R12 ;  /* 0x000000ffff0f0224 */ /* 0x000fca00078e000c */
[----:B------:R0:W4:Y:S01]  /*15820*/  @P0 LDG.E.U16 R9, [R14.64] ;  /* 0x000000060e090981 */ /* 0x000122000c1e1500 */
[----:B------:R-:W-:Y:S02]  /*15830*/  ISETP.GT.AND P1, PT, R2, 0x77, PT ;  /* 0x000000770200780c */ /* 0x000fe40003f24270 */
[----:B------:R-:W-:Y:S01]  /*15840*/  PRMT R20, RZ, 0x7610, R20 ;  /* 0x00007610ff147816 */ /* 0x000fe20000000014 */
[----:B---3--:R1:W-:Y:S04]  /*15850*/  STL [R1+0xf8], R18 ;  /* 0x0000f81201007387 */ /* 0x0083e80000100800 */
[----:B-1----:R-:W3:Y:S04]  /*15860*/  LDL R18, [R1+0xf44] ;  /* 0x000f440001127983 */ /* 0x002ee80000100800 */
[----:B------:R1:W-:Y:S04]  /*15870*/  STL [R1+0xf0], R17 ;  /* 0x0000f01101007387 */ /* 0x0003e80000100800 */
[----:B-1----:R-:W3:Y:S01]  /*15880*/  LDL R17, [R1+0xf4c] ;  /* 0x000f4c0001117983 */ /* 0x002ee20000100800 */
[----:B0-----:R-:W-:-:S02]  /*15890*/  @P0 IMAD.MOV.U32 R14, RZ, RZ, R6 ;  /* 0x000000ffff0e0224 */ /* 0x001fc400078e0006 */
[----:B------:R-:W-:-:S05]  /*158a0*/  @P0 IMAD.MOV.U32 R15, RZ, RZ, R7 ;  /* 0x000000ffff0f0224 */ /* 0x000fca00078e0007 */
[----:B------:R0:W3:Y:S04]  /*158b0*/  @P0 LDG.E.U16 R20, [R14.64] ;  /* 0x000000060e140981 */ /* 0x0000e8000c1e1500 */
[----:B--2---:R1:W-:Y:S01]  /*158c0*/  STL [R1+0xe8], R13 ;  /* 0x0000e80d01007387 */ /* 0x0043e20000100800 */
[----:B------:R-:W2:Y:S03]  /*158d0*/  LDL R12, [R1+0xfb8] ;  /* 0x000fb800010c7983 */ /* 0x000ea60000100800 */
[----:B-1----:R-:W2:Y:S01]  /*158e0*/  LDL R13, [R1+0xf90] ;  /* 0x000f9000010d7983 */ /* 0x002ea20000100800 */
[----:B------:R-:W-:Y:S02]  /*158f0*/  STL [R1+0x108], R24 ;  /* 0x0001081801007387 */ /* 0x000fe40000100800 */
[----:B------:R-:W2:Y:S01]  /*15900*/  LDL R10, [R1+0xfb4] ;  /* 0x000fb400010a7983 */ /* 0x000ea20000100800 */
[----:B----4-:R1:W-:Y:S04]  /*15910*/  STL [R1+0xe0], R9 ;  /* 0x0000e00901007387 */ /* 0x0103e80000100800 */
[----:B-1----:R-:W4:Y:S01]  /*15920*/  LDL R9, [R1+0xfbc] ;  /* 0x000fbc0001097983 */ /* 0x002f220000100800 */
[----:B------:R-:W-:Y:S02]  /*15930*/  STL [R1+0x100], R23 ;  /* 0x0001001701007387 */ /* 0x000fe40000100800 */
[----:B------:R-:W4:Y:S02]  /*15940*/  LDL R7, [R1+0xfb0] ;  /* 0x000fb00001077983 */ /* 0x000f240000100800 */
[----:B------:R-:W4:Y:S02]  /*15950*/  LDL R6, [R1+0xfc0] ;  /* 0x000fc00001067983 */ /* 0x000f240000100800 */
[----:B0-----:R-:W-:-:S02]  /*15960*/  @P1 IMAD.MOV.U32 R14, RZ, RZ, R3 ;  /* 0x000000ffff0e1224 */ /* 0x001fc400078e0003 */
[----:B------:R-:W-:Y:S01]  /*15970*/  @P1 IMAD.MOV.U32 R15, RZ, RZ, R4 ;  /* 0x000000ffff0f1224 */ /* 0x000fe200078e0004 */
[----:B------:R-:W4:Y:S04]  /*15980*/  LDL R3, [R1+0x7d8] ;  /* 0x0007d80001037983 */ /* 0x000f280000100800 */
[----:B------:R-:W4:Y:S01]  /*15990*/  LDL R4, [R1+0x7d4] ;  /* 0x0007d40001047983 */ /* 0x000f220000100800 */
[----:B------:R-:W-:Y:S02]  /*159a0*/  PRMT R19, RZ, 0x7610, R19 ;  /* 0x00007610ff137816 */ /* 0x000fe40000000013 */
[----:B------:R-:W-:Y:S02]  /*159b0*/  ISETP.GT.AND P0, PT, R2, 0x7e, PT ;  /* 0x0000007e0200780c */ /* 0x000fe40003f04270 */
[----:B------:R-:W-:-:S02]  /*159c0*/  PRMT R16, RZ, 0x7610, R16 ;  /* 0x00007610ff107816 */ /* 0x000fc40000000010 */
[----:B------:R3:W4:Y:S01]  /*159d0*/  @P1 LDG.E.U16 R19, [R14.64] ;  /* 0x000000060e131981 */ /* 0x000722000c1e1500 */
[----:B------:R-:W-:Y:S02]  /*159e0*/  PRMT R11, RZ, 0x7610, R11 ;  /* 0x00007610ff0b7816 */ /* 0x000fe4000000000b */
[----:B------:R-:W-:Y:S02]  /*159f0*/  PRMT R8, RZ, 0x7610, R8 ;  /* 0x00007610ff087816 */ /* 0x000fe40000000008 */
[----:B------:R-:W-:Y:S02]  /*15a00*/  PRMT R5, RZ, 0x7610, R5 ;  /* 0x00007610ff057816 */ /* 0x000fe40000000005 */
[----:B------:R-:W-:Y:S01]  /*15a10*/  PRMT R0, RZ, 0x7610, R0 ;  /* 0x00007610ff007816 */ /* 0x000fe20000000000 */
[----:B---3--:R-:W-:Y:S02]  /*15a20*/  @P1 IMAD.MOV.U32 R15, RZ, RZ, R18 ;  /* 0x000000ffff0f1224 */ /* 0x008fe400078e0012 */
[----:B------:R-:W-:-:S05]  /*15a30*/  @P1 IMAD.MOV.U32 R14, RZ, RZ, R17 ;  /* 0x000000ffff0e1224 */ /* 0x000fca00078e0011 */
[----:B------:R2:W3:Y:S01]  /*15a40*/  @P1 LDG.E.U16 R16, [R14.64] ;  /* 0x000000060e101981 */ /* 0x0004e2000c1e1500 */
[----:B------:R-:W-:Y:S01]  /*15a50*/  ISETP.GT.AND P1, PT, R2, 0x7f, PT ;  /* 0x0000007f0200780c */ /* 0x000fe20003f24270 */
[----:B--2---:R-:W-:Y:S02]  /*15a60*/  @P0 IMAD.MOV.U32 R14, RZ, RZ, R12 ;  /* 0x000000ffff0e0224 */ /* 0x004fe400078e000c */
[----:B------:R-:W-:Y:S02]  /*15a70*/  @P0 IMAD.MOV.U32 R15, RZ, RZ, R13 ;  /* 0x000000ffff0f0224 */ /* 0x000fe400078e000d */
[----:B------:R-:W2:Y:S04]  /*15a80*/  LDL.LU R13, [R1+0x438] ;  /* 0x00043800010d7983 */ /* 0x000ea80000300800 */
[----:B------:R0:W3:Y:S02]  /*15a90*/  @P0 LDG.E.U16 R11, [R14.64] ;  /* 0x000000060e0b0981 */ /* 0x0000e4000c1e1500 */
[----:B0-----:R-:W-:-:S02]  /*15aa0*/  @P0 IMAD.MOV.U32 R15, RZ, RZ, R10 ;  /* 0x000000ffff0f0224 */ /* 0x001fc400078e000a */
[----:B----4-:R-:W-:-:S05]  /*15ab0*/  @P0 IMAD.MOV.U32 R14, RZ, RZ, R9 ;  /* 0x000000ffff0e0224 */ /* 0x010fca00078e0009 */
[----:B------:R0:W4:Y:S02]  /*15ac0*/  @P0 LDG.E.U16 R8, [R14.64] ;  /* 0x000000060e080981 */ /* 0x000124000c1e1500 */
[----:B0-----:R-:W-:Y:S02]  /*15ad0*/  @P1 IMAD.MOV.U32 R14, RZ, RZ, R6 ;  /* 0x000000ffff0e1224 */ /* 0x001fe400078e0006 */
[----:B------:R-:W-:-:S05]  /*15ae0*/  @P1 IMAD.MOV.U32 R15, RZ, RZ, R7 ;  /* 0x000000ffff0f1224 */ /* 0x000fca00078e0007 */
[----:B------:R0:W4:Y:S02]  /*15af0*/  @P1 LDG.E.U16 R5, [R14.64] ;  /* 0x000000060e051981 */ /* 0x000124000c1e1500 */
[----:B0-----:R-:W-:Y:S02]  /*15b00*/  @P1 IMAD.MOV.U32 R14, RZ, RZ, R3 ;  /* 0x000000ffff0e1224 */ /* 0x001fe400078e0003 */
[----:B------:R-:W-:-:S05]  /*15b10*/  @P1 IMAD.MOV.U32 R15, RZ, RZ, R4 ;  /* 0x000000ffff0f1224 */ /* 0x000fca00078e0004 */
[----:B------:R-:W4:Y:S04]  /*15b20*/  @P1 LDG.E.U16 R0, [R14.64] ;  /* 0x000000060e001981 */ /* 0x000f28000c1e1500 */
[----:B------:R-:W0:Y:S01]  /*15b30*/  S2R R25, SR_TID.X ;  /* 0x0000000000197919 */ /* 0x000e220000002100 */
[----:B------:R-:W-:Y:S06]  /*15b40*/  BAR.SYNC.DEFER_BLOCKING 0x0 ;  /* 0x0000000000007b1d */ /* 0x000fec0000010000 */
[----:B--2---:R-:W-:Y:S01]  /*15b50*/  STL [R1+0x33d0], R13 ;  /* 0x0033d00d01007387 */ /* 0x004fe20000100800 */
[----:B---3--:R1:W-:Y:S03]  /*15b60*/  STL [R1+0xcc], R16 ;  /* 0x0000cc1001007387 */ /* 0x0083e60000100800 */
[----:B-1----:R-:W2:Y:S01]  /*15b70*/  LDL.LU R16, [R1+0x434] ;  /* 0x0004340001107983 */ /* 0x002ea20000300800 */
[----:B------:R-:W3:Y:S02]  /*15b80*/  LDL.LU R28, [R1+0x3d0] ;  /* 0x0003d000011c7983 */ /* 0x000ee40000300800 */
[----:B------:R-:W2:Y:S02]  /*15b90*/  LDL.LU R29, [R1+0x3cc] ;  /* 0x0003cc00011d7983 */ /* 0x000ea40000300800 */
[----:B------:R-:W2:Y:S01]  /*15ba0*/  LDL.LU R3, [R1+0x2b8] ;  /* 0x0002b80001037983 */ /* 0x000ea20000300800 */
[----:B------:R-:W2:Y:S01]  /*15bb0*/  LDL.LU R4, [R1+0x2b4] ;  /* 0x0002b40001047983 */ /* 0x000ea20000300800 */
[----:B------:R-:W2:Y:S02]  /*15bc0*/  LDL.LU R17, [R1+0x278] ;  /* 0x0002780001117983 */ /* 0x000ea40000300800 */
[----:B------:R-:W-:Y:S02]  /*15bd0*/  STL [R1+0xd8], R20 ;  /* 0x0000d81401007387 */ /* 0x000fe40000100800 */
[----:B------:R-:W2:Y:S01]  /*15be0*/  LDL.LU R18, [R1+0x274] ;  /* 0x0002740001127983 */ /* 0x000ea20000300800 */
[----:B------:R-:W1:Y:S04]  /*15bf0*/  S2R R13, SR_TID.X ;  /* 0x00000000000d7919 */ /* 0x000e680000002100 */
[----:B----4-:R4:W-:Y:S04]  /*15c00*/  STL [R1+0xc0], R5 ;  /* 0x0000c00501007387 */ /* 0x0109e80000100800 */
[----:B----4-:R-:W2:Y:S01]  /*15c10*/  LDL.LU R5, [R1+0x1fc] ;  /* 0x0001fc0001057983 */ /* 0x010ea20000300800 */
[----:B------:R-:W2:Y:S02]  /*15c20*/  LDL.LU R6, [R1+0x1f4] ;  /* 0x0001f40001067983 */ /* 0x000ea40000300800 */
[----:B------:R0:W-:Y:S02]  /*15c30*/  STL [R1+0xd0], R19 ;  /* 0x0000d01301007387 */ /* 0x0001e40000100800 */
[----:B0-----:R-:W2:Y:S01]  /*15c40*/  LDL.LU R19, [R1+0x1c4] ;  /* 0x0001c40001137983 */ /* 0x001ea20000300800 */
[----:B------:R-:W2:Y:S02]  /*15c50*/  LDL.LU R20, [R1+0x1c0] ;  /* 0x0001c00001147983 */ /* 0x000ea40000300800 */
[----:B------:R-:W2:Y:S02]  /*15c60*/  LDL.LU R24, [R1+0x194] ;  /* 0x0001940001187983 */ /* 0x000ea40000300800 */
[----:B------:R-:W2:Y:S01]  /*15c70*/  LDL.LU R7, [R1+0x190] ;  /* 0x0001900001077983 */ /* 0x000ea20000300800 */
[----:B------:R0:W-:Y:S04]  /*15c80*/  STL [R1+0xc4], R8 ;  /* 0x0000c40801007387 */ /* 0x0001e80000100800 */
[----:B0-----:R-:W2:Y:S01]  /*15c90*/  LDL.LU R8, [R1+0x164] ;  /* 0x0001640001087983 */ /* 0x001ea20000300800 */
[----:B------:R-:W2:Y:S02]  /*15ca0*/  LDL.LU R21, [R1+0x160] ;  /* 0x0001600001157983 */ /* 0x000ea40000300800 */
[----:B------:R-:W2:Y:S02]  /*15cb0*/  LDL.LU R22, [R1+0xbc] ;  /* 0x0000bc0001167983 */ /* 0x000ea40000300800 */
[----:B------:R-:W2:Y:S01]  /*15cc0*/  LDL.LU R9, [R1+0xb4] ;  /* 0x0000b40001097983 */ /* 0x000ea20000300800 */
[----:B------:R0:W-:Y:S01]  /*15cd0*/  STL [R1+0xc8], R11 ;  /* 0x0000c80b01007387 */ /* 0x0001e20000100800 */
[----:B------:R-:W2:Y:S02]  /*15ce0*/  LDL.LU R10, [R1+0x88] ;  /* 0x00008800010a7983 */ /* 0x000ea40000300800 */
[----:B------:R-:W2:Y:S01]  /*15cf0*/  LDL.LU R23, [R1+0x84] ;  /* 0x0000840001177983 */ /* 0x000ea20000300800 */
[----:B0-----:R-:W2:Y:S01]  /*15d00*/  LDL.LU R11, [R1+0x58] ;  /* 0x00005800010b7983 */ /* 0x001ea20000300800 */
[----:B------:R-:W2:Y:S02]  /*15d10*/  LDL.LU R12, [R1+0x54] ;  /* 0x00005400010c7983 */ /* 0x000ea40000300800 */
[----:B------:R-:W2:Y:S02]  /*15d20*/  LDL.LU R27, [R1+0x28] ;  /* 0x00002800011b7983 */ /* 0x000ea40000300800 */
[----:B------:R-:W2:Y:S01]  /*15d30*/  LDL.LU R26, [R1+0x24] ;  /* 0x00002400011a7983 */ /* 0x000ea20000300800 */
[----:B------:R-:W-:Y:S01]  /*15d40*/  STL [R1+0x32b0], R14 ;  /* 0x0032b00e01007387 */ /* 0x000fe20000100800 */
[----:B------:R-:W-:Y:S02]  /*15d50*/  STL [R1+0x32b8], R14 ;  /* 0x0032b80e01007387 */ /* 0x000fe40000100800 */
[----:B------:R-:W-:Y:S02]  /*15d60*/  STL [R1+0x32c0], R14 ;  /* 0x0032c00e01007387 */ /* 0x000fe40000100800 */
[----:B------:R-:W-:Y:S01]  /*15d70*/  STL [R1+0x32cc], R14 ;  /* 0x0032cc0e01007387 */ /* 0x000fe20000100800 */
[----:B------:R-:W-:Y:S01]  /*15d80*/  STL [R1+0x32d4], R14 ;  /* 0x0032d40e01007387 */ /* 0x000fe20000100800 */
[----:B------:R-:W-:Y:S02]  /*15d90*/  STL [R1+0x32dc], R14 ;  /* 0x0032dc0e01007387 */ /* 0x000fe40000100800 */
[----:B------:R0:W-:Y:S02]  /*15da0*/  STL [R1+0xb8], R0 ;  /* 0x0000b80001007387 */ /* 0x0001e40000100800 */
[----:B------:R-:W-:Y:S01]  /*15db0*/  STL [R1+0x32e4], R14 ;  /* 0x0032e40e01007387 */ /* 0x000fe20000100800 */
[----:B------:R-:W-:Y:S01]  /*15dc0*/  STL [R1+0x32ec], R14 ;  /* 0x0032ec0e01007387 */ /* 0x000fe20000100800 */
[----:B------:R-:W-:Y:S02]  /*15dd0*/  STL [R1+0x32f4], R14 ;  /* 0x0032f40e01007387 */ /* 0x000fe40000100800 */
[----:B------:R-:W-:Y:S02]  /*15de0*/  STL [R1+0x3300], R14 ;  /* 0x0033000e01007387 */ /* 0x000fe40000100800 */
[----:B------:R-:W-:Y:S01]  /*15df0*/  STL [R1+0x3294], R15 ;  /* 0x0032940f01007387 */ /* 0x000fe20000100800 */
[----:B------:R0:W-:Y:S01]  /*15e00*/  STL [R1+0x33bc], R25 ;  /* 0x0033bc1901007387 */ /* 0x0001e20000100800 */
[----:B-1----:R-:W-:-:S02]  /*15e10*/  LOP3.LUT R13, R13, 0x7f, RZ, 0xc0, !PT ;  /* 0x0000007f0d0d7812 */ /* 0x002fc400078ec0ff */
[----:B0-----:R-:W-:Y:S02]  /*15e20*/  LOP3.LUT R0, R25, 0xff, RZ, 0xc0, !PT ;  /* 0x000000ff19007812 */ /* 0x001fe400078ec0ff */
[----:B------:R-:W2:Y:S01]  /*15e30*/  LDL.LU R25, [R1+0x2fc] ;  /* 0x0002fc0001197983 */ /* 0x000ea20000300800 */
[----:B------:R-:W-:Y:S02]  /*15e40*/  STL [R1+0x32a0], R15 ;  /* 0x0032a00f01007387 */ /* 0x000fe40000100800 */
[----:B------:R-:W-:Y:S02]  /*15e50*/  STL [R1+0x32a8], R15 ;  /* 0x0032a80f01007387 */ /* 0x000fe40000100800 */
[----:B------:R-:W-:Y:S02]  /*15e60*/  STL [R1+0x32f8], R15 ;  /* 0x0032f80f01007387 */ /* 0x000fe40000100800 */
[----:B------:R-:W-:Y:S01]  /*15e70*/  IMAD.SHL.U32 R14, R0, 0x2, RZ ;  /* 0x00000002000e7824 */ /* 0x000fe200078e00ff */
[----:B------:R0:W-:Y:S01]  /*15e80*/  STL [R1+0x33a4], R0 ;  /* 0x0033a40001007387 */ /* 0x0001e20000100800 */
[----:B------:R-:W-:-:S03]  /*15e90*/  ISETP.GE.AND P0, PT, R13, R2, PT ;  /* 0x000000020d00720c */ /* 0x000fc60003f06270 */
[----:B0-----:R-:W2:Y:S01]  /*15ea0*/  LDL.LU R0, [R1+0x300] ;  /* 0x0003000001007983 */ /* 0x001ea20000300800 */
[----:B------:R0:W-:Y:S03]  /*15eb0*/  STL [R1+0x3308], R15 ;  /* 0x0033080f01007387 */ /* 0x0001e60000100800 */
[----:B0-----:R-:W2:Y:S01]  /*15ec0*/  LDL.LU R15, [R1+0x384] ;  /* 0x00038400010f7983 */ /* 0x001ea20000300800 */
[----:B------:R-:W2:Y:S02]  /*15ed0*/  LDL.LU R13, [R1+0x33d0] ;  /* 0x0033d000010d7983 */ /* 0x000ea40000300800 */
[----:B------:R-:W3:Y:S01]  /*15ee0*/  LDL.LU R2, [R1+0x388] ;  /* 0x0003880001027983 */ /* 0x000ee20000300800 */
[----:B--2---:R0:W-:Y:S01]  /*15ef0*/  STS.U16 [R14], R13 ;  /* 0x0000000d0e007388 */ /* 0x0041e20000000400 */
[----:B------:R1:W-:Y:S02]  /*15f00*/  STS.U16 [R14+0x200], R16 ;  /* 0x000200100e007388 */ /* 0x0003e40000000400 */
[----:B---3--:R2:W-:Y:S02]  /*15f10*/  STS.U16 [R14+0x2000], R28 ;  /* 0x0020001c0e007388 */ /* 0x0085e40000000400 */
[----:B------:R3:W-:Y:S01]  /*15f20*/  STS.U16 [R14+0x2200], R29 ;  /* 0x0022001d0e007388 */ /* 0x0007e20000000400 */
[----:B0-----:R-:W4:Y:S01]  /*15f30*/  LDL.LU R13, [R1+0x33cc] ;  /* 0x0033cc00010d7983 */ /* 0x001f220000300800 */
[----:B-1----:R-:W4:Y:S02]  /*15f40*/  LDL.LU R16, [R1+0x33c8] ;  /* 0x0033c80001107983 */ /* 0x002f240000300800 */
[----:B--2---:R-:W2:Y:S02]  /*15f50*/  LDL.LU R28, [R1+0x33c4] ;  /* 0x0033c400011c7983 */ /* 0x004ea40000300800 */
[----:B---3--:R-:W3:Y:S01]  /*15f60*/  LDL.LU R29, [R1+0x33c0] ;  /* 0x0033c000011d7983 */ /* 0x008ee20000300800 */
[----:B------:R-:W-:Y:S01]  /*15f70*/  STS.U16 [R14+0x4000], R2 ;  /* 0x004000020e007388 */ /* 0x000fe20000000400 */
[----:B------:R-:W-:Y:S02]  /*15f80*/  STS.U16 [R14+0x4200], R15 ;  /* 0x0042000f0e007388 */ /* 0x000fe40000000400 */
[----:B------:R-:W-:Y:S02]  /*15f90*/  STS.U16 [R14+0x6000], R0 ;  /* 0x006000000e007388 */ /* 0x000fe40000000400 */
[----:B------:R-:W-:Y:S01]  /*15fa0*/  STS.U16 [R14+0x6200], R25 ;  /* 0x006200190e007388 */ /* 0x000fe20000000400 */
        /* <DEDUP_REMOVED lines=18> */
[----:B------:R0:W-:Y:S02]  /*160d0*/  STS.U16 [R14+0x1a000], R27 ;  /* 0x01a0001b0e007388 */ /* 0x0001e40000000400 */
[----:B0-----:R-:W0:Y:S01]  /*160e0*/  S2R R27, SR_TID.X ;  /* 0x00000000001b7919 */ /* 0x001e220000002100 */
[----:B------:R1:W-:Y:S01]  /*160f0*/  STS.U16 [R14+0x1a200], R26 ;  /* 0x01a2001a0e007388 */ /* 0x0003e20000000400 */
[----:B0-----:R-:W-:-:S05]  /*16100*/  LOP3.LUT R27, R27, 0xff, RZ, 0xc0, !PT ;  /* 0x000000ff1b1b7812 */ /* 0x001fca00078ec0ff */
[----:B------:R-:W-:-:S05]  /*16110*/  IMAD.SHL.U32 R27, R27, 0x2, RZ ;  /* 0x000000021b1b7824 */ /* 0x000fca00078e00ff */
[----:B------:R-:W-:Y:S01]  /*16120*/  LOP3.LUT R0, R27, 0x10, RZ, 0x3c, !PT ;  /* 0x000000101b007812 */ /* 0x000fe200078e3cff */
[----:B---3--:R-:W-:Y:S01]  /*16130*/  STL [R1+0x3288], R29 ;  /* 0x0032881d01007387 */ /* 0x008fe20000100800 */
[----:B------:R-:W-:Y:S02]  /*16140*/  STL [R1+0x330c], R29 ;  /* 0x00330c1d01007387 */ /* 0x000fe40000100800 */
[----:B--2---:R-:W-:Y:S02]  /*16150*/  STL [R1+0x328c], R28 ;  /* 0x00328c1c01007387 */ /* 0x004fe40000100800 */
[----:B------:R-:W-:Y:S01]  /*16160*/  STL [R1+0x3310], R28 ;  /* 0x0033101c01007387 */ /* 0x000fe20000100800 */
[----:B----4-:R-:W-:Y:S01]  /*16170*/  STL [R1+0x3314], R16 ;  /* 0x0033141001007387 */ /* 0x010fe20000100800 */
[----:B------:R-:W2:Y:S02]  /*16180*/  LDL.LU R25, [R1+0x430] ;  /* 0x0004300001197983 */ /* 0x000ea40000300800 */
[----:B------:R-:W3:Y:S02]  /*16190*/  LDL.LU R11, [R1+0x42c] ;  /* 0x00042c00010b7983 */ /* 0x000ee40000300800 */
[----:B------:R-:W4:Y:S01]  /*161a0*/  LDL.LU R12, [R1+0x3c8] ;  /* 0x0003c800010c7983 */ /* 0x000f220000300800 */
[----:B-1----:R-:W4:Y:S01]  /*161b0*/  LDL.LU R26, [R1+0x3c4] ;  /* 0x0003c400011a7983 */ /* 0x002f220000300800 */
[----:B------:R-:W4:Y:S03]  /*161c0*/  LDL.LU R27, [R1+0x380] ;  /* 0x00038000011b7983 */ /* 0x000f260000300800 */
[----:B------:R-:W-:Y:S01]  /*161d0*/  STS.U16 [R14+0x1c000], R29 ;  /* 0x01c0001d0e007388 */ /* 0x000fe20000000400 */
[----:B------:R-:W-:Y:S02]  /*161e0*/  STS.U16 [R14+0x1c200], R28 ;  /* 0x01c2001c0e007388 */ /* 0x000fe40000000400 */
[----:B------:R0:W-:Y:S02]  /*161f0*/  STS.U16 [R14+0x1e000], R16 ;  /* 0x01e000100e007388 */ /* 0x0001e40000000400 */
[----:B0-----:R-:W4:Y:S01]  /*16200*/  LDL.LU R16, [R1+0x2f4] ;  /* 0x0002f40001107983 */ /* 0x001f220000300800 */
[----:B------:R-:W4:Y:S02]  /*16210*/  LDL.LU R28, [R1+0x2b0] ;  /* 0x0002b000011c7983 */ /* 0x000f240000300800 */
[----:B------:R-:W4:Y:S02]  /*16220*/  LDL.LU R29, [R1+0x2ac] ;  /* 0x0002ac00011d7983 */ /* 0x000f240000300800 */
[----:B------:R-:W4:Y:S01]  /*16230*/  LDL.LU R2, [R1+0x270] ;  /* 0x0002700001027983 */ /* 0x000f220000300800 */
[----:B------:R-:W4:Y:S01]  /*16240*/  LDL.LU R15, [R1+0x26c] ;  /* 0x00026c00010f7983 */ /* 0x000f220000300800 */
        /* <DEDUP_REMOVED lines=15> */
[----:B------:R-:W4:Y:S04]  /*16340*/  LDL.LU R23, [R1+0x1c] ;  /* 0x00001c0001177983 */ /* 0x000f280000300800 */
[----:B------:R-:W-:Y:S01]  /*16350*/  STS.U16 [R14+0x1e200], R13 ;  /* 0x01e2000d0e007388 */ /* 0x000fe20000000400 */
[----:B------:R0:W-:Y:S03]  /*16360*/  STL [R1+0x3388], R14 ;  /* 0x0033880e01007387 */ /* 0x0001e60000100800 */
[----:B0-----:R-:W4:Y:S01]  /*16370*/  LDL.LU R14, [R1+0x2f8] ;  /* 0x0002f800010e7983 */ /* 0x001f220000300800 */
[----:B------:R0:W-:Y:S03]  /*16380*/  STL [R1+0x3318], R13 ;  /* 0x0033180d01007387 */ /* 0x0001e60000100800 */
[----:B0-----:R-:W4:Y:S04]  /*16390*/  LDL.LU R13, [R1+0x37c] ;  /* 0x00037c00010d7983 */ /* 0x001f280000300800 */
[----:B--2---:R0:W-:Y:S01]  /*163a0*/  STS.U16 [R0+0x400], R25 ;  /* 0x0004001900007388 */ /* 0x0041e20000000400 */
[----:B---3--:R1:W-:Y:S03]  /*163b0*/  STS.U16 [R0+0x600], R11 ;  /* 0x0006000b00007388 */ /* 0x0083e60000000400 */
[----:B0-----:R-:W2:Y:S01]  /*163c0*/  LDL.LU R25, [R1+0x33bc] ;  /* 0x0033bc0001197983 */ /* 0x001ea20000300800 */
[----:B-1----:R-:W3:Y:S02]  /*163d0*/  LDL.LU R11, [R1+0x33b8] ;  /* 0x0033b800010b7983 */ /* 0x002ee40000300800 */
[----:B----4-:R0:W-:Y:S01]  /*163e0*/  STS.U16 [R0+0x2400], R12 ;  /* 0x0024000c00007388 */ /* 0x0101e20000000400 */
[----:B------:R1:W-:Y:S04]  /*163f0*/  STS.U16 [R0+0x2600], R26 ;  /* 0x0026001a00007388 */ /* 0x0003e80000000400 */
[----:B------:R4:W-:Y:S04]  /*16400*/  STS.U16 [R0+0x4400], R27 ;  /* 0x0044001b00007388 */ /* 0x0009e80000000400 */
[----:B0-----:R-:W3:Y:S01]  /*16410*/  LDL.LU R12, [R1+0x33b4] ;  /* 0x0033b400010c7983 */ /* 0x001ee20000300800 */
[----:B-1----:R-:W3:Y:S02]  /*16420*/  LDL.LU R26, [R1+0x33b0] ;  /* 0x0033b000011a7983 */ /* 0x002ee40000300800 */
[----:B----4-:R-:W4:Y:S01]  /*16430*/  LDL.LU R27, [R1+0x33ac] ;  /* 0x0033ac00011b7983 */ /* 0x010f220000300800 */
        /* <DEDUP_REMOVED lines=19> */
[----:B------:R0:W-:Y:S01]  /*16570*/  STS.U16 [R0+0x18400], R22 ;  /* 0x0184001600007388 */ /* 0x0001e20000000400 */
[----:B------:R-:W-:Y:S01]  /*16580*/  STS.U16 [R0+0x18600], R9 ;  /* 0x0186000900007388 */ /* 0x000fe20000000400 */
[----:B------:R-:W-:Y:S02]  /*16590*/  STS.U16 [R0+0x1a400], R10 ;  /* 0x01a4000a00007388 */ /* 0x000fe40000000400 */
[----:B------:R-:W-:Y:S01]  /*165a0*/  STS.U16 [R0+0x1a600], R23 ;  /* 0x01a6001700007388 */ /* 0x000fe20000000400 */
[----:B--2---:R-:W-:-:S05]  /*165b0*/  LOP3.LUT R25, R25, 0xff, RZ, 0xc0, !PT ;  /* 0x000000ff19197812 */ /* 0x004fca00078ec0ff */
[----:B0-----:R-:W-:-:S05]  /*165c0*/  IMAD.SHL.U32 R22, R25, 0x2, RZ ;  /* 0x0000000219167824 */ /* 0x001fca00078e00ff */
[C---:B------:R-:W-:Y:S01]  /*165d0*/  LOP3.LUT R2, R22.reuse, 0x20, RZ, 0x3c, !PT ;  /* 0x0000002016027812 */ /* 0x040fe200078e3cff */
[----:B----4-:R-:W-:Y:S04]  /*165e0*/  STS.U16 [R0+0x1c400], R27 ;  /* 0x01c4001b00007388 */ /* 0x010fe80000000400 */
[----:B------:R-:W-:Y:S01]  /*165f0*/  STL [R1+0x331c], R27 ;  /* 0x00331c1b01007387 */ /* 0x000fe20000100800 */
[----:B---3--:R-:W-:Y:S02]  /*16600*/  STS.U16 [R0+0x1c600], R26 ;  /* 0x01c6001a00007388 */ /* 0x008fe40000000400 */
[----:B------:R-:W-:Y:S02]  /*16610*/  STL [R1+0x3320], R26 ;  /* 0x0033201a01007387 */ /* 0x000fe40000100800 */
[----:B------:R0:W-:Y:S01]  /*16620*/  STS.U16 [R0+0x1e400], R12 ;  /* 0x01e4000c00007388 */ /* 0x0001e20000000400 */
[----:B------:R1:W-:Y:S04]  /*16630*/  STL [R1+0x33a8], R2 ;  /* 0x0033a80201007387 */ /* 0x0003e80000100800 */
[----:B0-----:R-:W2:Y:S01]  /*16640*/  LDL.LU R0, [R1+0x428] ;  /* 0x0004280001007983 */ /* 0x001ea20000300800 */
[----:B------:R-:W3:Y:S02]  /*16650*/  LDL.LU R9, [R1+0x424] ;  /* 0x0004240001097983 */ /* 0x000ee40000300800 */
[----:B------:R-:W4:Y:S02]  /*16660*/  LDL.LU R10, [R1+0x3c0] ;  /* 0x0003c000010a7983 */ /* 0x000f240000300800 */
[----:B------:R-:W2:Y:S01]  /*16670*/  LDL.LU R23, [R1+0x3bc] ;  /* 0x0003bc0001177983 */ /* 0x000ea20000300800 */
[----:B------:R-:W2:Y:S01]  /*16680*/  LDL.LU R25, [R1+0x378] ;  /* 0x0003780001197983 */ /* 0x000ea20000300800 */
[----:B------:R-:W2:Y:S02]  /*16690*/  LDL.LU R26, [R1+0x2ec] ;  /* 0x0002ec00011a7983 */ /* 0x000ea40000300800 */
[----:B------:R-:W2:Y:S02]  /*166a0*/  LDL.LU R27, [R1+0x2a8] ;  /* 0x0002a800011b7983 */ /* 0x000ea40000300800 */
        /* <DEDUP_REMOVED lines=15> */
[----:B------:R-:W2:Y:S01]  /*167a0*/  LDL.LU R7, [R1+0x48] ;  /* 0x0000480001077983 */ /* 0x000ea20000300800 */
[----:B-1----:R-:W-:Y:S01]  /*167b0*/  LOP3.LUT R2, R22, 0x10, RZ, 0x3c, !PT ;  /* 0x0000001016027812 */ /* 0x002fe200078e3cff */
[----:B------:R-:W2:Y:S01]  /*167c0*/  LDL.LU R8, [R1+0x44] ;  /* 0x0000440001087983 */ /* 0x000ea20000300800 */
[----:B------:R-:W2:Y:S02]  /*167d0*/  LDL.LU R21, [R1+0x18] ;  /* 0x0000180001157983 */ /* 0x000ea40000300800 */
[----:B------:R-:W2:Y:S02]  /*167e0*/  LDL.LU R22, [R1+0x14] ;  /* 0x0000140001167983 */ /* 0x000ea40000300800 */
[----:B------:R0:W-:Y:S01]  /*167f0*/  STL [R1+0x3338], R12 ;  /* 0x0033380c01007387 */ /* 0x0001e20000100800 */
[----:B------:R1:W-:Y:S04]  /*16800*/  STS.U16 [R2+0x1e600], R11 ;  /* 0x01e6000b02007388 */ /* 0x0003e80000000400 */
[----:B0-----:R-:W2:Y:S01]  /*16810*/  LDL.LU R12, [R1+0x2f0] ;  /* 0x0002f000010c7983 */ /* 0x001ea20000300800 */
[----:B-1----:R-:W2:Y:S02]  /*16820*/  LDL.LU R2, [R1+0x33a8] ;  /* 0x0033a80001027983 */ /* 0x002ea40000300800 */
[----:B------:R0:W-:Y:S02]  /*16830*/  STL [R1+0x333c], R11 ;  /* 0x00333c0b01007387 */ /* 0x0001e40000100800 */
[----:B0-----:R-:W4:Y:S04]  /*16840*/  LDL.LU R11, [R1+0x374] ;  /* 0x00037400010b7983 */ /* 0x001f280000300800 */
[----:B--2---:R0:W-:Y:S01]  /*16850*/  STS.U16 [R2+0x800], R0 ;  /* 0x0008000002007388 */ /* 0x0041e20000000400 */
[----:B---3--:R1:W-:Y:S02]  /*16860*/  STS.U16 [R2+0xa00], R9 ;  /* 0x000a000902007388 */ /* 0x0083e40000000400 */
[----:B----4-:R2:W-:Y:S01]  /*16870*/  STS.U16 [R2+0x2800], R10 ;  /* 0x0028000a02007388 */ /* 0x0105e20000000400 */
[----:B------:R3:W-:Y:S04]  /*16880*/  STS.U16 [R2+0x2a00], R23 ;  /* 0x002a001702007388 */ /* 0x0007e80000000400 */
[----:B------:R3:W-:Y:S04]  /*16890*/  STS.U16 [R2+0x4800], R25 ;  /* 0x0048001902007388 */ /* 0x0007e80000000400 */
[----:B0-----:R-:W4:Y:S01]  /*168a0*/  LDL.LU R0, [R1+0x33a4] ;  /* 0x0033a40001007983 */ /* 0x001f220000300800 */
[----:B-1----:R-:W4:Y:S03]  /*168b0*/  LDL.LU R9, [R1+0x33a0] ;  /* 0x0033a00001097983 */ /* 0x002f260000300800 */
[----:B--2---:R-:W2:Y:S01]  /*168c0*/  LDL.LU R10, [R1+0x339c] ;  /* 0x00339c00010a7983 */ /* 0x004ea20000300800 */
[----:B---3--:R-:W3:Y:S03]  /*168d0*/  LDL.LU R23, [R1+0x3398] ;  /* 0x0033980001177983 */ /* 0x008ee60000300800 */
[----:B------:R-:W2:Y:S04]  /*168e0*/  LDL.LU R25, [R1+0x3394] ;  /* 0x0033940001197983 */ /* 0x000ea80000300800 */
[----:B------:R-:W-:Y:S01]  /*168f0*/  STS.U16 [R2+0x4a00], R11 ;  /* 0x004a000b02007388 */ /* 0x000fe20000000400 */
[----:B------:R-:W-:Y:S02]  /*16900*/  STS.U16 [R2+0x6800], R12 ;  /* 0x0068000c02007388 */ /* 0x000fe40000000400 */
[----:B------:R-:W-:Y:S02]  /*16910*/  STS.U16 [R2+0x6a00], R26 ;  /* 0x006a001a02007388 */ /* 0x000fe40000000400 */
[----:B------:R-:W-:Y:S01]  /*16920*/  STS.U16 [R2+0x8800], R27 ;  /* 0x0088001b02007388 */ /* 0x000fe20000000400 */
[----:B------:R-:W-:Y:S01]  /*16930*/  STS.U16 [R2+0x8a00], R13 ;  /* 0x008a000d02007388 */ /* 0x000fe20000000400 */
[----:B------:R0:W-:Y:S03]  /*16940*/  STS.U16 [R2+0xa800], R14 ;  /* 0x00a8000e02007388 */ /* 0x0001e60000000400 */
[----:B--2---:R-:W-:Y:S01]  /*16950*/  STL [R1+0x3340], R25 ;  /* 0x0033401901007387 */ /* 0x004fe20000100800 */
[----:B0-----:R-:W2:Y:S02]  /*16960*/  LDL.LU R14, [R1+0x41c] ;  /* 0x00041c00010e7983 */ /* 0x001ea40000300800 */
[----:B------:R-:W-:Y:S02]  /*16970*/  STS.U16 [R2+0xaa00], R16 ;  /* 0x00aa001002007388 */ /* 0x000fe40000000400 */
[----:B------:R-:W-:Y:S01]  /*16980*/  STS.U16 [R2+0xc800], R28 ;  /* 0x00c8001c02007388 */ /* 0x000fe20000000400 */
[----:B------:R-:W-:Y:S01]  /*16990*/  STS.U16 [R2+0xca00], R29 ;  /* 0x00ca001d02007388 */ /* 0x000fe20000000400 */
[----:B------:R-:W-:Y:S02]  /*169a0*/  STS.U16 [R2+0xe800], R15 ;  /* 0x00e8000f02007388 */ /* 0x000fe40000000400 */
[----:B------:R-:W-:Y:S02]  /*169b0*/  STS.U16 [R2+0xea00], R3 ;  /* 0x00ea000302007388 */ /* 0x000fe40000000400 */
[----:B------:R-:W-:Y:S01]  /*169c0*/  STS.U16 [R2+0x10800], R4 ;  /* 0x0108000402007388 */ /* 0x000fe20000000400 */
[----:B--2---:R0:W-:Y:S04]  /*169d0*/  STL [R1+0x338c], R14 ;  /* 0x00338c0e01007387 */ /* 0x0041e80000100800 */
[----:B0-----:R-:W2:Y:S04]  /*169e0*/  LDL.LU R14, [R1+0x420] ;  /* 0x00042000010e7983 */ /* 0x001ea80000300800 */
        /* <DEDUP_REMOVED lines=8> */
[----:B------:R1:W-:Y:S01]  /*16a70*/  STS.U16 [R2+0x18a00], R8 ;  /* 0x018a000802007388 */ /* 0x0003e20000000400 */
[----:B------:R0:W-:Y:S02]  /*16a80*/  STS.U16 [R2+0x1a800], R21 ;  /* 0x01a8001502007388 */ /* 0x0001e40000000400 */
[----:B------:R0:W-:Y:S02]  /*16a90*/  STS.U16 [R2+0x1aa00], R22 ;  /* 0x01aa001602007388 */ /* 0x0001e40000000400 */
[----:B------:R0:W-:Y:S02]  /*16aa0*/  STS.U16 [R2+0x1c800], R25 ;  /* 0x01c8001902007388 */ /* 0x0001e40000000400 */
[----:B----4-:R-:W-:-:S02]  /*16ab0*/  IMAD.SHL.U32 R4, R0, 0x2, RZ ;  /* 0x0000000200047824 */ /* 0x010fc400078e00ff */
[----:B------:R-:W-:Y:S01]  /*16ac0*/  IMAD.SHL.U32 R0, R0, 0x2, RZ ;  /* 0x0000000200007824 */ /* 0x000fe200078e00ff */
[----:B--2---:R2:W-:Y:S01]  /*16ad0*/  STL [R1+0x3390], R14 ;  /* 0x0033900e01007387 */ /* 0x0045e20000100800 */
[----:B0-----:R-:W4:Y:S02]  /*16ae0*/  LDL.LU R7, [R1+0x3b8] ;  /* 0x0003b80001077983 */ /* 0x001f240000300800 */
[----:B-1----:R-:W4:Y:S02]  /*16af0*/  LDL.LU R8, [R1+0x3b4] ;  /* 0x0003b40001087983 */ /* 0x002f240000300800 */
        /* <DEDUP_REMOVED lines=17> */
[----:B--2---:R-:W-:Y:S01]  /*16c10*/  LOP3.LUT R14, R0, 0x20, RZ, 0x3c, !PT ;  /* 0x00000020000e7812 */ /* 0x004fe200078e3cff */
[----:B------:R-:W2:Y:S01]  /*16c20*/  LDL.LU R19, [R1+0x40] ;  /* 0x0000400001137983 */ /* 0x000ea20000300800 */
[----:B------:R-:W2:Y:S02]  /*16c30*/  LDL.LU R20, [R1+0x3c] ;  /* 0x00003c0001147983 */ /* 0x000ea40000300800 */
[----:B------:R-:W2:Y:S02]  /*16c40*/  LDL.LU R24, [R1+0x10] ;  /* 0x0000100001187983 */ /* 0x000ea40000300800 */
[----:B------:R-:W2:Y:S01]  /*16c50*/  LDL.LU R0, [R1+0xc] ;  /* 0x00000c0001007983 */ /* 0x000ea20000300800 */
[----:B---3--:R-:W-:Y:S04]  /*16c60*/  STS.U16 [R14+0x1ca00], R23 ;  /* 0x01ca00170e007388 */ /* 0x008fe80000000400 */
[----:B------:R0:W-:Y:S01]  /*16c70*/  STL [R1+0x3344], R23 ;  /* 0x0033441701007387 */ /* 0x0001e20000100800 */
[----:B------:R-:W-:Y:S02]  /*16c80*/  STS.U16 [R14+0x1e800], R10 ;  /* 0x01e8000a0e007388 */ /* 0x000fe40000000400 */
[----:B------:R-:W-:Y:S01]  /*16c90*/  STS.U16 [R14+0x1ea00], R9 ;  /* 0x01ea00090e007388 */ /* 0x000fe20000000400 */
[----:B0-----:R-:W4:Y:S01]  /*16ca0*/  LDL.LU R23, [R1+0x2a0] ;  /* 0x0002a00001177983 */ /* 0x001f220000300800 */
[----:B------:R0:W-:Y:S03]  /*16cb0*/  STL [R1+0x3348], R10 ;  /* 0x0033480a01007387 */ /* 0x0001e60000100800 */
[----:B0-----:R-:W2:Y:S01]  /*16cc0*/  LDL.LU R10, [R1+0x2e4] ;  /* 0x0002e400010a7983 */ /* 0x001ea20000300800 */
[----:B------:R-:W2:Y:S01]  /*16cd0*/  LDL.LU R14, [R1+0x3390] ;  /* 0x00339000010e7983 */ /* 0x000ea20000300800 */
[C---:B------:R-:W-:Y:S01]  /*16ce0*/  LOP3.LUT R3, R4.reuse, 0x30, RZ, 0x3c, !PT ;  /* 0x0000003004037812 */ /* 0x040fe200078e3cff */
[----:B------:R0:W-:Y:S02]  /*16cf0*/  STL [R1+0x334c], R9 ;  /* 0x00334c0901007387 */ /* 0x0001e40000100800 */
[----:B0-----:R-:W4:Y:S04]  /*16d00*/  LDL.LU R9, [R1+0x2e8] ;  /* 0x0002e80001097983 */ /* 0x001f280000300800 */
[----:B--2---:R0:W-:Y:S04]  /*16d10*/  STS.U16 [R3+0xc00], R14 ;  /* 0x000c000e03007388 */ /* 0x0041e80000000400 */
[----:B0-----:R-:W2:Y:S04]  /*16d20*/  LDL.LU R14, [R1+0x338c] ;  /* 0x00338c00010e7983 */ /* 0x001ea80000300800 */
[----:B--2---:R0:W-:Y:S01]  /*16d30*/  STS.U16 [R3+0xe00], R14 ;  /* 0x000e000e03007388 */ /* 0x0041e20000000400 */
[----:B----4-:R1:W-:Y:S02]  /*16d40*/  STS.U16 [R3+0x2c00], R7 ;  /* 0x002c000703007388 */ /* 0x0103e40000000400 */
[----:B------:R2:W-:Y:S02]  /*16d50*/  STS.U16 [R3+0x2e00], R8 ;  /* 0x002e000803007388 */ /* 0x0005e40000000400 */
[----:B------:R4:W-:Y:S01]  /*16d60*/  STS.U16 [R3+0x4c00], R21 ;  /* 0x004c001503007388 */ /* 0x0009e20000000400 */
[----:B------:R4:W-:Y:S04]  /*16d70*/  STS.U16 [R3+0x4e00], R22 ;  /* 0x004e001603007388 */ /* 0x0009e80000000400 */
[----:B0-----:R-:W3:Y:S01]  /*16d80*/  LDL.LU R14, [R1+0x3388] ;  /* 0x00338800010e7983 */ /* 0x001ee20000300800 */
[----:B-1----:R-:W3:Y:S02]  /*16d90*/  LDL.LU R7, [R1+0x3384] ;  /* 0x0033840001077983 */ /* 0x002ee40000300800 */
[----:B--2---:R-:W2:Y:S02]  /*16da0*/  LDL.LU R8, [R1+0x3380] ;  /* 0x0033800001087983 */ /* 0x004ea40000300800 */
[----:B----4-:R-:W4:Y:S01]  /*16db0*/  LDL.LU R21, [R1+0x337c] ;  /* 0x00337c0001157983 */ /* 0x010f220000300800 */
[----:B------:R-:W2:Y:S04]  /*16dc0*/  LDL.LU R22, [R1+0x3378] ;  /* 0x0033780001167983 */ /* 0x000ea80000300800 */
        /* <DEDUP_REMOVED lines=16> */
[----:B------:R0:W-:Y:S01]  /*16ed0*/  STS.U16 [R3+0x16c00], R5 ;  /* 0x016c000503007388 */ /* 0x0001e20000000400 */
[----:B------:R1:W-:Y:S02]  /*16ee0*/  STS.U16 [R3+0x16e00], R6 ;  /* 0x016e000603007388 */ /* 0x0003e40000000400 */
[----:B------:R1:W-:Y:S02]  /*16ef0*/  STS.U16 [R3+0x18c00], R19 ;  /* 0x018c001303007388 */ /* 0x0003e40000000400 */
[----:B------:R1:W-:Y:S01]  /*16f00*/  STS.U16 [R3+0x18e00], R20 ;  /* 0x018e001403007388 */ /* 0x0003e20000000400 */
[----:B------:R-:W-:Y:S01]  /*16f10*/  STS.U16 [R3+0x1ac00], R24 ;  /* 0x01ac001803007388 */ /* 0x000fe20000000400 */
[----:B------:R1:W-:Y:S03]  /*16f20*/  STS.U16 [R3+0x1ae00], R0 ;  /* 0x01ae000003007388 */ /* 0x0003e60000000400 */
[----:B0-----:R-:W3:Y:S01]  /*16f30*/  LDL.LU R5, [R1+0x418] ;  /* 0x0004180001057983 */ /* 0x001ee20000300800 */
[----:B-1----:R-:W3:Y:S02]  /*16f40*/  LDL.LU R6, [R1+0x414] ;  /* 0x0004140001067983 */ /* 0x002ee40000300800 */
[----:B------:R-:W3:Y:S02]  /*16f50*/  LDL.LU R19, [R1+0x3b0] ;  /* 0x0003b00001137983 */ /* 0x000ee40000300800 */
[----:B------:R-:W3:Y:S01]  /*16f60*/  LDL.LU R20, [R1+0x3ac] ;  /* 0x0003ac0001147983 */ /* 0x000ee20000300800 */
[----:B------:R-:W3:Y:S01]  /*16f70*/  LDL.LU R0, [R1+0x328] ;  /* 0x0003280001007983 */ /* 0x000ee20000300800 */
[----:B------:R-:W3:Y:S02]  /*16f80*/  LDL.LU R17, [R1+0x294] ;  /* 0x0002940001117983 */ /* 0x000ee40000300800 */
[----:B------:R-:W3:Y:S02]  /*16f90*/  LDL.LU R18, [R1+0x218] ;  /* 0x0002180001127983 */ /* 0x000ee40000300800 */
[----:B------:R-:W3:Y:S01]  /*16fa0*/  LDL.LU R24, [R1+0x214] ;  /* 0x0002140001187983 */ /* 0x000ee20000300800 */
[----:B------:R-:W-:Y:S01]  /*16fb0*/  LOP3.LUT R2, R4, 0x40, RZ, 0x3c, !PT ;  /* 0x0000004004027812 */ /* 0x000fe200078e3cff */
[----:B--2---:R-:W-:Y:S04]  /*16fc0*/  STS.U16 [R3+0x1cc00], R22 ;  /* 0x01cc001603007388 */ /* 0x004fe80000000400 */
[----:B------:R0:W-:Y:S01]  /*16fd0*/  STL [R1+0x3350], R22 ;  /* 0x0033501601007387 */ /* 0x0001e20000100800 */
[----:B----4-:R-:W-:Y:S02]  /*16fe0*/  STS.U16 [R3+0x1ce00], R21 ;  /* 0x01ce001503007388 */ /* 0x010fe40000000400 */
[----:B------:R-:W-:Y:S01]  /*16ff0*/  STS.U16 [R3+0x1ec00], R8 ;  /* 0x01ec000803007388 */ /* 0x000fe20000000400 */
[----:B0-----:R-:W2:Y:S01]  /*17000*/  LDL.LU R22, [R1+0x298] ;  /* 0x0002980001167983 */ /* 0x001ea20000300800 */
[----:B------:R0:W-:Y:S03]  /*17010*/  STL [R1+0x3354], R21 ;  /* 0x0033541501007387 */ /* 0x0001e60000100800 */
[----:B0-----:R-:W4:Y:S01]  /*17020*/  LDL.LU R21, [R1+0x2dc] ;  /* 0x0002dc0001157983 */ /* 0x001f220000300800 */
[----:B------:R0:W-:Y:S03]  /*17030*/  STL [R1+0x3358], R8 ;  /* 0x0033580801007387 */ /* 0x0001e60000100800 */
[----:B0-----:R-:W2:Y:S01]  /*17040*/  LDL.LU R8, [R1+0x2e0] ;  /* 0x0002e00001087983 */ /* 0x001ea20000300800 */
        /* <DEDUP_REMOVED lines=11> */
[----:B------:R-:W2:Y:S04]  /*17100*/  LDL.LU R29, [R1+0x64] ;  /* 0x00006400011d7983 */ /* 0x000ea80000300800 */
[----:B---3--:R0:W-:Y:S01]  /*17110*/  STS.U16 [R3+0x1ee00], R7 ;  /* 0x01ee000703007388 */ /* 0x0081e20000000400 */
[----:B------:R-:W3:Y:S03]  /*17120*/  LDL.LU R15, [R1+0x38] ;  /* 0x00003800010f7983 */ /* 0x000ee60000300800 */
[----:B0-----:R-:W2:Y:S01]  /*17130*/  LDL.LU R3, [R1+0x34] ;  /* 0x0000340001037983 */ /* 0x001ea20000300800 */
[----:B------:R-:W2:Y:S02]  /*17140*/  LDL.LU R4, [R1+0x8] ;  /* 0x0000080001047983 */ /* 0x000ea40000300800 */
[----:B------:R0:W-:Y:S02]  /*17150*/  STL [R1+0x335c], R7 ;  /* 0x00335c0701007387 */ /* 0x0001e40000100800 */
[----:B0-----:R-:W2:Y:S01]  /*17160*/  LDL.LU R7, [R1+0x324] ;  /* 0x0003240001077983 */ /* 0x001ea20000300800 */
[----:B------:R0:W-:Y:S02]  /*17170*/  STS.U16 [R2+0x1000], R5 ;  /* 0x0010000502007388 */ /* 0x0001e40000000400 */
[----:B------:R1:W-:Y:S02]  /*17180*/  STS.U16 [R2+0x1200], R6 ;  /* 0x0012000602007388 */ /* 0x0003e40000000400 */
[----:B------:R1:W-:Y:S01]  /*17190*/  STS.U16 [R2+0x3000], R19 ;  /* 0x0030001302007388 */ /* 0x0003e20000000400 */
[----:B------:R1:W-:Y:S01]  /*171a0*/  STS.U16 [R2+0x3200], R20 ;  /* 0x0032001402007388 */ /* 0x0003e20000000400 */
[----:B------:R1:W-:Y:S03]  /*171b0*/  STS.U16 [R2+0x5000], R0 ;  /* 0x0050000002007388 */ /* 0x0003e60000000400 */
[----:B0-----:R-:W3:Y:S01]  /*171c0*/  LDL.LU R5, [R1+0x3374] ;  /* 0x0033740001057983 */ /* 0x001ee20000300800 */
[----:B-1----:R-:W3:Y:S03]  /*171d0*/  LDL.LU R6, [R1+0x3370] ;  /* 0x0033700001067983 */ /* 0x002ee60000300800 */
[----:B------:R-:W3:Y:S01]  /*171e0*/  LDL.LU R19, [R1+0x336c] ;  /* 0x00336c0001137983 */ /* 0x000ee20000300800 */
[----:B------:R-:W3:Y:S03]  /*171f0*/  LDL.LU R20, [R1+0x3368] ;  /* 0x0033680001147983 */ /* 0x000ee60000300800 */
[----:B------:R-:W3:Y:S04]  /*17200*/  LDL.LU R0, [R1+0x3364] ;  /* 0x0033640001007983 */ /* 0x000ee80000300800 */
[----:B--2---:R-:W-:Y:S01]  /*17210*/  STS.U16 [R2+0x5200], R7 ;  /* 0x0052000702007388 */ /* 0x004fe20000000400 */
[----:B------:R-:W-:Y:S02]  /*17220*/  STS.U16 [R2+0x7000], R8 ;  /* 0x0070000802007388 */ /* 0x000fe40000000400 */
[----:B----4-:R-:W-:Y:S02]  /*17230*/  STS.U16 [R2+0x7200], R21 ;  /* 0x0072001502007388 */ /* 0x010fe40000000400 */
[----:B------:R-:W-:Y:S01]  /*17240*/  STS.U16 [R2+0x9000], R22 ;  /* 0x0090001602007388 */ /* 0x000fe20000000400 */
[----:B------:R0:W-:Y:S01]  /*17250*/  STS.U16 [R2+0x9200], R17 ;  /* 0x0092001102007388 */ /* 0x0001e20000000400 */
[----:B------:R1:W-:Y:S02]  /*17260*/  STS.U16 [R2+0xb000], R18 ;  /* 0x00b0001202007388 */ /* 0x0003e40000000400 */
[----:B------:R2:W-:Y:S02]  /*17270*/  STS.U16 [R2+0xb200], R24 ;  /* 0x00b2001802007388 */ /* 0x0005e40000000400 */
        /* <DEDUP_REMOVED lines=11> */
[----:B------:R-:W-:Y:S01]  /*17330*/  STS.U16 [R2+0x17200], R29 ;  /* 0x0172001d02007388 */ /* 0x000fe20000000400 */
[----:B0-----:R-:W4:Y:S01]  /*17340*/  LDL.LU R17, [R1+0x410] ;  /* 0x0004100001117983 */ /* 0x001f220000300800 */
[----:B---3--:R-:W-:Y:S02]  /*17350*/  STS.U16 [R2+0x19000], R15 ;  /* 0x0190000f02007388 */ /* 0x008fe40000000400 */
[----:B-1----:R-:W3:Y:S02]  /*17360*/  LDL.LU R18, [R1+0x3ec] ;  /* 0x0003ec0001127983 */ /* 0x002ee40000300800 */
[----:B------:R-:W-:Y:S01]  /*17370*/  STS.U16 [R2+0x19200], R3 ;  /* 0x0192000302007388 */ /* 0x000fe20000000400 */
[----:B--2---:R-:W2:Y:S04]  /*17380*/  LDL.LU R24, [R1+0x3a8] ;  /* 0x0003a80001187983 */ /* 0x004ea80000300800 */
[----:B------:R-:W-:Y:S01]  /*17390*/  STS.U16 [R2+0x1b000], R4 ;  /* 0x01b0000402007388 */ /* 0x000fe20000000400 */
[----:B------:R0:W-:Y:S03]  /*173a0*/  STS.U16 [R2+0x1b200], R0 ;  /* 0x01b2000002007388 */ /* 0x0001e60000000400 */
        /* <DEDUP_REMOVED lines=13> */
[C---:B------:R-:W-:Y:S01]  /*17480*/  LOP3.LUT R26, R14.reuse, 0x50, RZ, 0x3c, !PT ;  /* 0x000000500e1a7812 */ /* 0x040fe200078e3cff */
[----:B------:R-:W2:Y:S02]  /*17490*/  LDL.LU R23, [R1+0x168] ;  /* 0x0001680001177983 */ /* 0x000ea40000300800 */
[----:B------:R-:W-:Y:S01]  /*174a0*/  STS.U16 [R2+0x1d000], R20 ;  /* 0x01d0001402007388 */ /* 0x000fe20000000400 */
[----:B------:R-:W2:Y:S02]  /*174b0*/  LDL.LU R25, [R1+0xdc] ;  /* 0x0000dc0001197983 */ /* 0x000ea40000300800 */
[----:B------:R-:W-:Y:S02]  /*174c0*/  STS.U16 [R2+0x1d200], R19 ;  /* 0x01d2001302007388 */ /* 0x000fe40000000400 */
[----:B------:R-:W2:Y:S01]  /*174d0*/  LDL.LU R11, [R1+0xd4] ;  /* 0x0000d400010b7983 */ /* 0x000ea20000300800 */
[----:B------:R-:W-:Y:S04]  /*174e0*/  STS.U16 [R2+0x1f000], R6 ;  /* 0x01f0000602007388 */ /* 0x000fe80000000400 */
[----:B------:R-:W2:Y:S01]  /*174f0*/  LDL.LU R12, [R1+0x90] ;  /* 0x00009000010c7983 */ /* 0x000ea20000300800 */
[----:B------:R-:W-:Y:S02]  /*17500*/  STS.U16 [R2+0x1f200], R5 ;  /* 0x01f2000502007388 */ /* 0x000fe40000000400 */
[----:B------:R-:W2:Y:S02]  /*17510*/  LDL.LU R3, [R1+0x8c] ;  /* 0x00008c0001037983 */ /* 0x000ea40000300800 */
[----:B------:R-:W2:Y:S01]  /*17520*/  LDL.LU R4, [R1+0x60] ;  /* 0x0000600001047983 */ /* 0x000ea20000300800 */
[----:B----4-:R0:W-:Y:S01]  /*17530*/  STS.U16 [R26+0x1400], R17 ;  /* 0x001400111a007388 */ /* 0x0101e20000000400 */
[----:B---3--:R1:W-:Y:S03]  /*17540*/  STS.U16 [R26+0x1600], R18 ;  /* 0x001600121a007388 */ /* 0x0083e60000000400 */
[----:B--2---:R2:W-:Y:S04]  /*17550*/  STS.U16 [R26+0x3400], R24 ;  /* 0x003400181a007388 */ /* 0x0045e80000000400 */
[----:B0-----:R-:W4:Y:S01]  /*17560*/  LDL.LU R17, [R1+0x5c] ;  /* 0x00005c0001117983 */ /* 0x001f220000300800 */
[----:B-1----:R-:W4:Y:S03]  /*17570*/  LDL.LU R18, [R1+0x30] ;  /* 0x0000300001127983 */ /* 0x002f260000300800 */
[----:B--2---:R-:W2:Y:S01]  /*17580*/  LDL.LU R24, [R1+0x2c] ;  /* 0x00002c0001187983 */ /* 0x004ea20000300800 */
[----:B------:R-:W2:Y:S03]  /*17590*/  LDL.LU R2, [R1] ;  /* 0x0000000001027983 */ /* 0x000ea60000300800 */
[----:B------:R0:W-:Y:S04]  /*175a0*/  STS.U16 [R26+0x3600], R0 ;  /* 0x003600001a007388 */ /* 0x0001e80000000400 */
[----:B0-----:R-:W2:Y:S01]  /*175b0*/  LDL.LU R0, [R1+0x3360] ;  /* 0x0033600001007983 */ /* 0x001ea20000300800 */
[----:B------:R0:W-:Y:S02]  /*175c0*/  STS.U16 [R26+0x5400], R27 ;  /* 0x0054001b1a007388 */ /* 0x0001e40000000400 */
[----:B------:R1:W-:Y:S02]  /*175d0*/  STS.U16 [R26+0x5600], R13 ;  /* 0x0056000d1a007388 */ /* 0x0003e40000000400 */
[----:B------:R1:W-:Y:S01]  /*175e0*/  STS.U16 [R26+0x7400], R16 ;  /* 0x007400101a007388 */ /* 0x0003e20000000400 */
[----:B------:R1:W-:Y:S01]  /*175f0*/  STS.U16 [R26+0x7600], R28 ;  /* 0x0076001c1a007388 */ /* 0x0003e20000000400 */
[----:B------:R1:W-:Y:S02]  /*17600*/  STS.U16 [R26+0x9400], R29 ;  /* 0x0094001d1a007388 */ /* 0x0003e40000000400 */
[----:B------:R1:W-:Y:S01]  /*17610*/  STS.U16 [R26+0x9600], R15 ;  /* 0x0096000f1a007388 */ /* 0x0003e20000000400 */
[----:B0-----:R-:W4:Y:S01]  /*17620*/  LDL.LU R27, [R1+0x3e8] ;  /* 0x0003e800011b7983 */ /* 0x001f220000300800 */
[----:B-1----:R-:W4:Y:S03]  /*17630*/  LDL.LU R13, [R1+0x3e0] ;  /* 0x0003e000010d7983 */ /* 0x002f260000300800 */
[----:B------:R-:W4:Y:S01]  /*17640*/  LDL.LU R16, [R1+0x3a0] ;  /* 0x0003a00001107983 */ /* 0x000f220000300800 */
[----:B------:R-:W4:Y:S03]  /*17650*/  LDL.LU R28, [R1+0x398] ;  /* 0x00039800011c7983 */ /* 0x000f260000300800 */
[----:B------:R-:W4:Y:S01]  /*17660*/  LDL.LU R29, [R1+0x318] ;  /* 0x00031800011d7983 */ /* 0x000f220000300800 */
[----:B------:R-:W4:Y:S03]  /*17670*/  LDL.LU R15, [R1+0x310] ;  /* 0x00031000010f7983 */ /* 0x000f260000300800 */
[----:B--2---:R0:W-:Y:S01]  /*17680*/  STS.U16 [R26+0xb400], R0 ;  /* 0x00b400001a007388 */ /* 0x0041e20000000400 */
[----:B------:R1:W-:Y:S02]  /*17690*/  STS.U16 [R26+0xb600], R7 ;  /* 0x00b600071a007388 */ /* 0x0003e40000000400 */
[----:B------:R2:W-:Y:S02]  /*176a0*/  STS.U16 [R26+0xd400], R8 ;  /* 0x00d400081a007388 */ /* 0x0005e40000000400 */
[----:B------:R4:W-:Y:S01]  /*176b0*/  STS.U16 [R26+0xd600], R21 ;  /* 0x00d600151a007388 */ /* 0x0009e20000000400 */
[----:B------:R4:W-:Y:S01]  /*176c0*/  STS.U16 [R26+0xf400], R22 ;  /* 0x00f400161a007388 */ /* 0x0009e20000000400 */
[----:B------:R4:W-:Y:S03]  /*176d0*/  STS.U16 [R26+0xf600], R9 ;  /* 0x00f600091a007388 */ /* 0x0009e60000000400 */
[----:B0-----:R-:W3:Y:S01]  /*176e0*/  LDL.LU R0, [R1+0x2d0] ;  /* 0x0002d00001007983 */ /* 0x001ee20000300800 */
[----:B-1----:R-:W3:Y:S02]  /*176f0*/  LDL.LU R7, [R1+0x335c] ;  /* 0x00335c0001077983 */ /* 0x002ee40000300800 */
[----:B--2---:R-:W2:Y:S02]  /*17700*/  LDL.LU R8, [R1+0x3358] ;  /* 0x0033580001087983 */ /* 0x004ea40000300800 */
[----:B----4-:R-:W4:Y:S01]  /*17710*/  LDL.LU R21, [R1+0x3354] ;  /* 0x0033540001157983 */ /* 0x010f220000300800 */
[----:B------:R-:W2:Y:S01]  /*17720*/  LDL.LU R22, [R1+0x3350] ;  /* 0x0033500001167983 */ /* 0x000ea20000300800 */
[----:B------:R-:W2:Y:S03]  /*17730*/  LDL.LU R9, [R1+0x334c] ;  /* 0x00334c0001097983 */ /* 0x000ea60000300800 */
[----:B------:R0:W-:Y:S01]  /*17740*/  STS.U16 [R26+0x11400], R10 ;  /* 0x0114000a1a007388 */ /* 0x0001e20000000400 */
[----:B------:R1:W-:Y:S02]  /*17750*/  STS.U16 [R26+0x11600], R23 ;  /* 0x011600171a007388 */ /* 0x0003e40000000400 */
[----:B------:R1:W-:Y:S02]  /*17760*/  STS.U16 [R26+0x13400], R25 ;  /* 0x013400191a007388 */ /* 0x0003e40000000400 */
[----:B------:R1:W-:Y:S01]  /*17770*/  STS.U16 [R26+0x13600], R11 ;  /* 0x0136000b1a007388 */ /* 0x0003e20000000400 */
[----:B------:R1:W-:Y:S01]  /*17780*/  STS.U16 [R26+0x15400], R12 ;  /* 0x0154000c1a007388 */ /* 0x0003e20000000400 */
[----:B------:R1:W-:Y:S03]  /*17790*/  STS.U16 [R26+0x15600], R3 ;  /* 0x015600031a007388 */ /* 0x0003e60000000400 */
[----:B0-----:R-:W2:Y:S01]  /*177a0*/  LDL.LU R10, [R1+0x3348] ;  /* 0x00334800010a7983 */ /* 0x001ea20000300800 */
[----:B-1----:R-:W2:Y:S03]  /*177b0*/  LDL.LU R23, [R1+0x3344] ;  /* 0x0033440001177983 */ /* 0x002ea60000300800 */
[----:B------:R-:W2:Y:S01]  /*177c0*/  LDL.LU R25, [R1+0x3340] ;  /* 0x0033400001197983 */ /* 0x000ea20000300800 */
[----:B------:R-:W2:Y:S03]  /*177d0*/  LDL.LU R11, [R1+0x333c] ;  /* 0x00333c00010b7983 */ /* 0x000ea60000300800 */
[----:B------:R-:W2:Y:S01]  /*177e0*/  LDL.LU R12, [R1+0x3338] ;  /* 0x00333800010c7983 */ /* 0x000ea20000300800 */
[----:B------:R-:W2:Y:S03]  /*177f0*/  LDL.LU R3, [R1+0x3334] ;  /* 0x0033340001037983 */ /* 0x000ea60000300800 */
[----:B------:R0:W-:Y:S01]  /*17800*/  STS.U16 [R26+0x17400], R4 ;  /* 0x017400041a007388 */ /* 0x0001e20000000400 */
[----:B------:R1:W-:Y:S02]  /*17810*/  STS.U16 [R26+0x17600], R17 ;  /* 0x017600111a007388 */ /* 0x0003e40000000400 */
[----:B------:R1:W-:Y:S02]  /*17820*/  STS.U16 [R26+0x19400], R18 ;  /* 0x019400121a007388 */ /* 0x0003e40000000400 */
[----:B------:R1:W-:Y:S01]  /*17830*/  STS.U16 [R26+0x19600], R24 ;  /* 0x019600181a007388 */ /* 0x0003e20000000400 */
[----:B0-----:R-:W2:Y:S01]  /*17840*/  LDL.LU R4, [R1+0x3330] ;  /* 0x0033300001047983 */ /* 0x001ea20000300800 */
[----:B-1----:R-:W2:Y:S02]  /*17850*/  LDL.LU R17, [R1+0x332c] ;  /* 0x00332c0001117983 */ /* 0x002ea40000300800 */
[----:B------:R-:W2:Y:S02]  /*17860*/  LDL.LU R18, [R1+0x3328] ;  /* 0x0033280001127983 */ /* 0x000ea40000300800 */
[----:B------:R-:W2:Y:S01]  /*17870*/  LDL.LU R24, [R1+0x3324] ;  /* 0x0033240001187983 */ /* 0x000ea20000300800 */
[----:B------:R0:W-:Y:S01]  /*17880*/  STS.U16 [R26+0x1b400], R2 ;  /* 0x01b400021a007388 */ /* 0x0001e20000000400 */
[----:B------:R-:W-:-:S03]  /*17890*/  LOP3.LUT R14, R14, 0x60, RZ, 0x3c, !PT ;  /* 0x000000600e0e7812 */ /* 0x000fc600078e3cff */
[----:B0-----:R-:W3:Y:S04]  /*178a0*/  LDL R2, [R1+0x11a4] ;  /* 0x0011a40001027983 */ /* 0x001ee80000100800 */
[----:B--2---:R-:W-:Y:S01]  /*178b0*/  STS.U16 [R26+0x1b600], R24 ;  /* 0x01b600181a007388 */ /* 0x004fe20000000400 */
[----:B------:R-:W-:Y:S02]  /*178c0*/  STS.U16 [R26+0x1d400], R18 ;  /* 0x01d400121a007388 */ /* 0x000fe40000000400 */
[----:B------:R-:W-:Y:S02]  /*178d0*/  STS.U16 [R26+0x1d600], R17 ;  /* 0x01d600111a007388 */ /* 0x000fe40000000400 */
[----:B------:R-:W-:Y:S01]  /*178e0*/  STS.U16 [R26+0x1f400], R4 ;  /* 0x01f400041a007388 */ /* 0x000fe20000000400 */
[----:B------:R0:W-:Y:S01]  /*178f0*/  STS.U16 [R26+0x1f600], R3 ;  /* 0x01f600031a007388 */ /* 0x0001e20000000400 */
[----:B------:R1:W-:Y:S02]  /*17900*/  STS.U16 [R14+0x1800], R27 ;  /* 0x0018001b0e007388 */ /* 0x0003e40000000400 */
[----:B------:R2:W-:Y:S02]  /*17910*/  STS.U16 [R14+0x1a00], R13 ;  /* 0x001a000d0e007388 */ /* 0x0005e40000000400 */
[----:B------:R2:W-:Y:S01]  /*17920*/  STS.U16 [R14+0x3800], R16 ;  /* 0x003800100e007388 */ /* 0x0005e20000000400 */
[----:B------:R3:W-:Y:S01]  /*17930*/  STS.U16 [R14+0x3a00], R28 ;  /* 0x003a001c0e007388 */ /* 0x0007e20000000400 */
[----:B------:R3:W-:Y:S03]  /*17940*/  STS.U16 [R14+0x5800], R29 ;  /* 0x0058001d0e007388 */ /* 0x0007e60000000400 */
[----:B0-----:R-:W4:Y:S01]  /*17950*/  LDL.LU R26, [R1+0x3320] ;  /* 0x00332000011a7983 */ /* 0x001f220000300800 */
[----:B------:R-:W4:Y:S02]  /*17960*/  LDL R3, [R1+0x119c] ;  /* 0x00119c0001037983 */ /* 0x000f240000100800 */
[----:B-1----:R-:W4:Y:S02]  /*17970*/  LDL.LU R27, [R1+0x331c] ;  /* 0x00331c00011b7983 */ /* 0x002f240000300800 */
[----:B--2---:R-:W2:Y:S01]  /*17980*/  LDL.LU R13, [R1+0x3318] ;  /* 0x00331800010d7983 */ /* 0x004ea20000300800 */
[----:B------:R-:W2:Y:S01]  /*17990*/  LDL.LU R16, [R1+0x3314] ;  /* 0x0033140001107983 */ /* 0x000ea20000300800 */
[----:B---3--:R-:W3:Y:S02]  /*179a0*/  LDL.LU R28, [R1+0x3310] ;  /* 0x00331000011c7983 */ /* 0x008ee40000300800 */
[----:B------:R-:W2:Y:S01]  /*179b0*/  LDL.LU R29, [R1+0x330c] ;  /* 0x00330c00011d7983 */ /* 0x000ea20000300800 */
[----:B------:R0:W-:Y:S04]  /*179c0*/  STS.U16 [R14+0x5a00], R15 ;  /* 0x005a000f0e007388 */ /* 0x0001e80000000400 */
[----:B0-----:R-:W2:Y:S01]  /*179d0*/  LDL.LU R15, [R1+0x3308] ;  /* 0x00330800010f7983 */ /* 0x001ea20000300800 */
[----:B------:R0:W-:Y:S03]  /*179e0*/  STS.U16 [R14+0x7800], R0 ;  /* 0x007800000e007388 */ /* 0x0001e60000000400 */
[----:B0-----:R-:W3:Y:S01]  /*179f0*/  LDL.LU R0, [R1+0x3304] ;  /* 0x0033040001007983 */ /* 0x001ee20000300800 */
[----:B--2---:R-:W-:-:S06]  /*17a00*/  PRMT R15, RZ, 0x7610, R15 ;  /* 0x00007610ff0f7816 */ /* 0x004fcc000000000f */
[----:B----4-:R-:W2:Y:S04]  /*17a10*/  @!P0 LDG.E.U16 R15, [R2.64] ;  /* 0x00000006020f8981 */ /* 0x010ea8000c1e1500 */
[----:B---3--:R0:W-:Y:S04]  /*17a20*/  STS.U16 [R14+0x7a00], R0 ;  /* 0x007a00000e007388 */ /* 0x0081e80000000400 */
[----:B0-----:R-:W3:Y:S01]  /*17a30*/  LDL.LU R14, [R1+0x3300] ;  /* 0x00330000010e7983 */ /* 0x001ee20000300800 */
[----:B------:R-:W4:Y:S03]  /*17a40*/  LDL.LU R0, [R1+0x32fc] ;  /* 0x0032fc0001007983 */ /* 0x000f260000300800 */
[----:B--2---:R0:W-:Y:S04]  /*17a50*/  STL [R1+0x8c], R15 ;  /* 0x00008c0f01007387 */ /* 0x0041e80000100800 */
[----:B0-----:R-:W2:Y:S01]  /*17a60*/  LDL.LU R15, [R1+0x32f8] ;  /* 0x0032f800010f7983 */ /* 0x001ea20000300800 */
[----:B------:R-:W2:Y:S02]  /*17a70*/  LDL R2, [R1+0x7d0] ;  /* 0x0007d00001027983 */ /* 0x000ea40000100800 */
[----:B------:R-:W2:Y:S01]  /*17a80*/  LDL R3, [R1+0xfd8] ;  /* 0x000fd80001037983 */ /* 0x000ea20000100800 */
[----:B---3--:R-:W-:-:S02]  /*17a90*/  PRMT R14, RZ, 0x7610, R14 ;  /* 0x00007610ff0e7816 */ /* 0x008fc4000000000e */
[----:B--2---:R-:W-:-:S04]  /*17aa0*/  @!P0 LOP3.LUT R3, R3, R2, RZ, 0x3c, !PT ;  /* 0x0000000203038212 */ /* 0x004fc800078e3cff */
[----:B------:R-:W-:-:S04]  /*17ab0*/  @!P0 LOP3.LUT R2, R3, R2, RZ, 0x3c, !PT ;  /* 0x0000000203028212 */ /* 0x000fc800078e3cff */
[----:B------:R-:W-:-:S05]  /*17ac0*/  @!P0 LOP3.LUT R3, R3, R2, RZ, 0x3c, !PT ;  /* 0x0000000203038212 */ /* 0x000fca00078e3cff */
[----:B------:R-:W2:Y:S04]  /*17ad0*/  @!P0 LDG.E.U16 R14, [R2.64] ;  /* 0x00000006020e8981 */ /* 0x000ea8000c1e1500 */
[----:B--2---:R0:W-:Y:S04]  /*17ae0*/  STL [R1+0x94], R14 ;  /* 0x0000940e01007387 */ /* 0x0041e80000100800 */
[----:B0-----:R-:W2:Y:S01]  /*17af0*/  LDL.LU R14, [R1+0x32f4] ;  /* 0x0032f400010e7983 */ /* 0x001ea20000300800 */
[----:B------:R-:W3:Y:S02]  /*17b00*/  LDL R2, [R1+0xfc8] ;  /* 0x000fc80001027983 */ /* 0x000ee40000100800 */
[----:B------:R-:W3:Y:S01]  /*17b10*/  LDL R3, [R1+0x10c4] ;  /* 0x0010c40001037983 */ /* 0x000ee20000100800 */
[----:B----4-:R-:W-:-:S02]  /*17b20*/  PRMT R0, RZ, 0x7610, R0 ;  /* 0x00007610ff007816 */ /* 0x010fc40000000000 */
[----:B---3--:R-:W-:-:S04]  /*17b30*/  @!P0 LOP3.LUT R3, R3, R2, RZ, 0x3c, !PT ;  /* 0x0000000203038212 */ /* 0x008fc800078e3cff */
[----:B------:R-:W-:-:S04]  /*17b40*/  @!P0 LOP3.LUT R2, R3, R2, RZ, 0x3c, !PT ;  /* 0x0000000203028212 */ /* 0x000fc800078e3cff */
[----:B------:R-:W-:-:S05]  /*17b50*/  @!P0 LOP3.LUT R3, R3, R2, RZ, 0x3c, !PT ;  /* 0x0000000203038212 */ /* 0x000fca00078e3cff */
[----:B------:R-:W3:Y:S04]  /*17b60*/  @!P0 LDG.E.U16 R0, [R2.64] ;  /* 0x0000000602008981 */ /* 0x000ee8000c1e1500 */
[----:B---3--:R0:W-:Y:S04]  /*17b70*/  STL [R1+0x90], R0 ;  /* 0x0000900001007387 */ /* 0x0081e80000100800 */
[----:B0-----:R-:W3:Y:S01]  /*17b80*/  LDL.LU R0, [R1+0x32f0] ;  /* 0x0032f00001007983 */ /* 0x001ee20000300800 */
[----:B------:R-:W4:Y:S02]  /*17b90*/  LDL R2, [R1+0x10a8] ;  /* 0x0010a80001027983 */ /* 0x000f240000100800 */
[----:B------:R-:W4:Y:S01]  /*17ba0*/  LDL R3, [R1+0x10ac] ;  /* 0x0010ac0001037983 */ /* 0x000f220000100800 */
[----:B--2---:R-:W-:-:S02]  /*17bb0*/  PRMT R14, RZ, 0x7610, R14 ;  /* 0x00007610ff0e7816 */ /* 0x004fc4000000000e */
[----:B----4-:R-:W-:-:S04]  /*17bc0*/  @!P0 LOP3.LUT R3, R3, R2, RZ, 0x3c, !PT ;  /* 0x0000000203038212 */ /* 0x010fc800078e3cff */
[----:B------:R-:W-:-:S04]  /*17bd0*/  @!P0 LOP3.LUT R2, R3, R2, RZ, 0x3c, !PT ;  /* 0x0000000203028212 */ /* 0x000fc800078e3cff */
[----:B------:R-:W-:-:S05]  /*17be0*/  @!P0 LOP3.LUT R3, R3, R2, RZ, 0x3c, !PT ;  /* 0x0000000203038212 */ /* 0x000fca00078e3cff */
[----:B------:R-:W2:Y:S04]  /*17bf0*/  @!P0 LDG.E.U16 R14, [R2.64] ;  /* 0x00000006020e8981 */ /* 0x000ea8000c1e1500 */
[----:B--2---:R0:W-:Y:S04]  /*17c00*/  STL [R1+0x88], R14 ;  /* 0x0000880e01007387 */ /* 0x0041e80000100800 */
[----:B0-----:R-:W2:Y:S01]  /*17c10*/  LDL.LU R14, [R1+0x32ec] ;  /* 0x0032ec00010e7983 */ /* 0x001ea20000300800 */
[----:B------:R-:W4:Y:S02]  /*17c20*/  LDL R2, [R1+0x1088] ;  /* 0x0010880001027983 */ /* 0x000f240000100800 */
[----:B------:R-:W4:Y:S01]  /*17c30*/  LDL R3, [R1+0x108c] ;  /* 0x00108c0001037983 */ /* 0x000f220000100800 */
[----:B---3--:R-:W-:-:S02]  /*17c40*/  PRMT R0, RZ, 0x7610, R0 ;  /* 0x00007610ff007816 */ /* 0x008fc40000000000 */
[----:B----4-:R-:W-:-:S04]  /*17c50*/  @!P0 LOP3.LUT R3, R3, R2, RZ, 0x3c, !PT ;  /* 0x0000000203038212 */ /* 0x010fc800078e3cff */
        /* <DEDUP_REMOVED lines=79> */
[----:B------:R-:W-:-:S02]  /*18150*/  PRMT R13, RZ, 0x7610, R13 ;  /* 0x00007610ff0d7816 */ /* 0x000fc4000000000d */
[----:B----4-:R-:W-:-:S04]  /*18160*/  @!P0 LOP3.LUT R3, R3, R2, RZ, 0x3c, !PT ;  /* 0x0000000203038212 */ /* 0x010fc800078e3cff */
[----:B------:R-:W-:-:S04]  /*18170*/  @!P0 LOP3.LUT R2, R3, R2, RZ, 0x3c, !PT ;  /* 0x0000000203028212 */ /* 0x000fc800078e3cff */
[----:B------:R-:W-:-:S05]  /*18180*/  @!P0 LOP3.LUT R3, R3, R2, RZ, 0x3c, !PT ;  /* 0x0000000203038212 */ /* 0x000fca00078e3cff */
[----:B------:R0:W4:Y:S04]  /*18190*/  @!P0 LDG.E.U16 R13, [R2.64] ;  /* 0x00000006020d8981 */ /* 0x000128000c1e1500 */
[----:B0-----:R-:W2:Y:S04]  /*181a0*/  LDL R2, [R1+0x1144] ;  /* 0x0011440001027983 */ /* 0x001ea80000100800 */
[----:B------:R-:W2:Y:S01]  /*181b0*/  LDL R3, [R1+0x1180] ;  /* 0x0011800001037983 */ /* 0x000ea20000100800 */
[----:B------:R-:W-:Y:S02]  /*181c0*/  PRMT R12, RZ, 0x7610, R12 ;  /* 0x00007610ff0c7816 */ /* 0x000fe4000000000c */
[----:B--2---:R-:W-:-:S04]  /*181d0*/  @!P0 LOP3.LUT R3, R3, R2, RZ, 0x3c, !PT ;  /* 0x0000000203038212 */ /* 0x004fc800078e3cff */
[----:B------:R-:W-:-:S04]  /*181e0*/  @!P0 LOP3.LUT R2, R3, R2, RZ, 0x3c, !PT ;  /* 0x0000000203028212 */ /* 0x000fc800078e3cff */
[----:B------:R-:W-:Y:S01]  /*181f0*/  @!P0 LOP3.LUT R3, R3, R2, RZ, 0x3c, !PT ;  /* 0x0000000203038212 */ /* 0x000fe200078e3cff */
[----:B----4-:R-:W-:Y:S04]  /*18200*/  STL [R1+0x3250], R13 ;  /* 0x0032500d01007387 */ /* 0x010fe80000100800 */
[----:B------:R0:W2:Y:S04]  /*18210*/  @!P0 LDG.E.U16 R12, [R2.64] ;  /* 0x00000006020c8981 */ /* 0x0000a8000c1e1500 */
[----:B0-----:R-:W4:Y:S04]  /*18220*/  LDL R2, [R1+0x1164] ;  /* 0x0011640001027983 */ /* 0x001f280000100800 */
[----:B------:R-:W4:Y:S01]  /*18230*/  LDL R3, [R1+0x11a0] ;  /* 0x0011a00001037983 */ /* 0x000f220000100800 */
[----:B------:R-:W-:-:S02]  /*18240*/  PRMT R11, RZ, 0x7610, R11 ;  /* 0x00007610ff0b7816 */ /* 0x000fc4000000000b */
[----:B----4-:R-:W-:-:S04]  /*18250*/  @!P0 LOP3.LUT R3, R3, R2, RZ, 0x3c, !PT ;  /* 0x0000000203038212 */ /* 0x010fc800078e3cff */
[----:B------:R-:W-:-:S04]  /*18260*/  @!P0 LOP3.LUT R2, R3, R2, RZ, 0x3c, !PT ;  /* 0x0000000203028212 */ /* 0x000fc800078e3cff */
[----:B------:R-:W-:Y:S01]  /*18270*/  @!P0 LOP3.LUT R3, R3, R2, RZ, 0x3c, !PT ;  /* 0x0000000203038212 */ /* 0x000fe200078e3cff */
[----:B--2---:R-:W-:Y:S04]  /*18280*/  STL [R1+0x3254], R12 ;  /* 0x0032540c01007387 */ /* 0x004fe80000100800 */
        /* <DEDUP_REMOVED lines=11> */
[----:B---3--:R-:W-:-:S02]  /*18340*/  PRMT R0, RZ, 0x7610, R0 ;  /* 0x00007610ff007816 */ /* 0x008fc40000000000 */
[----:B----4-:R-:W-:-:S04]  /*18350*/  @!P0 LOP3.LUT R3, R3, R2, RZ, 0x3c, !PT ;  /* 0x0000000203038212 */ /* 0x010fc800078e3cff */
[----:B------:R-:W-:-:S04]  /*18360*/  @!P0 LOP3.LUT R2, R3, R2, RZ, 0x3c, !PT ;  /* 0x0000000203028212 */ /* 0x000fc800078e3cff */
[----:B------:R-:W-:-:S05]  /*18370*/  @!P0 LOP3.LUT R3, R3, R2, RZ, 0x3c, !PT ;  /* 0x0000000203038212 */ /* 0x000fca00078e3cff */
[----:B------:R-:W3:Y:S04]  /*18380*/  @!P0 LDG.E.U16 R0, [R2.64] ;  /* 0x0000000602008981 */ /* 0x000ee8000c1e1500 */
[----:B--2---:R-:W-:Y:S04]  /*18390*/  STL [R1+0x325c], R10 ;  /* 0x00325c0a01007387 */ /* 0x004fe80000100800 */
[----:B---3--:R0:W-:Y:S04]  /*183a0*/  STL [R1+0x64], R0 ;  /* 0x0000640001007387 */ /* 0x0081e80000100800 */
[----:B0-----:R-:W2:Y:S01]  /*183b0*/  LDL.LU R0, [R1+0x32c4] ;  /* 0x0032c40001007983 */ /* 0x001ea20000300800 */
[----:B------:R-:W3:Y:S02]  /*183c0*/  LDL R2, [R1+0xfc4] ;  /* 0x000fc40001027983 */ /* 0x000ee40000100800 */
[----:B------:R-:W3:Y:S01]  /*183d0*/  LDL R3, [R1+0x10c0] ;  /* 0x0010c00001037983 */ /* 0x000ee20000100800 */
[----:B------:R-:W-:-:S02]  /*183e0*/  PRMT R14, RZ, 0x7610, R14 ;  /* 0x00007610ff0e7816 */ /* 0x000fc4000000000e */
        /* <DEDUP_REMOVED lines=57> */
[----:B------:R0:W3:Y:S04]  /*18780*/  @!P0 LDG.E.U16 R14, [R2.64] ;  /* 0x00000006020e8981 */ /* 0x0000e8000c1e1500 */
[----:B0-----:R-:W4:Y:S04]  /*18790*/  LDL R2, [R1+0xfec] ;  /* 0x000fec0001027983 */ /* 0x001f280000100800 */
[----:B------:R-:W4:Y:S01]  /*187a0*/  LDL R3, [R1+0x10e8] ;  /* 0x0010e80001037983 */ /* 0x000f220000100800 */
[----:B------:R-:W-:Y:S02]  /*187b0*/  PRMT R15, RZ, 0x7610, R15 ;  /* 0x00007610ff0f7816 */ /* 0x000fe4000000000f */
[----:B----4-:R-:W-:-:S04]  /*187c0*/  @!P0 LOP3.LUT R3, R3, R2, RZ, 0x3c, !PT ;  /* 0x0000000203038212 */ /* 0x010fc800078e3cff */
[----:B------:R-:W-:-:S04]  /*187d0*/  @!P0 LOP3.LUT R2, R3, R2, RZ, 0x3c, !PT ;  /* 0x0000000203028212 */ /* 0x000fc800078e3cff */
[----:B------:R-:W-:-:S05]  /*187e0*/  @!P0 LOP3.LUT R3, R3, R2, RZ, 0x3c, !PT ;  /* 0x0000000203038212 */ /* 0x000fca00078e3cff */
[----:B------:R-:W4:Y:S04]  /*187f0*/  @!P0 LDG.E.U16 R15, [R2.64] ;  /* 0x00000006020f8981 */ /* 0x000f28000c1e1500 */
[----:B---3--:R0:W-:Y:S04]  /*18800*/  STL [R1+0x48], R14 ;  /* 0x0000480e01007387 */ /* 0x0081e80000100800 */
[----:B0-----:R-:W3:Y:S04]  /*18810*/  LDL R14, [R1+0x1188] ;  /* 0x00118800010e7983 */ /* 0x001ee80000100800 */
[----:B----4-:R0:W-:Y:S04]  /*18820*/  STL [R1+0x44], R15 ;  /* 0x0000440f01007387 */ /* 0x0101e80000100800 */
[----:B0-----:R-:W4:Y:S01]  /*18830*/  LDL.LU R15, [R1+0x32a8] ;  /* 0x0032a800010f7983 */ /* 0x001f220000300800 */
[----:B------:R-:W3:Y:S02]  /*18840*/  LDL R2, [R1+0xfdc] ;  /* 0x000fdc0001027983 */ /* 0x000ee40000100800 */
[----:B------:R-:W3:Y:S01]  /*18850*/  LDL R3, [R1+0x1108] ;  /* 0x0011080001037983 */ /* 0x000ee20000100800 */
[----:B--2---:R-:W-:-:S02]  /*18860*/  PRMT R0, RZ, 0x7610, R0 ;  /* 0x00007610ff007816 */ /* 0x004fc40000000000 */
[----:B---3--:R-:W-:-:S04]  /*18870*/  @!P0 LOP3.LUT R3, R3, R2, RZ, 0x3c, !PT ;  /* 0x0000000203038212 */ /* 0x008fc800078e3cff */
        /* <DEDUP_REMOVED lines=25> */
[----:B------:R-:W-:-:S02]  /*18a10*/  PRMT R9, RZ, 0x7610, R9 ;  /* 0x00007610ff097816 */ /* 0x000fc40000000009 */
[----:B----4-:R-:W-:-:S04]  /*18a20*/  @!P0 LOP3.LUT R3, R3, R2, RZ, 0x3c, !PT ;  /* 0x0000000203038212 */ /* 0x010fc800078e3cff */
[----:B------:R-:W-:-:S04]  /*18a30*/  @!P0 LOP3.LUT R2, R3, R2, RZ, 0x3c, !PT ;  /* 0x0000000203028212 */ /* 0x000fc800078e3cff */
[----:B------:R-:W-:-:S05]  /*18a40*/  @!P0 LOP3.LUT R3, R3, R2, RZ, 0x3c, !PT ;  /* 0x0000000203038212 */ /* 0x000fca00078e3cff */
[----:B------:R0:W4:Y:S04]  /*18a50*/  @!P0 LDG.E.U16 R9, [R2.64] ;  /* 0x0000000602098981 */ /* 0x000128000c1e1500 */
[----:B0-----:R-:W2:Y:S01]  /*18a60*/  LDL R3, [R1+0x114c] ;  /* 0x00114c0001037983 */ /* 0x001ea20000100800 */
[----:B------:R-:W-:Y:S01]  /*18a70*/  PRMT R8, RZ, 0x7610, R8 ;  /* 0x00007610ff087816 */ /* 0x000fe20000000008 */
[----:B------:R-:W-:Y:S02]  /*18a80*/  @!P0 IMAD.MOV.U32 R2, RZ, RZ, R14 ;  /* 0x000000ffff028224 */ /* 0x000fe400078e000e */
[----:B----4-:R-:W-:Y:S01]  /*18a90*/  STL [R1+0x324c], R9 ;  /* 0x00324c0901007387 */ /* 0x010fe20000100800 */
[----:B------:R-:W-:Y:S01]  /*18aa0*/  PRMT R7, RZ, 0x7610, R7 ;  /* 0x00007610ff077816 */ /* 0x000fe20000000007 */
[----:B------:R-:W4:Y:S02]  /*18ab0*/  LDL R14, [R1+0x10bc] ;  /* 0x0010bc00010e7983 */ /* 0x000f240000100800 */
[----:B--2---:R0:W2:Y:S04]  /*18ac0*/  @!P0 LDG.E.U16 R8, [R2.64] ;  /* 0x0000000602088981 */ /* 0x0040a8000c1e1500 */
[----:B0-----:R-:W2:Y:S04]  /*18ad0*/  LDL R2, [R1+0x116c] ;  /* 0x00116c0001027983 */ /* 0x001ea80000100800 */
[----:B------:R-:W2:Y:S02]  /*18ae0*/  LDL R3, [R1+0x11bc] ;  /* 0x0011bc0001037983 */ /* 0x000ea40000100800 */
[----:B--2---:R-:W-:-:S04]  /*18af0*/  @!P0 LOP3.LUT R3, R3, R2, RZ, 0x3c, !PT ;  /* 0x0000000203038212 */ /* 0x004fc800078e3cff */
[----:B------:R-:W-:-:S04]  /*18b00*/  @!P0 LOP3.LUT R2, R3, R2, RZ, 0x3c, !PT ;  /* 0x0000000203028212 */ /* 0x000fc800078e3cff */
[----:B------:R-:W-:-:S05]  /*18b10*/  @!P0 LOP3.LUT R3, R3, R2, RZ, 0x3c, !PT ;  /* 0x0000000203038212 */ /* 0x000fca00078e3cff */
[----:B------:R0:W2:Y:S04]  /*18b20*/  @!P0 LDG.E.U16 R7, [R2.64] ;  /* 0x0000000602078981 */ /* 0x0000a8000c1e1500 */
[----:B------:R1:W-:Y:S04]  /*18b30*/  STL [R1+0x3260], R8 ;  /* 0x0032600801007387 */ /* 0x0003e80000100800 */
[----:B0-----:R-:W3:Y:S04]  /*18b40*/  LDL R2, [R1+0x118c] ;  /* 0x00118c0001027983 */ /* 0x001ee80000100800 */
[----:B------:R-:W3:Y:S04]  /*18b50*/  LDL R3, [R1+0x11ac] ;  /* 0x0011ac0001037983 */ /* 0x000ee80000100800 */
[----:B-1----:R-:W4:Y:S04]  /*18b60*/  LDL R8, [R1+0x10cc] ;  /* 0x0010cc0001087983 */ /* 0x002f280000100800 */
[----:B--2---:R0:W-:Y:S04]  /*18b70*/  STL [R1+0x3264], R7 ;  /* 0x0032640701007387 */ /* 0x0041e80000100800 */
[----:B0-----:R-:W2:Y:S01]  /*18b80*/  LDL R7, [R1+0xfd0] ;  /* 0x000fd00001077983 */ /* 0x001ea20000100800 */
[----:B---3--:R-:W-:-:S02]  /*18b90*/  @!P0 LOP3.LUT R3, R3, R2, RZ, 0x3c, !PT ;  /* 0x0000000203038212 */ /* 0x008fc400078e3cff */
[----:B------:R-:W-:Y:S02]  /*18ba0*/  PRMT R6, RZ, 0x7610, R6 ;  /* 0x00007610ff067816 */ /* 0x000fe40000000006 */
[----:B------:R-:W-:-:S04]  /*18bb0*/  @!P0 LOP3.LUT R2, R3, R2, RZ, 0x3c, !PT ;  /* 0x0000000203028212 */ /* 0x000fc800078e3cff */
[----:B------:R-:W-:Y:S02]  /*18bc0*/  @!P0 LOP3.LUT R3, R3, R2, RZ, 0x3c, !PT ;  /* 0x0000000203038212 */ /* 0x000fe400078e3cff */
[----:B------:R-:W-:-:S03]  /*18bd0*/  PRMT R0, RZ, 0x7610, R0 ;  /* 0x00007610ff007816 */ /* 0x000fc60000000000 */
[----:B------:R4:W3:Y:S02]  /*18be0*/  @!P0 LDG.E.U16 R6, [R2.64] ;  /* 0x0000000602068981 */ /* 0x0008e4000c1e1500 */
[----:B----4-:R-:W-:Y:S02]  /*18bf0*/  @!P0 IMAD.MOV.U32 R2, RZ, RZ, R8 ;  /* 0x000000ffff028224 */ /* 0x010fe400078e0008 */
[----:B--2---:R-:W-:-:S05]  /*18c00*/  @!P0 IMAD.MOV.U32 R3, RZ, RZ, R7 ;  /* 0x000000ffff038224 */ /* 0x004fca00078e0007 */
[----:B------:R-:W2:Y:S04]  /*18c10*/  @!P0 LDG.E.U16 R0, [R2.64] ;  /* 0x0000000602008981 */ /* 0x000ea8000c1e1500 */
[----:B---3--:R-:W-:Y:S01]  /*18c20*/  STL [R1+0x3268], R6 ;  /* 0x0032680601007387 */ /* 0x008fe20000100800 */
[----:B------:R-:W3:Y:S02]  /*18c30*/  LDL R8, [R1+0x1038] ;  /* 0x0010380001087983 */ /* 0x000ee40000100800 */
[----:B------:R-:W4:Y:S01]  /*18c40*/  LDL R7, [R1+0x103c] ;  /* 0x00103c0001077983 */ /* 0x000f220000100800 */
[----:B--2---:R0:W-:Y:S04]  /*18c50*/  STL [R1+0x3c], R0 ;  /* 0x00003c0001007387 */ /* 0x0041e80000100800 */
[----:B0-----:R-:W2:Y:S01]  /*18c60*/  LDL.LU R0, [R1+0x3298] ;  /* 0x0032980001007983 */ /* 0x001ea20000300800 */
[----:B------:R-:W2:Y:S01]  /*18c70*/  LDL R3, [R1+0x10b8] ;  /* 0x0010b80001037983 */ /* 0x000ea20000100800 */
[----:B------:R-:W-:Y:S01]  /*18c80*/  PRMT R12, RZ, 0x7610, R12 ;  /* 0x00007610ff0c7816 */ /* 0x000fe2000000000c */
[----:B------:R-:W-:Y:S01]  /*18c90*/  @!P0 IMAD.MOV.U32 R2, RZ, RZ, R14 ;  /* 0x000000ffff028224 */ /* 0x000fe200078e000e */
[----:B------:R-:W-:Y:S01]  /*18ca0*/  PRMT R15, RZ, 0x7610, R15 ;  /* 0x00007610ff0f7816 */ /* 0x000fe2000000000f */
[----:B------:R-:W3:Y:S04]  /*18cb0*/  LDL R14, [R1+0x1018] ;  /* 0x00101800010e7983 */ /* 0x000ee80000100800 */
[----:B--2---:R0:W2:Y:S04]  /*18cc0*/  @!P0 LDG.E.U16 R12, [R2.64] ;  /* 0x00000006020c8981 */ /* 0x0040a8000c1e1500 */
[----:B0-----:R-:W2:Y:S04]  /*18cd0*/  LDL R2, [R1+0x1098] ;  /* 0x0010980001027983 */ /* 0x001ea80000100800 */
[----:B------:R-:W2:Y:S02]  /*18ce0*/  LDL R3, [R1+0x109c] ;  /* 0x00109c0001037983 */ /* 0x000ea40000100800 */
[----:B--2---:R-:W-:-:S04]  /*18cf0*/  @!P0 LOP3.LUT R3, R3, R2, RZ, 0x3c, !PT ;  /* 0x0000000203038212 */ /* 0x004fc800078e3cff */
[----:B------:R-:W-:-:S04]  /*18d00*/  @!P0 LOP3.LUT R2, R3, R2, RZ, 0x3c, !PT ;  /* 0x0000000203028212 */ /* 0x000fc800078e3cff */
[----:B------:R-:W-:-:S05]  /*18d10*/  @!P0 LOP3.LUT R3, R3, R2, RZ, 0x3c, !PT ;  /* 0x0000000203038212 */ /* 0x000fca00078e3cff */
[----:B------:R-:W2:Y:S04]  /*18d20*/  @!P0 LDG.E.U16 R15, [R2.64] ;  /* 0x00000006020f8981 */ /* 0x000ea8000c1e1500 */
[----:B------:R0:W-:Y:S04]  /*18d30*/  STL [R1+0x38], R12 ;  /* 0x0000380c01007387 */ /* 0x0001e80000100800 */
[----:B0-----:R-:W3:Y:S04]  /*18d40*/  LDL R12, [R1+0x101c] ;  /* 0x00101c00010c7983 */ /* 0x001ee80000100800 */
[----:B--2---:R0:W-:Y:S04]  /*18d50*/  STL [R1+0x34], R15 ;  /* 0x0000340f01007387 */ /* 0x0041e80000100800 */
[----:B0-----:R-:W2:Y:S01]  /*18d60*/  LDL.LU R15, [R1+0x3294] ;  /* 0x00329400010f7983 */ /* 0x001ea20000300800 */
[----:B------:R-:W2:Y:S02]  /*18d70*/  LDL R2, [R1+0x1078] ;  /* 0x0010780001027983 */ /* 0x000ea40000100800 */
[----:B------:R-:W2:Y:S01]  /*18d80*/  LDL R3, [R1+0x107c] ;  /* 0x00107c0001037983 */ /* 0x000ea20000100800 */
[----:B------:R-:W-:-:S02]  /*18d90*/  PRMT R0, RZ, 0x7610, R0 ;  /* 0x00007610ff007816 */ /* 0x000fc40000000000 */
[----:B--2---:R-:W-:-:S04]  /*18da0*/  @!P0 LOP3.LUT R3, R3, R2, RZ, 0x3c, !PT ;  /* 0x0000000203038212 */ /* 0x004fc800078e3cff */
[----:B------:R-:W-:-:S04]  /*18db0*/  @!P0 LOP3.LUT R2, R3, R2, RZ, 0x3c, !PT ;  /* 0x0000000203028212 */ /* 0x000fc800078e3cff */
[----:B------:R-:W-:-:S05]  /*18dc0*/  @!P0 LOP3.LUT R3, R3, R2, RZ, 0x3c, !PT ;  /* 0x0000000203038212 */ /* 0x000fca00078e3cff */
[----:B------:R-:W2:Y:S04]  /*18dd0*/  @!P0 LDG.E.U16 R0, [R2.64] ;  /* 0x0000000602008981 */ /* 0x000ea8000c1e1500 */
[----:B--2---:R0:W-:Y:S04]  /*18de0*/  STL [R1+0x30], R0 ;  /* 0x0000300001007387 */ /* 0x0041e80000100800 */
[----:B0-----:R-:W2:Y:S01]  /*18df0*/  LDL.LU R0, [R1+0x3290] ;  /* 0x0032900001007983 */ /* 0x001ea20000300800 */
[----:B------:R-:W2:Y:S02]  /*18e00*/  LDL R2, [R1+0x1058] ;  /* 0x0010580001027983 */ /* 0x000ea40000100800 */
[----:B------:R-:W2:Y:S01]  /*18e10*/  LDL R3, [R1+0x105c] ;  /* 0x00105c0001037983 */ /* 0x000ea20000100800 */
[----:B------:R-:W-:-:S02]  /*18e20*/  PRMT R15, RZ, 0x7610, R15 ;  /* 0x00007610ff0f7816 */ /* 0x000fc4000000000f */
[----:B--2---:R-:W-:-:S04]  /*18e30*/  @!P0 LOP3.LUT R3, R3, R2, RZ, 0x3c, !PT ;  /* 0x0000000203038212 */ /* 0x004fc800078e3cff */
[----:B------:R-:W-:-:S04]  /*18e40*/  @!P0 LOP3.LUT R2, R3, R2, RZ, 0x3c, !PT ;  /* 0x0000000203028212 */ /* 0x000fc800078e3cff */
[----:B------:R-:W-:Y:S02]  /*18e50*/  @!P0 LOP3.LUT R3, R3, R2, RZ, 0x3c, !PT ;  /* 0x0000000203038212 */ /* 0x000fe400078e3cff */
[----:B------:R-:W-:-:S03]  /*18e60*/  PRMT R0, RZ, 0x7610, R0 ;  /* 0x00007610ff007816 */ /* 0x000fc60000000000 */
[----:B------:R4:W2:Y:S02]  /*18e70*/  @!P0 LDG.E.U16 R15, [R2.64] ;  /* 0x00000006020f8981 */ /* 0x0008a4000c1e1500 */
[----:B----4-:R-:W-:Y:S02]  /*18e80*/  @!P0 IMAD.MOV.U32 R2, RZ, RZ, R7 ;  /* 0x000000ffff028224 */ /* 0x010fe400078e0007 */
[----:B---3--:R-:W-:Y:S01]  /*18e90*/  @!P0 IMAD.MOV.U32 R3, RZ, RZ, R8 ;  /* 0x000000ffff038224 */ /* 0x008fe200078e0008 */
[----:B------:R-:W-:Y:S01]  /*18ea0*/  PRMT R6, RZ, 0x7610, R6 ;  /* 0x00007610ff067816 */ /* 0x000fe20000000006 */
[----:B------:R-:W3:Y:S04]  /*18eb0*/  LDL R8, [R1+0x10d4] ;  /* 0x0010d40001087983 */ /* 0x000ee80000100800 */
[----:B------:R0:W4:Y:S04]  /*18ec0*/  @!P0 LDG.E.U16 R0, [R2.64] ;  /* 0x0000000602008981 */ /* 0x000128000c1e1500 */
[----:B------:R-:W2:Y:S01]  /*18ed0*/  LDL R7, [R1+0x1110] ;  /* 0x0011100001077983 */ /* 0x000ea20000100800 */
[----:B0-----:R-:W-:-:S02]  /*18ee0*/  @!P0 IMAD.MOV.U32 R2, RZ, RZ, R12 ;  /* 0x000000ffff028224 */ /* 0x001fc400078e000c */
[----:B------:R-:W-:-:S05]  /*18ef0*/  @!P0 IMAD.MOV.U32 R3, RZ, RZ, R14 ;  /* 0x000000ffff038224 */ /* 0x000fca00078e000e */
[----:B------:R0:W3:Y:S04]  /*18f00*/  @!P0 LDG.E.U16 R6, [R2.64] ;  /* 0x0000000602068981 */ /* 0x0000e8000c1e1500 */
[----:B----4-:R1:W-:Y:S01]  /*18f10*/  STL [R1+0x3234], R0 ;  /* 0x0032340001007387 */ /* 0x0103e20000100800 */
[----:B0-----:R-:W4:Y:S03]  /*18f20*/  LDL R3, [R1+0xff8] ;  /* 0x000ff80001037983 */ /* 0x001f260000100800 */
[----:B-1----:R-:W4:Y:S01]  /*18f30*/  LDL R0, [R1+0xffc] ;  /* 0x000ffc0001007983 */ /* 0x002f220000100800 */
[----:B------:R-:W-:Y:S01]  /*18f40*/  PRMT R10, RZ, 0x7610, R10 ;  /* 0x00007610ff0a7816 */ /* 0x000fe2000000000a */
[----:B--2---:R0:W-:Y:S02]  /*18f50*/  STL [R1+0x2c], R15 ;  /* 0x00002c0f01007387 */ /* 0x0041e40000100800 */
[----:B------:R-:W2:Y:S01]  /*18f60*/  LDL R14, [R1+0x1130] ;  /* 0x00113000010e7983 */ /* 0x000ea20000100800 */
[----:B------:R-:W2:Y:S04]  /*18f70*/  LDL R12, [R1+0x1114] ;  /* 0x00111400010c7983 */ /* 0x000ea80000100800 */
[----:B0-----:R-:W2:Y:S01]  /*18f80*/  LDL R15, [R1+0x10f4] ;  /* 0x0010f400010f7983 */ /* 0x001ea20000100800 */
[----:B---3--:R0:W-:Y:S01]  /*18f90*/  STL [R1+0x24], R6 ;  /* 0x0000240601007387 */ /* 0x0081e20000100800 */
[----:B------:R-:W-:-:S02]  /*18fa0*/  PRMT R28, RZ, 0x7610, R28 ;  /* 0x00007610ff1c7816 */ /* 0x000fc4000000001c */
[----:B------:R-:W-:Y:S02]  /*18fb0*/  PRMT R29, RZ, 0x7610, R29 ;  /* 0x00007610ff1d7816 */ /* 0x000fe4000000001d */
[----:B------:R-:W-:Y:S01]  /*18fc0*/  PRMT R13, RZ, 0x7610, R13 ;  /* 0x00007610ff0d7816 */ /* 0x000fe2000000000d */
[----:B0-----:R-:W3:Y:S01]  /*18fd0*/  LDL R6, [R1+0x1150] ;  /* 0x0011500001067983 */ /* 0x001ee20000100800 */
[----:B----4-:R-:W-:-:S05]  /*18fe0*/  @!P0 IMAD.MOV.U32 R2, RZ, RZ, R0 ;  /* 0x000000ffff028224 */ /* 0x010fca00078e0000 */
[----:B------:R0:W4:Y:S04]  /*18ff0*/  @!P0 LDG.E.U16 R10, [R2.64] ;  /* 0x00000006020a8981 */ /* 0x000128000c1e1500 */
[----:B0-----:R-:W2:Y:S04]  /*19000*/  LDL R2, [R1+0xfe8] ;  /* 0x000fe80001027983 */ /* 0x001ea80000100800 */
[----:B------:R-:W2:Y:S02]  /*19010*/  LDL R3, [R1+0x10f0] ;  /* 0x0010f00001037983 */ /* 0x000ea40000100800 */
[----:B--2---:R-:W-:-:S04]  /*19020*/  @!P0 LOP3.LUT R3, R3, R2, RZ, 0x3c, !PT ;  /* 0x0000000203038212 */ /* 0x004fc800078e3cff */
[----:B------:R-:W-:-:S04]  /*19030*/  @!P0 LOP3.LUT R2, R3, R2, RZ, 0x3c, !PT ;  /* 0x0000000203028212 */ /* 0x000fc800078e3cff */
[----:B------:R-:W-:-:S05]  /*19040*/  @!P0 LOP3.LUT R3, R3, R2, RZ, 0x3c, !PT ;  /* 0x0000000203038212 */ /* 0x000fca00078e3cff */
[----:B------:R0:W2:Y:S02]  /*19050*/  @!P0 LDG.E.U16 R28, [R2.64] ;  /* 0x00000006021c8981 */ /* 0x0000a4000c1e1500 */
[----:B0-----:R-:W-:Y:S02]  /*19060*/  @!P0 IMAD.MOV.U32 R2, RZ, RZ, R7 ;  /* 0x000000ffff028224 */ /* 0x001fe400078e0007 */
[----:B------:R-:W-:-:S05]  /*19070*/  @!P0 IMAD.MOV.U32 R3, RZ, RZ, R8 ;  /* 0x000000ffff038224 */ /* 0x000fca00078e0008 */
[----:B------:R0:W2:Y:S04]  /*19080*/  @!P0 LDG.E.U16 R29, [R2.64] ;  /* 0x00000006021d8981 */ /* 0x0000a8000c1e1500 */
[----:B----4-:R1:W-:Y:S01]  /*19090*/  STL [R1+0x20], R10 ;  /* 0x0000200a01007387 */ /* 0x0103e20000100800 */
[----:B------:R-:W4:Y:S02]  /*190a0*/  LDL R0, [R1+0x1170] ;  /* 0x0011700001007983 */ /* 0x000f240000100800 */
[----:B0-----:R-:W-:Y:S02]  /*190b0*/  @!P0 IMAD.MOV.U32 R2, RZ, RZ, R14 ;  /* 0x000000ffff028224 */ /* 0x001fe400078e000e */
[----:B------:R-:W-:Y:S01]  /*190c0*/  @!P0 IMAD.MOV.U32 R3, RZ, RZ, R15 ;  /* 0x000000ffff038224 */ /* 0x000fe200078e000f */
[----:B-1----:R-:W4:Y:S04]  /*190d0*/  LDL R10, [R1+0x1134] ;  /* 0x00113400010a7983 */ /* 0x002f280000100800 */
[----:B------:R3:W4:Y:S01]  /*190e0*/  @!P0 LDG.E.U16 R13, [R2.64] ;  /* 0x00000006020d8981 */ /* 0x000722000c1e1500 */
[----:B------:R-:W-:-:S02]  /*190f0*/  PRMT R11, RZ, 0x7610, R11 ;  /* 0x00007610ff0b7816 */ /* 0x000fc4000000000b */
[----:B------:R-:W-:Y:S01]  /*19100*/  PRMT R5, RZ, 0x7610, R5 ;  /* 0x00007610ff057816 */ /* 0x000fe20000000005 */
[----:B---3--:R-:W-:Y:S02]  /*19110*/  @!P0 IMAD.MOV.U32 R2, RZ, RZ, R6 ;  /* 0x000000ffff028224 */ /* 0x008fe400078e0006 */
[----:B------:R-:W-:-:S05]  /*19120*/  @!P0 IMAD.MOV.U32 R3, RZ, RZ, R12 ;  /* 0x000000ffff038224 */ /* 0x000fca00078e000c */
[----:B------:R4:W3:Y:S04]  /*19130*/  @!P0 LDG.E.U16 R11, [R2.64] ;  /* 0x00000006020b8981 */ /* 0x0008e8000c1e1500 */
[----:B--2---:R0:W-:Y:S04]  /*19140*/  STL [R1+0x1c], R28 ;  /* 0x00001c1c01007387 */ /* 0x0041e80000100800 */
[----:B0-----:R-:W2:Y:S01]  /*19150*/  LDL.LU R28, [R1+0x328c] ;  /* 0x00328c00011c7983 */ /* 0x001ea20000300800 */
[----:B------:R-:W2:Y:S02]  /*19160*/  LDL R8, [R1+0x1154] ;  /* 0x0011540001087983 */ /* 0x000ea40000100800 */
[----:B------:R-:W3:Y:S01]  /*19170*/  LDL R7, [R1+0x1190] ;  /* 0x0011900001077983 */ /* 0x000ee20000100800 */
[----:B------:R0:W-:Y:S01]  /*19180*/  STL [R1+0x18], R29 ;  /* 0x0000181d01007387 */ /* 0x0001e20000100800 */
[----:B----4-:R-:W-:-:S03]  /*19190*/  @!P0 IMAD.MOV.U32 R2, RZ, RZ, R0 ;  /* 0x000000ffff028224 */ /* 0x010fc600078e0000 */
[----:B0-----:R-:W4:Y:S01]  /*191a0*/  LDL.LU R29, [R1+0x3288] ;  /* 0x00328800011d7983 */ /* 0x001f220000300800 */
[----:B------:R-:W-:-:S03]  /*191b0*/  @!P0 IMAD.MOV.U32 R3, RZ, RZ, R10 ;  /* 0x000000ffff038224 */ /* 0x000fc600078e000a */
[----:B------:R0:W-:Y:S01]  /*191c0*/  STL [R1+0x10], R13 ;  /* 0x0000100d01007387 */ /* 0x0001e20000100800 */
[----:B------:R-:W4:Y:S03]  /*191d0*/  LDL R6, [R1+0x11b8] ;  /* 0x0011b80001067983 */ /* 0x000f260000100800 */
[----:B------:R1:W4:Y:S01]  /*191e0*/  @!P0 LDG.E.U16 R5, [R2.64] ;  /* 0x0000000602058981 */ /* 0x000322000c1e1500 */
[----:B------:R-:W4:Y:S02]  /*191f0*/  LDL R12, [R1+0x1194] ;  /* 0x00119400010c7983 */ /* 0x000f240000100800 */
[----:B------:R-:W4:Y:S01]  /*19200*/  LDL R0, [R1+0x11a8] ;  /* 0x0011a80001007983 */ /* 0x000f220000100800 */
[----:B0-----:R-:W4:Y:S01]  /*19210*/  LDL R13, [R1+0x1174] ;  /* 0x00117400010d7983 */ /* 0x001f220000100800 */
[----:B------:R-:W-:Y:S02]  /*19220*/  PRMT R4, RZ, 0x7610, R4 ;  /* 0x00007610ff047816 */ /* 0x000fe40000000004 */
[----:B-1----:R-:W-:-:S02]  /*19230*/  PRMT R3, RZ, 0x7610, R3 ;  /* 0x00007610ff037816 */ /* 0x002fc40000000003 */
[----:B------:R-:W-:Y:S01]  /*19240*/  PRMT R2, RZ, 0x7610, R2 ;  /* 0x00007610ff027816 */ /* 0x000fe20000000002 */
[----:B--2---:R-:W-:Y:S02]  /*19250*/  @!P0 IMAD.MOV.U32 R15, RZ, RZ, R8 ;  /* 0x000000ffff0f8224 */ /* 0x004fe400078e0008 */
[----:B---3--:R-:W-:-:S05]  /*19260*/  @!P0 IMAD.MOV.U32 R14, RZ, RZ, R7 ;  /* 0x000000ffff0e8224 */ /* 0x008fca00078e0007 */
[----:B------:R4:W2:Y:S02]  /*19270*/  @!P0 LDG.E.U16 R4, [R14.64] ;  /* 0x000000060e048981 */ /* 0x0008a4000c1e1500 */
[----:B----4-:R-:W-:Y:S02]  /*19280*/  @!P0 IMAD.MOV.U32 R14, RZ, RZ, R6 ;  /* 0x000000ffff0e8224 */ /* 0x010fe400078e0006 */
[----:B------:R-:W-:Y:S01]  /*19290*/  STL [R1+0x3230], R5 ;  /* 0x0032300501007387 */ /* 0x000fe20000100800 */
[----:B------:R0:W-:Y:S02]  /*192a0*/  STL [R1+0x4], R11 ;  /* 0x0000040b01007387 */ /* 0x0001e40000100800 */
[----:B------:R-:W3:Y:S02]  /*192b0*/  LDL R10, [R1+0x10c8] ;  /* 0x0010c800010a7983 */ /* 0x000ee40000100800 */
[----:B------:R-:W4:Y:S01]  /*192c0*/  LDL R8, [R1+0x10b0] ;  /* 0x0010b00001087983 */ /* 0x000f220000100800 */
[----:B------:R-:W4:Y:S01]  /*192d0*/  LDL R7, [R1+0x10b4] ;  /* 0x0010b40001077983 */ /* 0x000f220000100800 */
[----:B------:R-:W-:-:S03]  /*192e0*/  @!P0 IMAD.MOV.U32 R15, RZ, RZ, R13 ;  /* 0x000000ffff0f8224 */ /* 0x000fc600078e000d */
[----:B0-----:R-:W4:Y:S04]  /*192f0*/  LDL R11, [R1+0xfcc] ;  /* 0x000fcc00010b7983 */ /* 0x001f280000100800 */
[----:B------:R0:W4:Y:S02]  /*19300*/  @!P0 LDG.E.U16 R3, [R14.64] ;  /* 0x000000060e038981 */ /* 0x000124000c1e1500 */
[----:B0-----:R-:W-:Y:S02]  /*19310*/  @!P0 IMAD.MOV.U32 R14, RZ, RZ, R0 ;  /* 0x000000ffff0e8224 */ /* 0x001fe400078e0000 */
[----:B------:R-:W-:-:S05]  /*19320*/  @!P0 IMAD.MOV.U32 R15, RZ, RZ, R12 ;  /* 0x000000ffff0f8224 */ /* 0x000fca00078e000c */
[----:B------:R3:W4:Y:S01]  /*19330*/  @!P0 LDG.E.U16 R2, [R14.64] ;  /* 0x000000060e028981 */ /* 0x000722000c1e1500 */
[----:B------:R-:W-:Y:S02]  /*19340*/  PRMT R9, RZ, 0x7610, R9 ;  /* 0x00007610ff097816 */ /* 0x000fe40000000009 */
[----:B------:R-:W-:Y:S01]  /*19350*/  PRMT R29, RZ, 0x7610, R29 ;  /* 0x00007610ff1d7816 */ /* 0x000fe2000000001d */
[----:B--2---:R0:W-:Y:S01]  /*19360*/  STL [R1+0x3238], R4 ;  /* 0x0032380401007387 */ /* 0x0041e20000100800 */
[----:B------:R-:W2:Y:S02]  /*19370*/  LDL R6, [R1+0x1090] ;  /* 0x0010900001067983 */ /* 0x000ea40000100800 */
[----:B------:R-:W2:Y:S02]  /*19380*/  LDL R5, [R1+0x1094] ;  /* 0x0010940001057983 */ /* 0x000ea40000100800 */
[----:B---3--:R-:W-:Y:S01]  /*19390*/  @!P0 IMAD.MOV.U32 R14, RZ, RZ, R10 ;  /* 0x000000ffff0e8224 */ /* 0x008fe200078e000a */
[----:B----4-:R1:W-:Y:S01]  /*193a0*/  STL [R1+0x323c], R3 ;  /* 0x00323c0301007387 */ /* 0x0103e20000100800 */
[----:B0-----:R-:W3:Y:S02]  /*193b0*/  LDL R4, [R1+0x1070] ;  /* 0x0010700001047983 */ /* 0x001ee40000100800 */
[----:B------:R-:W4:Y:S02]  /*193c0*/  LDL R0, [R1+0x1074] ;  /* 0x0010740001007983 */ /* 0x000f240000100800 */
[----:B------:R-:W-:-:S05]  /*193d0*/  @!P0 IMAD.MOV.U32 R15, RZ, RZ, R11 ;  /* 0x000000ffff0f8224 */ /* 0x000fca00078e000b */
[----:B------:R0:W4:Y:S04]  /*193e0*/  @!P0 LDG.E.U16 R9, [R14.64] ;  /* 0x000000060e098981 */ /* 0x000128000c1e1500 */
[----:B------:R0:W-:Y:S01]  /*193f0*/  STL [R1+0x3240], R2 ;  /* 0x0032400201007387 */ /* 0x0001e20000100800 */
[----:B-1----:R-:W4:Y:S02]  /*19400*/  LDL R3, [R1+0x1050] ;  /* 0x0010500001037983 */ /* 0x002f240000100800 */
[----:B0-----:R-:W-:Y:S02]  /*19410*/  @!P0 IMAD.MOV.U32 R14, RZ, RZ, R7 ;  /* 0x000000ffff0e8224 */ /* 0x001fe400078e0007 */
[----:B------:R-:W-:-:S05]  /*19420*/  @!P0 IMAD.MOV.U32 R15, RZ, RZ, R8 ;  /* 0x000000ffff0f8224 */ /* 0x000fca00078e0008 */
[----:B------:R2:W4:Y:S04]  /*19430*/  @!P0 LDG.E.U16 R29, [R14.64] ;  /* 0x000000060e1d8981 */ /* 0x000528000c1e1500 */
[----:B------:R-:W4:Y:S01]  /*19440*/  LDL R2, [R1+0x1054] ;  /* 0x0010540001027983 */ /* 0x000f220000100800 */
[----:B------:R-:W-:Y:S02]  /*19450*/  PRMT R28, RZ, 0x7610, R28 ;  /* 0x00007610ff1c7816 */ /* 0x000fe4000000001c */
[----:B------:R-:W-:Y:S02]  /*19460*/  PRMT R27, RZ, 0x7610, R27 ;  /* 0x00007610ff1b7816 */ /* 0x000fe4000000001b */
[----:B------:R-:W-:Y:S01]  /*19470*/  PRMT R26, RZ, 0x7610, R26 ;  /* 0x00007610ff1a7816 */ /* 0x000fe2000000001a */
[----:B--2---:R-:W-:-:S02]  /*19480*/  @!P0 IMAD.MOV.U32 R15, RZ, RZ, R6 ;  /* 0x000000ffff0f8224 */ /* 0x004fc400078e0006 */
[----:B------:R-:W-:-:S05]  /*19490*/  @!P0 IMAD.MOV.U32 R14, RZ, RZ, R5 ;  /* 0x000000ffff0e8224 */ /* 0x000fca00078e0005 */
[----:B------:R3:W2:Y:S02]  /*194a0*/  @!P0 LDG.E.U16 R28, [R14.64] ;  /* 0x000000060e1c8981 */ /* 0x0006a4000c1e1500 */
[----:B---3--:R-:W-:Y:S02]  /*194b0*/  @!P0 IMAD.MOV.U32 R15, RZ, RZ, R4 ;  /* 0x000000ffff0f8224 */ /* 0x008fe400078e0004 */
[----:B----4-:R-:W-:-:S05]  /*194c0*/  @!P0 IMAD.MOV.U32 R14, RZ, RZ, R0 ;  /* 0x000000ffff0e8224 */ /* 0x010fca00078e0000 */
[----:B------:R0:W3:Y:S02]  /*194d0*/  @!P0 LDG.E.U16 R27, [R14.64] ;  /* 0x000000060e1b8981 */ /* 0x0000e4000c1e1500 */
[----:B0-----:R-:W-:Y:S02]  /*194e0*/  @!P0 IMAD.MOV.U32 R15, RZ, RZ, R3 ;  /* 0x000000ffff0f8224 */ /* 0x001fe400078e0003 */
[----:B------:R-:W-:Y:S01]  /*194f0*/  @!P0 IMAD.MOV.U32 R14, RZ, RZ, R2 ;  /* 0x000000ffff0e8224 */ /* 0x000fe200078e0002 */
[----:B------:R-:W-:Y:S01]  /*19500*/  STL [R1+0x3244], R29 ;  /* 0x0032441d01007387 */ /* 0x000fe20000100800 */
[----:B------:R-:W4:Y:S02]  /*19510*/  LDL R6, [R1+0x1030] ;  /* 0x0010300001067983 */ /* 0x000f240000100800 */
[----:B------:R-:W4:Y:S01]  /*19520*/  LDL R5, [R1+0x1034] ;  /* 0x0010340001057983 */ /* 0x000f220000100800 */
[----:B------:R4:W4:Y:S04]  /*19530*/  @!P0 LDG.E.U16 R26, [R14.64] ;  /* 0x000000060e1a8981 */ /* 0x000928000c1e1500 */
[----:B--2---:R-:W-:Y:S01]  /*19540*/  STL [R1+0x3248], R28 ;  /* 0x0032481c01007387 */ /* 0x004fe20000100800 */
[----:B------:R-:W2:Y:S02]  /*19550*/  LDL R8, [R1+0x1010] ;  /* 0x0010100001087983 */ /* 0x000ea40000100800 */
[----:B------:R-:W2:Y:S02]  /*19560*/  LDL R7, [R1+0x1014] ;  /* 0x0010140001077983 */ /* 0x000ea40000100800 */
[----:B------:R-:W2:Y:S01]  /*19570*/  LDL R4, [R1+0xff4] ;  /* 0x000ff40001047983 */ /* 0x000ea20000100800 */
[----:B------:R-:W2:Y:S04]  /*19580*/  LDL R0, [R1+0x10d8] ;  /* 0x0010d80001007983 */ /* 0x000ea80000100800 */
[----:B---3--:R-:W-:Y:S01]  /*19590*/  STL [R1+0x326c], R27 ;  /* 0x00326c1b01007387 */ /* 0x008fe20000100800 */
[----:B------:R-:W3:Y:S02]  /*195a0*/  LDL R3, [R1+0xfe4] ;  /* 0x000fe40001037983 */ /* 0x000ee40000100800 */
[----:B------:R-:W3:Y:S02]  /*195b0*/  LDL R2, [R1+0x10f8] ;  /* 0x0010f80001027983 */ /* 0x000ee40000100800 */
[----:B----4-:R-:W-:-:S02]  /*195c0*/  @!P0 IMAD.MOV.U32 R15, RZ, RZ, R6 ;  /* 0x000000ffff0f8224 */ /* 0x010fc400078e0006 */
[----:B------:R-:W-:Y:S01]  /*195d0*/  @!P0 IMAD.MOV.U32 R14, RZ, RZ, R5 ;  /* 0x000000ffff0e8224 */ /* 0x000fe200078e0005 */
[----:B------:R0:W-:Y:S01]  /*195e0*/  STL [R1+0x3270], R26 ;  /* 0x0032701a01007387 */ /* 0x0001e20000100800 */
[----:B------:R-:W4:Y:S02]  /*195f0*/  LDL R6, [R1+0x10dc] ;  /* 0x0010dc0001067983 */ /* 0x000f240000100800 */
[----:B------:R-:W4:Y:S01]  /*19600*/  LDL R5, [R1+0x1118] ;  /* 0x0011180001057983 */ /* 0x000f220000100800 */
[----:B------:R-:W-:Y:S02]  /*19610*/  PRMT R22, RZ, 0x7610, R22 ;  /* 0x00007610ff167816 */ /* 0x000fe40000000016 */
[----:B------:R-:W-:-:S04]  /*19620*/  PRMT R20, RZ, 0x7610, R20 ;  /* 0x00007610ff147816 */ /* 0x000fc80000000014 */
[----:B------:R2:W4:Y:S01]  /*19630*/  @!P0 LDG.E.U16 R22, [R14.64] ;  /* 0x000000060e168981 */ /* 0x000522000c1e1500 */
[----:B------:R-:W-:Y:S02]  /*19640*/  PRMT R18, RZ, 0x7610, R18 ;  /* 0x00007610ff127816 */ /* 0x000fe40000000012 */
[----:B------:R-:W-:Y:S02]  /*19650*/  PRMT R16, RZ, 0x7610, R16 ;  /* 0x00007610ff107816 */ /* 0x000fe40000000010 */
[----:B------:R-:W-:Y:S01]  /*19660*/  PRMT R17, RZ, 0x7610, R17 ;  /* 0x00007610ff117816 */ /* 0x000fe20000000011 */
[----:B--2---:R-:W-:Y:S02]  /*19670*/  @!P0 IMAD.MOV.U32 R15, RZ, RZ, R8 ;  /* 0x000000ffff0f8224 */ /* 0x004fe400078e0008 */
[----:B------:R-:W-:-:S05]  /*19680*/  @!P0 IMAD.MOV.U32 R14, RZ, RZ, R7 ;  /* 0x000000ffff0e8224 */ /* 0x000fca00078e0007 */
[----:B------:R1:W2:Y:S02]  /*19690*/  @!P0 LDG.E.U16 R20, [R14.64] ;  /* 0x000000060e148981 */ /* 0x0002a4000c1e1500 */
[----:B-1----:R-:W-:Y:S02]  /*196a0*/  @!P0 IMAD.MOV.U32 R14, RZ, RZ, R0 ;  /* 0x000000ffff0e8224 */ /* 0x002fe400078e0000 */
[----:B------:R-:W-:-:S05]  /*196b0*/  @!P0 IMAD.MOV.U32 R15, RZ, RZ, R4 ;  /* 0x000000ffff0f8224 */ /* 0x000fca00078e0004 */
[----:B------:R3:W2:Y:S02]  /*196c0*/  @!P0 LDG.E.U16 R18, [R14.64] ;  /* 0x000000060e128981 */ /* 0x0006a4000c1e1500 */
[----:B---3--:R-:W-:Y:S02]  /*196d0*/  @!P0 IMAD.MOV.U32 R14, RZ, RZ, R2 ;  /* 0x000000ffff0e8224 */ /* 0x008fe400078e0002 */
[----:B------:R-:W-:-:S05]  /*196e0*/  @!P0 IMAD.MOV.U32 R15, RZ, RZ, R3 ;  /* 0x000000ffff0f8224 */ /* 0x000fca00078e0003 */
[----:B------:R4:W3:Y:S02]  /*196f0*/  @!P0 LDG.E.U16 R16, [R14.64] ;  /* 0x000000060e108981 */ /* 0x0008e4000c1e1500 */
[----:B----4-:R-:W-:Y:S02]  /*19700*/  @!P0 IMAD.MOV.U32 R15, RZ, RZ, R6 ;  /* 0x000000ffff0f8224 */ /* 0x010fe400078e0006 */
[----:B------:R-:W-:-:S05]  /*19710*/  @!P0 IMAD.MOV.U32 R14, RZ, RZ, R5 ;  /* 0x000000ffff0e8224 */ /* 0x000fca00078e0005 */
[----:B------:R-:W4:Y:S04]  /*19720*/  @!P0 LDG.E.U16 R17, [R14.64] ;  /* 0x000000060e118981 */ /* 0x000f28000c1e1500 */
[----:B------:R1:W-:Y:S01]  /*19730*/  STL [R1], R9 ;  /* 0x0000000901007387 */ /* 0x0003e20000100800 */
[----:B------:R-:W-:Y:S03]  /*19740*/  STL [R1+0x3274], R22 ;  /* 0x0032741601007387 */ /* 0x000fe60000100800 */
[----:B--2---:R-:W-:Y:S01]  /*19750*/  STL [R1+0x3278], R20 ;  /* 0x0032781401007387 */ /* 0x004fe20000100800 */
[----:B------:R-:W2:Y:S02]  /*19760*/  LDL R0, [R1+0x1138] ;  /* 0x0011380001007983 */ /* 0x000ea40000100800 */
[----:B------:R-:W2:Y:S01]  /*19770*/  LDL R4, [R1+0x10fc] ;  /* 0x0010fc0001047983 */ /* 0x000ea20000100800 */
[----:B------:R0:W-:Y:S01]  /*19780*/  STL [R1+0x327c], R18 ;  /* 0x00327c1201007387 */ /* 0x0001e20000100800 */
[----:B------:R-:W2:Y:S02]  /*19790*/  LDL R3, [R1+0x111c] ;  /* 0x00111c0001037983 */ /* 0x000ea40000100800 */
[----:B------:R-:W2:Y:S01]  /*197a0*/  LDL R2, [R1+0x1158] ;  /* 0x0011580001027983 */ /* 0x000ea20000100800 */
[----:B---3--:R3:W-:Y:S01]  /*197b0*/  STL [R1+0x3280], R16 ;  /* 0x0032801001007387 */ /* 0x0087e20000100800 */
[----:B0-----:R-:W2:Y:S02]  /*197c0*/  LDL.LU R26, [R1+0x79c] ;  /* 0x00079c00011a7983 */ /* 0x001ea40000300800 */
[----:B------:R-:W2:Y:S02]  /*197d0*/  LDL.LU R27, [R1+0x798] ;  /* 0x00079800011b7983 */ /* 0x000ea40000300800 */
[----:B------:R-:W2:Y:S01]  /*197e0*/  LDL.LU R28, [R1+0x448] ;  /* 0x00044800011c7983 */ /* 0x000ea20000300800 */
[----:B------:R-:W2:Y:S01]  /*197f0*/  LDL.LU R29, [R1+0x444] ;  /* 0x00044400011d7983 */ /* 0x000ea20000300800 */
[----:B------:R-:W2:Y:S02]  /*19800*/  LDL.LU R6, [R1+0x3e4] ;  /* 0x0003e40001067983 */ /* 0x000ea40000300800 */
[----:B------:R-:W2:Y:S02]  /*19810*/  LDL.LU R7, [R1+0x3dc] ;  /* 0x0003dc0001077983 */ /* 0x000ea40000300800 */
[----:B-1----:R-:W2:Y:S01]  /*19820*/  LDL.LU R9, [R1+0x39c] ;  /* 0x00039c0001097983 */ /* 0x002ea20000300800 */
[----:B----4-:R0:W-:Y:S01]  /*19830*/  STL [R1+0x3284], R17 ;  /* 0x0032841101007387 */ /* 0x0101e20000100800 */
[----:B------:R-:W4:Y:S02]  /*19840*/  LDL R12, [R1+0x1178] ;  /* 0x00117800010c7983 */ /* 0x000f240000100800 */
[----:B------:R-:W4:Y:S01]  /*19850*/  LDL R13, [R1+0x115c] ;  /* 0x00115c00010d7983 */ /* 0x000f220000100800 */
[----:B------:R-:W-:Y:S01]  /*19860*/  PRMT R19, RZ, 0x7610, R19 ;  /* 0x00007610ff137816 */ /* 0x000fe20000000013 */
[----:B------:R-:W4:Y:S04]  /*19870*/  LDL R18, [R1+0x117c] ;  /* 0x00117c0001127983 */ /* 0x000f280000100800 */
[----:B---3--:R-:W3:Y:S04]  /*19880*/  LDL R16, [R1+0x11b4] ;  /* 0x0011b40001107983 */ /* 0x008ee80000100800 */
[----:B0-----:R-:W3:Y:S01]  /*19890*/  LDL R17, [R1+0x113c] ;  /* 0x00113c0001117983 */ /* 0x001ee20000100800 */
[----:B------:R-:W-:-:S02]  /*198a0*/  PRMT R21, RZ, 0x7610, R21 ;  /* 0x00007610ff157816 */ /* 0x000fc40000000015 */
[----:B------:R-:W-:Y:S01]  /*198b0*/  PRMT R23, RZ, 0x7610, R23 ;  /* 0x00007610ff177816 */ /* 0x000fe20000000017 */
[----:B--2---:R-:W-:Y:S02]  /*198c0*/  @!P0 IMAD.MOV.U32 R14, RZ, RZ, R0 ;  /* 0x000000ffff0e8224 */ /* 0x004fe400078e0000 */
[----:B------:R-:W2:Y:S01]  /*198d0*/  LDL R0, [R1+0x1198] ;  /* 0x0011980001007983 */ /* 0x000ea20000100800 */
[----:B------:R-:W-:Y:S02]  /*198e0*/  @!P0 IMAD.MOV.U32 R15, RZ, RZ, R4 ;  /* 0x000000ffff0f8224 */ /* 0x000fe400078e0004 */
[----:B------:R-:W2:Y:S03]  /*198f0*/  LDL.LU R10, [R1+0x394] ;  /* 0x00039400010a7983 */ /* 0x000ea60000300800 */
[----:B------:R0:W2:Y:S02]  /*19900*/  @!P0 LDG.E.U16 R19, [R14.64] ;  /* 0x000000060e138981 */ /* 0x0000a4000c1e1500 */
[----:B0-----:R-:W-:-:S02]  /*19910*/  @!P0 IMAD.MOV.U32 R14, RZ, RZ, R2 ;  /* 0x000000ffff0e8224 */ /* 0x001fc400078e0002 */
[----:B------:R-:W-:Y:S01]  /*19920*/  @!P0 IMAD.MOV.U32 R15, RZ, RZ, R3 ;  /* 0x000000ffff0f8224 */ /* 0x000fe200078e0003 */
[----:B------:R-:W2:Y:S01]  /*19930*/  LDL.LU R2, [R1+0x314] ;  /* 0x0003140001027983 */ /* 0x000ea20000300800 */
[----:B------:R-:W2:Y:S02]  /*19940*/  LDL.LU R3, [R1+0x30c] ;  /* 0x00030c0001037983 */ /* 0x000ea40000300800 */
[----:B------:R-:W2:Y:S02]  /*19950*/  LDL.LU R4, [R1+0x2cc] ;  /* 0x0002cc0001047983 */ /* 0x000ea40000300800 */
[----:B------:R-:W2:Y:S01]  /*19960*/  LDL.LU R5, [R1+0x2c4] ;  /* 0x0002c40001057983 */ /* 0x000ea20000300800 */
[----:B------:R4:W2:Y:S04]  /*19970*/  @!P0 LDG.E.U16 R21, [R14.64] ;  /* 0x000000060e158981 */ /* 0x0008a8000c1e1500 */
[----:B------:R-:W2:Y:S01]  /*19980*/  LDL.LU R11, [R1+0x288] ;  /* 0x00028800010b7983 */ /* 0x000ea20000300800 */
[----:B----4-:R-:W-:-:S03]  /*19990*/  @!P0 IMAD.MOV.U32 R14, RZ, RZ, R12 ;  /* 0x000000ffff0e8224 */ /* 0x010fc600078e000c */
[----:B------:R-:W4:Y:S01]  /*199a0*/  LDL.LU R12, [R1+0x284] ;  /* 0x00028400010c7983 */ /* 0x000f220000300800 */
[----:B---3--:R-:W-:-:S05]  /*199b0*/  @!P0 IMAD.MOV.U32 R15, RZ, RZ, R17 ;  /* 0x000000ffff0f8224 */ /* 0x008fca00078e0011 */
[----:B------:R0:W3:Y:S02]  /*199c0*/  @!P0 LDG.E.U16 R23, [R14.64] ;  /* 0x000000060e178981 */ /* 0x0000e4000c1e1500 */
[----:B0-----:R-:W-:Y:S02]  /*199d0*/  @!P0 IMAD.MOV.U32 R15, RZ, RZ, R13 ;  /* 0x000000ffff0f8224 */ /* 0x001fe400078e000d */
[----:B------:R-:W3:Y:S04]  /*199e0*/  LDL.LU R13, [R1+0x208] ;  /* 0x00020800010d7983 */ /* 0x000ee80000300800 */
[----:B------:R-:W0:Y:S01]  /*199f0*/  S2R R8, SR_TID.X ;  /* 0x0000000000087919 */ /* 0x000e220000002100 */
[----:B------:R-:W-:Y:S02]  /*19a00*/  PRMT R24, RZ, 0x7610, R24 ;  /* 0x00007610ff187816 */ /* 0x000fe40000000018 */
[----:B------:R-:W-:-:S02]  /*19a10*/  PRMT R25, RZ, 0x7610, R25 ;  /* 0x00007610ff197816 */ /* 0x000fc40000000019 */
[----:B0-----:R-:W-:-:S05]  /*19a20*/  LOP3.LUT R8, R8, 0xff, RZ, 0xc0, !PT ;  /* 0x000000ff08087812 */ /* 0x001fca00078ec0ff */
[----:B------:R-:W-:-:S05]  /*19a30*/  IMAD.SHL.U32 R8, R8, 0x2, RZ ;  /* 0x0000000208087824 */ /* 0x000fca00078e00ff */
[----:B------:R-:W-:-:S05]  /*19a40*/  LOP3.LUT R17, R8, 0x60, RZ, 0x3c, !PT ;  /* 0x0000006008117812 */ /* 0x000fca00078e3cff */
[----:B------:R-:W-:Y:S01]  /*19a50*/  STS.U16 [R17+0x9800], R26 ;  /* 0x0098001a11007388 */ /* 0x000fe20000000400 */
[----:B------:R-:W-:Y:S02]  /*19a60*/  STS.U16 [R17+0x9a00], R27 ;  /* 0x009a001b11007388 */ /* 0x000fe40000000400 */
[----:B------:R-:W-:Y:S02]  /*19a70*/  STS.U16 [R17+0xb800], R28 ;  /* 0x00b8001c11007388 */ /* 0x000fe40000000400 */
[----:B------:R-:W-:Y:S01]  /*19a80*/  STS.U16 [R17+0xba00], R29 ;  /* 0x00ba001d11007388 */ /* 0x000fe20000000400 */
[----:B------:R0:W-:Y:S01]  /*19a90*/  STS.U16 [R17+0xd800], R6 ;  /* 0x00d8000611007388 */ /* 0x0001e20000000400 */
[----:B------:R1:W-:Y:S02]  /*19aa0*/  STS.U16 [R17+0xda00], R7 ;  /* 0x00da000711007388 */ /* 0x0003e40000000400 */
[----:B------:R0:W-:Y:S02]  /*19ab0*/  STS.U16 [R17+0xf800], R9 ;  /* 0x00f8000911007388 */ /* 0x0001e40000000400 */
[----:B--2---:R-:W-:-:S02]  /*19ac0*/  @!P0 IMAD.MOV.U32 R14, RZ, RZ, R0 ;  /* 0x000000ffff0e8224 */ /* 0x004fc400078e0000 */
[----:B------:R-:W2:Y:S04]  /*19ad0*/  LDL.LU R0, [R1+0x204] ;  /* 0x0002040001007983 */ /* 0x000ea80000300800 */
[----:B------:R0:W2:Y:S04]  /*19ae0*/  @!P0 LDG.E.U16 R24, [R14.64] ;  /* 0x000000060e188981 */ /* 0x0000a8000c1e1500 */
[----:B------:R1:W-:Y:S01]  /*19af0*/  STS.U16 [R17+0xfa00], R10 ;  /* 0x00fa000a11007388 */ /* 0x0003e20000000400 */
[----:B0-----:R-:W-:Y:S02]  /*19b00*/  @!P0 IMAD.MOV.U32 R14, RZ, RZ, R16 ;  /* 0x000000ffff0e8224 */ /* 0x001fe400078e0010 */
[----:B------:R-:W-:-:S05]  /*19b10*/  @!P0 IMAD.MOV.U32 R15, RZ, RZ, R18 ;  /* 0x000000ffff0f8224 */ /* 0x000fca00078e0012 */
[----:B------:R0:W2:Y:S04]  /*19b20*/  @!P0 LDG.E.U16 R25, [R14.64] ;  /* 0x000000060e198981 */ /* 0x0000a8000c1e1500 */
[----:B------:R-:W-:Y:S01]  /*19b30*/  STS.U16 [R17+0x11800], R2 ;  /* 0x0118000211007388 */ /* 0x000fe20000000400 */
[----:B------:R-:W-:Y:S02]  /*19b40*/  STS.U16 [R17+0x11a00], R3 ;  /* 0x011a000311007388 */ /* 0x000fe40000000400 */
[----:B------:R-:W-:Y:S01]  /*19b50*/  STS.U16 [R17+0x13800], R4 ;  /* 0x0138000411007388 */ /* 0x000fe20000000400 */
[----:B0-----:R-:W2:Y:S01]  /*19b60*/  LDL.LU R14, [R1+0x1c8] ;  /* 0x0001c800010e7983 */ /* 0x001ea20000300800 */
[----:B------:R-:W2:Y:S02]  /*19b70*/  LDL.LU R15, [R1+0x158] ;  /* 0x00015800010f7983 */ /* 0x000ea40000300800 */
[----:B------:R-:W2:Y:S02]  /*19b80*/  LDL.LU R22, [R1+0x100] ;  /* 0x0001000001167983 */ /* 0x000ea40000300800 */
[----:B------:R-:W2:Y:S01]  /*19b90*/  LDL.LU R6, [R1+0xf8] ;  /* 0x0000f80001067983 */ /* 0x000ea20000300800 */
[----:B-1----:R-:W2:Y:S01]  /*19ba0*/  LDL.LU R7, [R1+0xe0] ;  /* 0x0000e00001077983 */ /* 0x002ea20000300800 */
[----:B------:R-:W2:Y:S02]  /*19bb0*/  LDL.LU R9, [R1+0xd8] ;  /* 0x0000d80001097983 */ /* 0x000ea40000300800 */
[----:B------:R-:W2:Y:S01]  /*19bc0*/  LDL.LU R10, [R1+0xc8] ;  /* 0x0000c800010a7983 */ /* 0x000ea20000300800 */
[----:B------:R-:W-:Y:S01]  /*19bd0*/  STS.U16 [R17+0x13a00], R5 ;  /* 0x013a000511007388 */ /* 0x000fe20000000400 */
[----:B------:R-:W2:Y:S02]  /*19be0*/  LDL.LU R16, [R1+0xc4] ;  /* 0x0000c40001107983 */ /* 0x000ea40000300800 */
[----:B------:R0:W-:Y:S02]  /*19bf0*/  STS.U16 [R17+0x15800], R11 ;  /* 0x0158000b11007388 */ /* 0x0001e40000000400 */
[----:B------:R-:W2:Y:S01]  /*19c00*/  LDL.LU R18, [R1+0x7bc] ;  /* 0x0007bc0001127983 */ /* 0x000ea20000300800 */
[----:B0-----:R-:W2:Y:S04]  /*19c10*/  LDL.LU R11, [R1+0x7b8] ;  /* 0x0007b800010b7983 */ /* 0x001ea80000300800 */
[----:B----4-:R0:W-:Y:S04]  /*19c20*/  STS.U16 [R17+0x15a00], R12 ;  /* 0x015a000c11007388 */ /* 0x0101e80000000400 */
[----:B0-----:R-:W4:Y:S04]  /*19c30*/  LDL.LU R12, [R1+0x7b4] ;  /* 0x0007b400010c7983 */ /* 0x001f280000300800 */
[----:B---3--:R0:W-:Y:S04]  /*19c40*/  STS.U16 [R17+0x17800], R13 ;  /* 0x0178000d11007388 */ /* 0x0081e80000000400 */
[----:B0-----:R-:W3:Y:S01]  /*19c50*/  LDL.LU R13, [R1+0x7b0] ;  /* 0x0007b000010d7983 */ /* 0x001ee20000300800 */
[----:B------:R-:W3:Y:S02]  /*19c60*/  LDL.LU R20, [R1+0x7ac] ;  /* 0x0007ac0001147983 */ /* 0x000ee40000300800 */
[----:B------:R-:W3:Y:S02]  /*19c70*/  LDL.LU R26, [R1+0x7a8] ;  /* 0x0007a800011a7983 */ /* 0x000ee40000300800 */
[----:B------:R-:W3:Y:S01]  /*19c80*/  LDL.LU R27, [R1+0x7a4] ;  /* 0x0007a400011b7983 */ /* 0x000ee20000300800 */
[----:B------:R-:W3:Y:S01]  /*19c90*/  LDL.LU R28, [R1+0x7a0] ;  /* 0x0007a000011c7983 */ /* 0x000ee20000300800 */
[----:B------:R-:W3:Y:S02]  /*19ca0*/  LDL.LU R29, [R1+0x794] ;  /* 0x00079400011d7983 */ /* 0x000ee40000300800 */
[----:B------:R-:W3:Y:S02]  /*19cb0*/  LDL.LU R2, [R1+0x44c] ;  /* 0x00044c0001027983 */ /* 0x000ee40000300800 */
[----:B------:R-:W3:Y:S01]  /*19cc0*/  LDL.LU R3, [R1+0x440] ;  /* 0x0004400001037983 */ /* 0x000ee20000300800 */
[----:B------:R-:W3:Y:S01]  /*19cd0*/  LDL.LU R4, [R1+0x43c] ;  /* 0x00043c0001047983 */ /* 0x000ee20000300800 */
[----:B------:R-:W3:Y:S03]  /*19ce0*/  LDL.LU R5, [R1+0x3d8] ;  /* 0x0003d80001057983 */ /* 0x000ee60000300800 */
[----:B--2---:R0:W-:Y:S04]  /*19cf0*/  STS.U16 [R17+0x17a00], R0 ;  /* 0x017a000011007388 */ /* 0x0041e80000000400 */
[----:B0-----:R-:W2:Y:S04]  /*19d00*/  LDL.LU R0, [R1+0x3d4] ;  /* 0x0003d40001007983 */ /* 0x001ea80000300800 */
[----:B------:R-:W-:Y:S01]  /*19d10*/  STS.U16 [R17+0x19800], R14 ;  /* 0x0198000e11007388 */ /* 0x000fe20000000400 */
[----:B------:R-:W-:Y:S02]  /*19d20*/  STS.U16 [R17+0x19a00], R15 ;  /* 0x019a000f11007388 */ /* 0x000fe40000000400 */
[----:B------:R0:W-:Y:S02]  /*19d30*/  STS.U16 [R17+0x1b800], R22 ;  /* 0x01b8001611007388 */ /* 0x0001e40000000400 */
[----:B------:R1:W-:Y:S01]  /*19d40*/  STS.U16 [R17+0x1ba00], R6 ;  /* 0x01ba000611007388 */ /* 0x0003e20000000400 */
[----:B------:R1:W-:Y:S01]  /*19d50*/  STS.U16 [R17+0x1d800], R7 ;  /* 0x01d8000711007388 */ /* 0x0003e20000000400 */
[----:B------:R1:W-:Y:S02]  /*19d60*/  STS.U16 [R17+0x1da00], R9 ;  /* 0x01da000911007388 */ /* 0x0003e40000000400 */
[----:B------:R1:W-:Y:S01]  /*19d70*/  STS.U16 [R17+0x1f800], R10 ;  /* 0x01f8000a11007388 */ /* 0x0003e20000000400 */
[----:B------:R-:W-:Y:S01]  /*19d80*/  STS.U16 [R17+0x1fa00], R16 ;  /* 0x01fa001011007388 */ /* 0x000fe20000000400 */
[----:B0-----:R-:W-:-:S03]  /*19d90*/  LOP3.LUT R22, R8, 0x70, RZ, 0x3c, !PT ;  /* 0x0000007008167812 */ /* 0x001fc600078e3cff */
[----:B-1----:R-:W2:Y:S01]  /*19da0*/  LDL.LU R6, [R1+0x390] ;  /* 0x0003900001067983 */ /* 0x002ea20000300800 */
[----:B------:R-:W2:Y:S02]  /*19db0*/  LDL.LU R7, [R1+0x38c] ;  /* 0x00038c0001077983 */ /* 0x000ea40000300800 */
[----:B------:R-:W2:Y:S02]  /*19dc0*/  LDL.LU R8, [R1+0x308] ;  /* 0x0003080001087983 */ /* 0x000ea40000300800 */
[----:B------:R-:W2:Y:S01]  /*19dd0*/  LDL.LU R9, [R1+0x304] ;  /* 0x0003040001097983 */ /* 0x000ea20000300800 */
[----:B------:R-:W-:Y:S04]  /*19de0*/  STS.U16 [R22+0x1c00], R18 ;  /* 0x001c001216007388 */ /* 0x000fe80000000400 */
[----:B------:R-:W2:Y:S01]  /*19df0*/  LDL.LU R10, [R1+0x2c0] ;  /* 0x0002c000010a7983 */ /* 0x000ea20000300800 */
[----:B------:R0:W-:Y:S03]  /*19e00*/  STS.U16 [R22+0x1e00], R11 ;  /* 0x001e000b16007388 */ /* 0x0001e60000000400 */
[----:B0-----:R-:W2:Y:S04]  /*19e10*/  LDL.LU R11, [R1+0x2bc] ;  /* 0x0002bc00010b7983 */ /* 0x001ea80000300800 */
[----:B----4-:R0:W-:Y:S04]  /*19e20*/  STS.U16 [R22+0x3c00], R12 ;  /* 0x003c000c16007388 */ /* 0x0101e80000000400 */
[----:B0-----:R-:W4:Y:S04]  /*19e30*/  LDL.LU R12, [R1+0x280] ;  /* 0x00028000010c7983 */ /* 0x001f280000300800 */
[----:B---3--:R0:W-:Y:S04]  /*19e40*/  STS.U16 [R22+0x3e00], R13 ;  /* 0x003e000d16007388 */ /* 0x0081e80000000400 */
[----:B0-----:R-:W3:Y:S01]  /*19e50*/  LDL.LU R13, [R1+0x27c] ;  /* 0x00027c00010d7983 */ /* 0x001ee20000300800 */
[----:B------:R-:W-:Y:S02]  /*19e60*/  STS.U16 [R22+0x5c00], R20 ;  /* 0x005c001416007388 */ /* 0x000fe40000000400 */
[----:B------:R-:W-:Y:S02]  /*19e70*/  STS.U16 [R22+0x5e00], R26 ;  /* 0x005e001a16007388 */ /* 0x000fe40000000400 */
[----:B------:R-:W-:Y:S01]  /*19e80*/  STS.U16 [R22+0x7c00], R27 ;  /* 0x007c001b16007388 */ /* 0x000fe20000000400 */
[----:B------:R-:W-:Y:S04]  /*19e90*/  STS.U16 [R22+0x7e00], R28 ;  /* 0x007e001c16007388 */ /* 0x000fe80000000400 */
[----:B------:R-:W3:Y:S01]  /*19ea0*/  LDL.LU R17, [R1+0x200] ;  /* 0x0002000001117983 */ /* 0x000ee20000300800 */
[----:B------:R0:W-:Y:S02]  /*19eb0*/  STS.U16 [R22+0x9c00], R29 ;  /* 0x009c001d16007388 */ /* 0x0001e40000000400 */
[----:B------:R-:W3:Y:S02]  /*19ec0*/  LDL.LU R16, [R1+0x1f8] ;  /* 0x0001f80001107983 */ /* 0x000ee40000300800 */
[----:B------:R1:W-:Y:S01]  /*19ed0*/  STS.U16 [R22+0x9e00], R2 ;  /* 0x009e000216007388 */ /* 0x0003e20000000400 */
[----:B------:R-:W3:Y:S04]  /*19ee0*/  LDL.LU R18, [R1+0x150] ;  /* 0x0001500001127983 */ /* 0x000ee80000300800 */
[----:B------:R1:W-:Y:S01]  /*19ef0*/  STS.U16 [R22+0xbc00], R3 ;  /* 0x00bc000316007388 */ /* 0x0003e20000000400 */
[----:B------:R1:W-:Y:S02]  /*19f00*/  STS.U16 [R22+0xbe00], R4 ;  /* 0x00be000416007388 */ /* 0x0003e40000000400 */
[----:B------:R-:W-:Y:S01]  /*19f10*/  STS.U16 [R22+0xdc00], R5 ;  /* 0x00dc000516007388 */ /* 0x000fe20000000400 */
[----:B0-----:R-:W3:Y:S01]  /*19f20*/  LDL.LU R29, [R1+0x108] ;  /* 0x00010800011d7983 */ /* 0x001ee20000300800 */
[----:B-1----:R-:W3:Y:S03]  /*19f30*/  LDL.LU R2, [R1+0xf0] ;  /* 0x0000f00001027983 */ /* 0x002ee60000300800 */
[----:B------:R-:W3:Y:S01]  /*19f40*/  LDL.LU R3, [R1+0xe8] ;  /* 0x0000e80001037983 */ /* 0x000ee20000300800 */
[----:B------:R-:W3:Y:S03]  /*19f50*/  LDL.LU R4, [R1+0xd0] ;  /* 0x0000d00001047983 */ /* 0x000ee60000300800 */
[----:B--2---:R0:W-:Y:S04]  /*19f60*/  STS.U16 [R22+0xde00], R0 ;  /* 0x00de000016007388 */ /* 0x0041e80000000400 */
        /* <DEDUP_REMOVED lines=8> */
[----:B------:R0:W-:Y:S01]  /*19ff0*/  STS.U16 [R22+0xfc00], R6 ;  /* 0x00fc000616007388 */ /* 0x0001e20000000400 */
[----:B------:R1:W-:Y:S02]  /*1a000*/  STS.U16 [R22+0xfe00], R7 ;  /* 0x00fe000716007388 */ /* 0x0003e40000000400 */
[----:B------:R1:W-:Y:S02]  /*1a010*/  STS.U16 [R22+0x11c00], R8 ;  /* 0x011c000816007388 */ /* 0x0003e40000000400 */
[----:B------:R-:W-:Y:S01]  /*1a020*/  STS.U16 [R22+0x11e00], R9 ;  /* 0x011e000916007388 */ /* 0x000fe20000000400 */
[----:B------:R1:W-:Y:S04]  /*1a030*/  STS.U16 [R22+0x13c00], R10 ;  /* 0x013c000a16007388 */ /* 0x0003e80000000400 */
[----:B0-----:R-:W2:Y:S01]  /*1a040*/  LDL.LU R6, [R1+0x7c] ;  /* 0x00007c0001067983 */ /* 0x001ea20000300800 */
[----:B-1----:R-:W2:Y:S03]  /*1a050*/  LDL.LU R7, [R1+0x78] ;  /* 0x0000780001077983 */ /* 0x002ea60000300800 */
[----:B------:R-:W2:Y:S04]  /*1a060*/  LDL.LU R8, [R1+0x74] ;  /* 0x0000740001087983 */ /* 0x000ea80000300800 */
[----:B------:R-:W2:Y:S04]  /*1a070*/  LDL.LU R10, [R1+0x70] ;  /* 0x00007000010a7983 */ /* 0x000ea80000300800 */
[----:B------:R0:W-:Y:S04]  /*1a080*/  STS.U16 [R22+0x13e00], R11 ;  /* 0x013e000b16007388 */ /* 0x0001e80000000400 */
[----:B0-----:R-:W2:Y:S04]  /*1a090*/  LDL.LU R11, [R1+0x6c] ;  /* 0x00006c00010b7983 */ /* 0x001ea80000300800 */
[----:B----4-:R0:W-:Y:S04]  /*1a0a0*/  STS.U16 [R22+0x15c00], R12 ;  /* 0x015c000c16007388 */ /* 0x0101e80000000400 */
[----:B0-----:R-:W3:Y:S04]  /*1a0b0*/  LDL.LU R12, [R1+0x68] ;  /* 0x00006800010c7983 */ /* 0x001ee80000300800 */
[----:B---3--:R0:W-:Y:S04]  /*1a0c0*/  STS.U16 [R22+0x15e00], R13 ;  /* 0x015e000d16007388 */ /* 0x0081e80000000400 */
[----:B0-----:R-:W3:Y:S01]  /*1a0d0*/  LDL.LU R13, [R1+0xc] ;  /* 0x00000c00010d7983 */ /* 0x001ee20000300800 */
[----:B------:R-:W3:Y:S03]  /*1a0e0*/  LDL R9, [R1+0x518] ;  /* 0x0005180001097983 */ /* 0x000ee60000100800 */
[----:B------:R0:W-:Y:S01]  /*1a0f0*/  STS.U16 [R22+0x17c00], R17 ;  /* 0x017c001116007388 */ /* 0x0001e20000000400 */
[----:B------:R1:W-:Y:S02]  /*1a100*/  STS.U16 [R22+0x17e00], R16 ;  /* 0x017e001016007388 */ /* 0x0003e40000000400 */
[----:B------:R1:W-:Y:S01]  /*1a110*/  STS.U16 [R22+0x19c00], R18 ;  /* 0x019c001216007388 */ /* 0x0003e20000000400 */
[----:B------:R1:W-:Y:S01]  /*1a120*/  STS.U16 [R22+0x19e00], R29 ;  /* 0x019e001d16007388 */ /* 0x0003e20000000400 */
[----:B------:R1:W-:Y:S03]  /*1a130*/  STS.U16 [R22+0x1bc00], R2 ;  /* 0x01bc000216007388 */ /* 0x0003e60000000400 */
[----:B0-----:R-:W3:Y:S01]  /*1a140*/  LDL.LU R17, [R1+0x3284] ;  /* 0x0032840001117983 */ /* 0x001ee20000300800 */
[----:B-1----:R-:W3:Y:S02]  /*1a150*/  LDL.LU R16, [R1+0x3280] ;  /* 0x0032800001107983 */ /* 0x002ee40000300800 */
[----:B------:R-:W3:Y:S01]  /*1a160*/  LDL.LU R18, [R1+0x327c] ;  /* 0x00327c0001127983 */ /* 0x000ee20000300800 */
[----:B------:R0:W-:Y:S04]  /*1a170*/  STS.U16 [R22+0x1be00], R3 ;  /* 0x01be000316007388 */ /* 0x0001e80000000400 */
[----:B------:R-:W3:Y:S01]  /*1a180*/  LDL.LU R29, [R1+0x64] ;  /* 0x00006400011d7983 */ /* 0x000ee20000300800 */
[----:B------:R-:W3:Y:S02]  /*1a190*/  LDL.LU R2, [R1+0x60] ;  /* 0x0000600001027983 */ /* 0x000ee40000300800 */
[----:B------:R1:W-:Y:S01]  /*1a1a0*/  STS.U16 [R22+0x1dc00], R4 ;  /* 0x01dc000416007388 */ /* 0x0003e20000000400 */
[----:B0-----:R-:W3:Y:S01]  /*1a1b0*/  LDL.LU R3, [R1+0x5c] ;  /* 0x00005c0001037983 */ /* 0x001ee20000300800 */
[----:B-1----:R-:W3:Y:S03]  /*1a1c0*/  LDL.LU R4, [R1+0x58] ;  /* 0x0000580001047983 */ /* 0x002ee60000300800 */
[----:B--2---:R0:W-:Y:S01]  /*1a1d0*/  STS.U16 [R22+0x1de00], R0 ;  /* 0x01de000016007388 */ /* 0x0041e20000000400 */
[----:B------:R1:W-:Y:S02]  /*1a1e0*/  STS.U16 [R22+0x1fc00], R20 ;  /* 0x01fc001416007388 */ /* 0x0003e40000000400 */
[----:B------:R2:W-:Y:S01]  /*1a1f0*/  STS.U16 [R22+0x1fe00], R14 ;  /* 0x01fe000e16007388 */ /* 0x0005e20000000400 */
[----:B0-----:R-:W4:Y:S01]  /*1a200*/  LDL.LU R0, [R1+0x54] ;  /* 0x0000540001007983 */ /* 0x001f220000300800 */
[----:B-1----:R-:W4:Y:S02]  /*1a210*/  LDL.LU R20, [R1+0x3278] ;  /* 0x0032780001147983 */ /* 0x002f240000300800 */
[----:B--2---:R-:W2:Y:S01]  /*1a220*/  LDL.LU R22, [R1+0x3274] ;  /* 0x0032740001167983 */ /* 0x004ea20000300800 */
[----:B---3--:R0:W-:Y:S01]  /*1a230*/  STS.U16 [R9+0x20000], R28 ;  /* 0x0200001c09007388 */ /* 0x0081e20000000400 */
[----:B------:R1:W-:Y:S02]  /*1a240*/  STS.U16 [R9+0x20800], R5 ;  /* 0x0208000509007388 */ /* 0x0003e40000000400 */
[----:B------:R3:W-:Y:S02]  /*1a250*/  STS.U16 [R9+0x21000], R15 ;  /* 0x0210000f09007388 */ /* 0x0007e40000000400 */
[----:B------:R3:W-:Y:S01]  /*1a260*/  STS.U16 [R9+0x21800], R26 ;  /* 0x0218001a09007388 */ /* 0x0007e20000000400 */
[----:B------:R3:W-:Y:S01]  /*1a270*/  STS.U16 [R9+0x22000], R27 ;  /* 0x0220001b09007388 */ /* 0x0007e20000000400 */
[----:B------:R3:W-:Y:S03]  /*1a280*/  STS.U16 [R9+0x22800], R6 ;  /* 0x0228000609007388 */ /* 0x0007e60000000400 */
[----:B0-----:R-:W2:Y:S01]  /*1a290*/  LDL R28, [R1+0x11ec] ;  /* 0x0011ec00011c7983 */ /* 0x001ea20000100800 */
[----:B-1----:R-:W2:Y:S02]  /*1a2a0*/  LDL.LU R5, [R1+0x4c] ;  /* 0x00004c0001057983 */ /* 0x002ea40000300800 */
[----:B------:R-:W2:Y:S02]  /*1a2b0*/  LDL.LU R14, [R1+0x48] ;  /* 0x00004800010e7983 */ /* 0x000ea40000300800 */
[----:B---3--:R-:W3:Y:S01]  /*1a2c0*/  LDL.LU R15, [R1+0x44] ;  /* 0x00004400010f7983 */ /* 0x008ee20000300800 */
[----:B------:R-:W2:Y:S01]  /*1a2d0*/  LDL.LU R26, [R1+0x3270] ;  /* 0x00327000011a7983 */ /* 0x000ea20000300800 */
[----:B------:R-:W2:Y:S02]  /*1a2e0*/  LDL.LU R27, [R1+0x326c] ;  /* 0x00326c00011b7983 */ /* 0x000ea40000300800 */
[----:B------:R-:W2:Y:S01]  /*1a2f0*/  LDL.LU R6, [R1+0x3268] ;  /* 0x0032680001067983 */ /* 0x000ea20000300800 */
        /* <DEDUP_REMOVED lines=12> */
[----:B--2---:R0:W-:Y:S01]  /*1a3c0*/  STS.U16 [R9+0x26000], R13 ;  /* 0x0260000d09007388 */ /* 0x0041e20000000400 */
[----:B------:R1:W-:Y:S03]  /*1a3d0*/  STS.U16 [R9+0x26800], R12 ;  /* 0x0268000c09007388 */ /* 0x0003e60000000400 */
[----:B0-----:R-:W2:Y:S01]  /*1a3e0*/  LDL.LU R13, [R1+0x8] ;  /* 0x00000800010d7983 */ /* 0x001ea20000300800 */
[----:B-1----:R-:W2:Y:S02]  /*1a3f0*/  LDL.LU R12, [R1+0x50] ;  /* 0x00005000010c7983 */ /* 0x002ea40000300800 */
[----:B------:R0:W-:Y:S02]  /*1a400*/  STS.U16 [R9+0x27000], R11 ;  /* 0x0270000b09007388 */ /* 0x0001e40000000400 */
[----:B------:R1:W-:Y:S01]  /*1a410*/  STS.U16 [R9+0x27800], R10 ;  /* 0x0278000a09007388 */ /* 0x0003e20000000400 */
[----:B0-----:R-:W3:Y:S01]  /*1a420*/  LDL.LU R11, [R1+0x14] ;  /* 0x00001400010b7983 */ /* 0x001ee20000300800 */
[----:B-1----:R-:W3:Y:S02]  /*1a430*/  LDL.LU R9, [R1+0x324c] ;  /* 0x00324c0001097983 */ /* 0x002ee40000300800 */
[----:B------:R-:W3:Y:S01]  /*1a440*/  LDL.LU R10, [R1+0x40] ;  /* 0x00004000010a7983 */ /* 0x000ee20000300800 */
[----:B------:R0:W-:Y:S01]  /*1a450*/  STS.U16 [R28+0x20200], R29 ;  /* 0x0202001d1c007388 */ /* 0x0001e20000000400 */
[----:B------:R1:W-:Y:S02]  /*1a460*/  STS.U16 [R28+0x20a00], R2 ;  /* 0x020a00021c007388 */ /* 0x0003e40000000400 */
[----:B------:R1:W-:Y:S02]  /*1a470*/  STS.U16 [R28+0x21200], R3 ;  /* 0x021200031c007388 */ /* 0x0003e40000000400 */
[----:B------:R1:W-:Y:S01]  /*1a480*/  STS.U16 [R28+0x21a00], R4 ;  /* 0x021a00041c007388 */ /* 0x0003e20000000400 */
[----:B----4-:R4:W-:Y:S04]  /*1a490*/  STS.U16 [R28+0x22200], R0 ;  /* 0x022200001c007388 */ /* 0x0109e80000000400 */
[----:B0-----:R-:W3:Y:S01]  /*1a4a0*/  LDL.LU R29, [R1+0x3c] ;  /* 0x00003c00011d7983 */ /* 0x001ee20000300800 */
[----:B-1----:R-:W3:Y:S02]  /*1a4b0*/  LDL.LU R2, [R1+0x38] ;  /* 0x0000380001027983 */ /* 0x002ee40000300800 */
[----:B------:R-:W3:Y:S02]  /*1a4c0*/  LDL.LU R3, [R1+0x34] ;  /* 0x0000340001037983 */ /* 0x000ee40000300800 */
[----:B------:R-:W3:Y:S01]  /*1a4d0*/  LDL.LU R4, [R1+0x30] ;  /* 0x0000300001047983 */ /* 0x000ee20000300800 */
[----:B----4-:R-:W3:Y:S04]  /*1a4e0*/  LDL.LU R0, [R1+0x2c] ;  /* 0x00002c0001007983 */ /* 0x010ee80000300800 */
[----:B--2---:R0:W-:Y:S04]  /*1a4f0*/  STS.U16 [R28+0x22a00], R12 ;  /* 0x022a000c1c007388 */ /* 0x0041e80000000400 */
[----:B0-----:R-:W0:Y:S01]  /*1a500*/  S2R R12, SR_TID.X ;  /* 0x00000000000c7919 */ /* 0x001e220000002100 */
[----:B------:R1:W-:Y:S02]  /*1a510*/  STS.U16 [R28+0x23200], R5 ;  /* 0x023200051c007388 */ /* 0x0003e40000000400 */
[----:B------:R2:W-:Y:S02]  /*1a520*/  STS.U16 [R28+0x23a00], R14 ;  /* 0x023a000e1c007388 */ /* 0x0005e40000000400 */
[----:B---3--:R3:W-:Y:S01]  /*1a530*/  STS.U16 [R28+0x24200], R15 ;  /* 0x0242000f1c007388 */ /* 0x0087e20000000400 */
[----:B------:R-:W-:Y:S01]  /*1a540*/  STS.U16 [R28+0x24a00], R10 ;  /* 0x024a000a1c007388 */ /* 0x000fe20000000400 */
[----:B------:R-:W-:Y:S02]  /*1a550*/  STS.U16 [R28+0x25200], R11 ;  /* 0x0252000b1c007388 */ /* 0x000fe40000000400 */
[----:B------:R0:W-:Y:S02]  /*1a560*/  STS.U16 [R28+0x25a00], R13 ;  /* 0x025a000d1c007388 */ /* 0x0001e40000000400 */
[----:B------:R0:W-:Y:S01]  /*1a570*/  STS.U16 [R28+0x26200], R9 ;  /* 0x026200091c007388 */ /* 0x0001e20000000400 */
[----:B-1----:R-:W4:Y:S01]  /*1a580*/  LDL.LU R5, [R1+0x24] ;  /* 0x0000240001057983 */ /* 0x002f220000300800 */
[----:B--2---:R-:W2:Y:S03]  /*1a590*/  LDL.LU R14, [R1+0x8c] ;  /* 0x00008c00010e7983 */ /* 0x004ea60000300800 */
[----:B---3--:R-:W3:Y:S01]  /*1a5a0*/  LDL.LU R15, [R1] ;  /* 0x00000000010f7983 */ /* 0x008ee20000300800 */
[----:B0-----:R-:W-:-:S02]  /*1a5b0*/  LOP3.LUT R13, R12, 0x7f, RZ, 0xc0, !PT ;  /* 0x0000007f0c0d7812 */ /* 0x001fc400078ec0ff */
[----:B------:R-:W-:Y:S01]  /*1a5c0*/  SHF.R.S32.HI R11, RZ, 0x7, R12 ;  /* 0x00000007ff0b7819 */ /* 0x000fe2000001140c */
[----:B------:R-:W2:Y:S02]  /*1a5d0*/  LDL.LU R9, [R1+0x4] ;  /* 0x0000040001097983 */ /* 0x000ea40000300800 */
[----:B------:R-:W-:Y:S01]  /*1a5e0*/  IMAD.SHL.U32 R10, R13, 0x2, RZ ;  /* 0x000000020d0a7824 */ /* 0x000fe200078e00ff */
[----:B------:R-:W-:-:S04]  /*1a5f0*/  SGXT R11, R11, 0x1 ;  /* 0x000000010b0b781a */ /* 0x000fc80000000200 */
[----:B------:R-:W-:Y:S01]  /*1a600*/  LOP3.LUT R10, R10, 0x110, R11, 0x78, !PT ;  /* 0x000001100a0a7812 */ /* 0x000fe200078e780b */
[----:B------:R0:W-:Y:S04]  /*1a610*/  STS.U16 [R28+0x26a00], R8 ;  /* 0x026a00081c007388 */ /* 0x0001e80000000400 */
[----:B------:R-:W2:Y:S01]  /*1a620*/  LDL.LU R11, [R1+0x10] ;  /* 0x00001000010b7983 */ /* 0x000ea20000300800 */
[----:B------:R-:W-:Y:S01]  /*1a630*/  LOP3.LUT R10, R10, 0x40, RZ, 0x3c, !PT ;  /* 0x000000400a0a7812 */ /* 0x000fe200078e3cff */
[----:B------:R1:W-:Y:S02]  /*1a640*/  STS.U16 [R28+0x27200], R7 ;  /* 0x027200071c007388 */ /* 0x0003e40000000400 */
[----:B------:R1:W-:Y:S02]  /*1a650*/  STS.U16 [R28+0x27a00], R6 ;  /* 0x027a00061c007388 */ /* 0x0003e40000000400 */
[----:B------:R1:W-:Y:S02]  /*1a660*/  STS.U16 [R10+0x20400], R29 ;  /* 0x0204001d0a007388 */ /* 0x0003e40000000400 */
[----:B0-----:R-:W2:Y:S01]  /*1a670*/  LDL.LU R8, [R1+0x18] ;  /* 0x0000180001087983 */ /* 0x001ea20000300800 */
[----:B------:R0:W-:Y:S03]  /*1a680*/  STS.U16 [R10+0x20c00], R2 ;  /* 0x020c00020a007388 */ /* 0x0001e60000000400 */
[----:B-1----:R-:W2:Y:S01]  /*1a690*/  LDL.LU R7, [R1+0x1c] ;  /* 0x00001c0001077983 */ /* 0x002ea20000300800 */
[----:B------:R-:W2:Y:S02]  /*1a6a0*/  LDL.LU R28, [R1+0x3248] ;  /* 0x00324800011c7983 */ /* 0x000ea40000300800 */
[----:B------:R-:W2:Y:S02]  /*1a6b0*/  LDL.LU R6, [R1+0x20] ;  /* 0x0000200001067983 */ /* 0x000ea40000300800 */
[----:B------:R-:W2:Y:S01]  /*1a6c0*/  LDL.LU R29, [R1+0x3244] ;  /* 0x00324400011d7983 */ /* 0x000ea20000300800 */
[----:B------:R1:W-:Y:S04]  /*1a6d0*/  STS.U16 [R10+0x21400], R3 ;  /* 0x021400030a007388 */ /* 0x0003e80000000400 */
[----:B0-----:R-:W2:Y:S01]  /*1a6e0*/  LDL.LU R2, [R1+0x3240] ;  /* 0x0032400001027983 */ /* 0x001ea20000300800 */
[----:B------:R0:W-:Y:S02]  /*1a6f0*/  STS.U16 [R10+0x21c00], R4 ;  /* 0x021c00040a007388 */ /* 0x0001e40000000400 */
[----:B------:R0:W-:Y:S01]  /*1a700*/  STS.U16 [R10+0x22400], R0 ;  /* 0x022400000a007388 */ /* 0x0001e20000000400 */
[----:B-1----:R-:W2:Y:S01]  /*1a710*/  LDL.LU R3, [R1+0x323c] ;  /* 0x00323c0001037983 */ /* 0x002ea20000300800 */
[----:B0-----:R-:W2:Y:S02]  /*1a720*/  LDL.LU R4, [R1+0x3238] ;  /* 0x0032380001047983 */ /* 0x001ea40000300800 */
[----:B------:R-:W2:Y:S02]  /*1a730*/  LDL.LU R0, [R1+0x3234] ;  /* 0x0032340001007983 */ /* 0x000ea40000300800 */
[----:B--2---:R0:W-:Y:S01]  /*1a740*/  STS.U16 [R10+0x22c00], R0 ;  /* 0x022c00000a007388 */ /* 0x0041e20000000400 */
[----:B----4-:R1:W-:Y:S03]  /*1a750*/  STS.U16 [R10+0x23400], R5 ;  /* 0x023400050a007388 */ /* 0x0103e60000000400 */
[----:B0-----:R-:W2:Y:S01]  /*1a760*/  LDL R0, [R1+0x510] ;  /* 0x0005100001007983 */ /* 0x001ea20000100800 */
[----:B-1----:R-:W4:Y:S02]  /*1a770*/  LDL.LU R5, [R1+0x3230] ;  /* 0x0032300001057983 */ /* 0x002f240000300800 */
[----:B------:R-:W-:Y:S02]  /*1a780*/  STS.U16 [R10+0x23c00], R6 ;  /* 0x023c00060a007388 */ /* 0x000fe40000000400 */
[----:B------:R0:W-:Y:S01]  /*1a790*/  STS.U16 [R10+0x24400], R7 ;  /* 0x024400070a007388 */ /* 0x0001e20000000400 */
[----:B------:R-:W-:Y:S01]  /*1a7a0*/  STS.U16 [R10+0x24c00], R8 ;  /* 0x024c00080a007388 */ /* 0x000fe20000000400 */
[----:B------:R-:W-:Y:S02]  /*1a7b0*/  STS.U16 [R10+0x25400], R11 ;  /* 0x0254000b0a007388 */ /* 0x000fe40000000400 */
[----:B------:R-:W-:Y:S01]  /*1a7c0*/  STS.U16 [R10+0x25c00], R9 ;  /* 0x025c00090a007388 */ /* 0x000fe20000000400 */
[----:B0-----:R-:W-:Y:S01]  /*1a7d0*/  SHF.R.S32.HI R7, RZ, 0x7, R12 ;  /* 0x00000007ff077819 */ /* 0x001fe2000001140c */
[----:B------:R-:W-:-:S03]  /*1a7e0*/  IMAD.SHL.U32 R6, R13, 0x2, RZ ;  /* 0x000000020d067824 */ /* 0x000fc600078e00ff */
[----:B------:R-:W-:-:S04]  /*1a7f0*/  SGXT R7, R7, 0x1 ;  /* 0x000000010707781a */ /* 0x000fc80000000200 */
[----:B------:R-:W-:-:S04]  /*1a800*/  LOP3.LUT R6, R6, 0x110, R7, 0x78, !PT ;  /* 0x0000011006067812 */ /* 0x000fc800078e7807 */
[----:B------:R-:W-:Y:S01]  /*1a810*/  LOP3.LUT R6, R6, 0x60, RZ, 0x3c, !PT ;  /* 0x0000006006067812 */ /* 0x000fe200078e3cff */
[----:B----4-:R-:W-:Y:S01]  /*1a820*/  STS.U16 [R10+0x26400], R5 ;  /* 0x026400050a007388 */ /* 0x010fe20000000400 */
[----:B------:R-:W-:Y:S02]  /*1a830*/  STS.U16 [R10+0x26c00], R4 ;  /* 0x026c00040a007388 */ /* 0x000fe40000000400 */
[----:B------:R0:W-:Y:S02]  /*1a840*/  STS.U16 [R10+0x27400], R3 ;  /* 0x027400030a007388 */ /* 0x0001e40000000400 */
[----:B0-----:R-:W4:Y:S01]  /*1a850*/  LDL R3, [R1+0x790] ;  /* 0x0007900001037983 */ /* 0x001f220000100800 */
[----:B------:R-:W-:Y:S02]  /*1a860*/  STS.U16 [R10+0x27c00], R2 ;  /* 0x027c00020a007388 */ /* 0x000fe40000000400 */
[----:B------:R-:W-:Y:S02]  /*1a870*/  STS.U16 [R6+0x27e00], R14 ;  /* 0x027e000e06007388 */ /* 0x000fe40000000400 */
[----:B---3--:R-:W-:Y:S01]  /*1a880*/  STS.U16 [R6+0x20600], R15 ;  /* 0x0206000f06007388 */ /* 0x008fe20000000400 */
        /* <DEDUP_REMOVED lines=13> */
[----:B------:R0:W-:Y:S02]  /*1a960*/  STS.U16 [R6+0x27600], R25 ;  /* 0x0276001906007388 */ /* 0x0001e40000000400 */
[----:B------:R-:W-:Y:S06]  /*1a970*/  BAR.SYNC.DEFER_BLOCKING 0x0 ;  /* 0x0000000000007b1d */ /* 0x000fec0000010000 */
[----:B0-----:R-:W3:Y:S01]  /*1a980*/  LDL.LU.64 R24, [R1+0x710] ;  /* 0x0007100001187983 */ /* 0x001ee20000300a00 */
[----:B------:R-:W3:Y:S03]  /*1a990*/  LDL.LU.64 R26, [R1+0x718] ;  /* 0x00071800011a7983 */ /* 0x000ee60000300a00 */
[----:B--2---:R-:W-:Y:S04]  /*1a9a0*/  LDSM.16.MT88.4 R4, [R0] ;  /* 0x000000000004783b */ /* 0x004fe80000004200 */
[----:B----4-:R-:W0:Y:S04]  /*1a9b0*/  LDSM.16.M88.4 R8, [R3+0x22000] ;  /* 0x022000000308783b */ /* 0x010e280000000200 */
[----:B------:R-:W1:Y:S04]  /*1a9c0*/  LDSM.16.M88.4 R20, [R3+0x20000] ;  /* 0x020000000314783b */ /* 0x000e680000000200 */
[----:B------:R-:W2:Y:S04]  /*1a9d0*/  LDSM.16.M88.4 R12, [R3+0x21000] ;  /* 0x02100000030c783b */ /* 0x000ea80000000200 */
[----:B0-----:R-:W-:Y:S01]  /*1a9e0*/  STL.64 [R1], R8 ;  /* 0x0000000801007387 */ /* 0x001fe20000100a00 */
[----:B------:R-:W-:Y:S02]  /*1a9f0*/  STL.64 [R1+0x8], R10 ;  /* 0x0000080a01007387 */ /* 0x000fe40000100a00 */
[----:B-1----:R-:W-:Y:S02]  /*1aa00*/  STL.64 [R1+0x20], R20 ;  /* 0x0000201401007387 */ /* 0x002fe40000100a00 */
[----:B------:R-:W-:Y:S01]  /*1aa10*/  STL.64 [R1+0x28], R22 ;  /* 0x0000281601007387 */ /* 0x000fe20000100a00 */
[----:B------:R-:W4:Y:S01]  /*1aa20*/  LDL.LU.64 R16, [R1+0x700] ;  /* 0x0007000001107983 */ /* 0x000f220000300a00 */
[----:B------:R-:W4:Y:S02]  /*1aa30*/  LDL.LU.64 R18, [R1+0x708] ;  /* 0x0007080001127983 */ /* 0x000f240000300a00 */
[----:B------:R-:W-:-:S02]  /*1aa40*/  IMAD.MOV.U32 R2, RZ, RZ, R8 ;  /* 0x000000ffff027224 */ /* 0x000fc400078e0008 */
[----:B------:R-:W-:Y:S02]  /*1aa50*/  IMAD.MOV.U32 R0, RZ, RZ, R9 ;  /* 0x000000ffff007224 */ /* 0x000fe400078e0009 */
[----:B------:R-:W0:Y:S04]  /*1aa60*/  LDSM.16.M88.4 R8, [R3+0x23000] ;  /* 0x023000000308783b */ /* 0x000e280000000200 */
[----:B--2---:R-:W-:Y:S01]  /*1aa70*/  STL.64 [R1+0x10], R12 ;  /* 0x0000100c01007387 */ /* 0x004fe20000100a00 */
[----:B------:R-:W-:Y:S03]  /*1aa80*/  STL.64 [R1+0x18], R14 ;  /* 0x0000180e01007387 */ /* 0x000fe60000100a00 */
[----:B0-----:R-:W-:Y:S01]  /*1aa90*/  STL [R1+0x2e74], R10 ;  /* 0x002e740a01007387 */ /* 0x001fe20000100800 */
[----:B------:R-:W-:Y:S02]  /*1aaa0*/  STL [R1+0x2e70], R11 ;  /* 0x002e700b01007387 */ /* 0x000fe40000100800 */
[----:B------:R-:W-:Y:S02]  /*1aab0*/  STL.64 [R1+0x3228], R8 ;  /* 0x0032280801007387 */ /* 0x000fe40000100a00 */
[----:B------:R-:W0:Y:S04]  /*1aac0*/  LDSM.16.M88.4 R8, [R3+0x24000] ;  /* 0x024000000308783b */ /* 0x000e280000000200 */
[----:B0-----:R-:W-:Y:S01]  /*1aad0*/  STL.64 [R1+0x30], R8 ;  /* 0x0000300801007387 */ /* 0x001fe20000100a00 */
[----:B------:R-:W-:Y:S02]  /*1aae0*/  STL.64 [R1+0x38], R10 ;  /* 0x0000380a01007387 */ /* 0x000fe40000100a00 */
[----:B------:R-:W0:Y:S02]  /*1aaf0*/  LDSM.16.M88.4 R8, [R3+0x25000] ;  /* 0x025000000308783b */ /* 0x000e240000000200 */
[----:B0-----:R-:W-:Y:S02]  /*1ab00*/  STL.64 [R1+0x50], R8 ;  /* 0x0000500801007387 */ /* 0x001fe40000100a00 */
[----:B------:R3:W-:Y:S02]  /*1ab10*/  STL.64 [R1+0x58], R10 ;  /* 0x0000580a01007387 */ /* 0x0007e40000100a00 */
[----:B---3--:R-:W-:Y:S07]  /*1ab20*/  HMMA.16816.F32.BF16 R8, R4, R20, R24 ;  /* 0x000000140408723c */ /* 0x008fee0000041818 */
[----:B------:R-:W-:Y:S11]  /*1ab30*/  IMAD.MOV.U32 R25, RZ, RZ, R20 ;  /* 0x000000ffff197224 */ /* 0x000ff600078e0014 */
[----:B------:R-:W-:Y:S05]  /*1ab40*/  @!UPT UIADD3 URZ, URZ, URZ, URZ ;  /* 0x0000003f3f3ff290 */ /* 0x000fea000fffe03f */
[----:B------:R4:W-:Y:S01]  /*1ab50*/  STL.64 [R1+0x320], R8 ;  /* 0x0003200801007387 */ /* 0x0009e20000100a00 */
[----:B------:R-:W-:Y:S02]  /*1ab60*/  IMAD.MOV.U32 R29, RZ, RZ, R10 ;  /* 0x000000ffff1d7224 */ /* 0x000fe400078e000a */
[----:B------:R-:W-:Y:S02]  /*1ab70*/  IMAD.MOV.U32 R28, RZ, RZ, R11 ;  /* 0x000000ffff1c7224 */ /* 0x000fe400078e000b */
[----:B------:R-:W-:-:S05]  /*1ab80*/  IMAD.MOV.U32 R24, RZ, RZ, R21 ;  /* 0x000000ffff187224 */ /* 0x000fca00078e0015 */
[----:B------:R-:W-:Y:S01]  /*1ab90*/  STL.64 [R1+0x3200], R24 ;  /* 0x0032001801007387 */ /* 0x000fe20000100a00 */
[----:B------:R0:W-:Y:S02]  /*1aba0*/  STL [R1+0x2f64], R28 ;  /* 0x002f641c01007387 */ /* 0x0001e40000100800 */
[----:B------:R1:W-:Y:S02]  /*1abb0*/  STL [R1+0x2f60], R29 ;  /* 0x002f601d01007387 */ /* 0x0003e40000100800 */
[----:B------:R-:W2:Y:S01]  /*1abc0*/  LDSM.16.M88.4 R24, [R3+0x26000] ;  /* 0x026000000318783b */ /* 0x000ea20000000200 */
[----:B----4-:R-:W-:Y:S01]  /*1abd0*/  HMMA.16816.F32.BF16 R8, R4, R12, R16 ;  /* 0x0000000c0408723c */ /* 0x010fe20000041810 */
[----:B------:R-:W3:Y:S11]  /*1abe0*/  LDSM.16.M88.4 R16, [R3+0x27000] ;  /* 0x027000000310783b */ /* 0x000ef60000000200 */
[----:B------:R-:W-:Y:S11]  /*1abf0*/  @!UPT UIADD3 URZ, URZ, URZ, URZ ;  /* 0x0000003f3f3ff290 */ /* 0x000ff6000fffe03f */
[----:B------:R4:W-:Y:S01]  /*1ac00*/  STL.64 [R1+0x310], R8 ;  /* 0x0003100801007387 */ /* 0x0009e20000100a00 */
[----:B0-----:R-:W-:Y:S02]  /*1ac10*/  IMAD.MOV.U32 R28, RZ, RZ, R10 ;  /* 0x000000ffff1c7224 */ /* 0x001fe400078e000a */
[----:B-1----:R-:W-:Y:S01]  /*1ac20*/  IMAD.MOV.U32 R29, RZ, RZ, R11 ;  /* 0x000000ffff1d7224 */ /* 0x002fe200078e000b */
[----:B----4-:R-:W4:Y:S01]  /*1ac30*/  LDL.LU.64 R8, [R1+0x740] ;  /* 0x0007400001087983 */ /* 0x010f220000300a00 */
[----:B------:R-:W4:Y:S02]  /*1ac40*/  LDL.LU.64 R10, [R1+0x748] ;  /* 0x00074800010a7983 */ /* 0x000f240000300a00 */
[----:B------:R-:W-:Y:S02]  /*1ac50*/  IMAD.MOV.U32 R21, RZ, RZ, R12 ;  /* 0x000000ffff157224 */ /* 0x000fe400078e000c */
[----:B------:R-:W-:Y:S02]  /*1ac60*/  IMAD.MOV.U32 R20, RZ, RZ, R13 ;  /* 0x000000ffff147224 */ /* 0x000fe400078e000d */
[----:B------:R-:W4:Y:S01]  /*1ac70*/  LDL.LU.64 R12, [R1+0x730] ;  /* 0x00073000010c7983 */ /* 0x000f220000300a00 */
[----:B------:R-:W4:Y:S02]  /*1ac80*/  LDL.LU.64 R14, [R1+0x738] ;  /* 0x00073800010e7983 */ /* 0x000f240000300a00 */
[----:B------:R0:W-:Y:S02]  /*1ac90*/  STL.64 [R1+0x3218], R20 ;  /* 0x0032181401007387 */ /* 0x0001e40000100a00 */
[----:B--2---:R-:W-:Y:S01]  /*1aca0*/  STL.64 [R1+0x60], R24 ;  /* 0x0000601801007387 */ /* 0x004fe20000100a00 */
[----:B------:R-:W-:Y:S01]  /*1acb0*/  STL.64 [R1+0x68], R26 ;  /* 0x0000681a01007387 */ /* 0x000fe20000100a00 */
[----:B------:R1:W-:Y:S02]  /*1acc0*/  STL.64 [R1+0x3220], R24 ;  /* 0x0032201801007387 */ /* 0x0003e40000100a00 */
[----:B0-----:R-:W-:-:S02]  /*1acd0*/  IMAD.MOV.U32 R20, RZ, RZ, R2 ;  /* 0x000000ffff147224 */ /* 0x001fc400078e0002 */
[----:B------:R-:W-:Y:S01]  /*1ace0*/  IMAD.MOV.U32 R21, RZ, RZ, R0 ;  /* 0x000000ffff157224 */ /* 0x000fe200078e0000 */
[----:B-1----:R-:W2:Y:S01]  /*1acf0*/  LDL.64 R24, [R1+0x50] ;  /* 0x0000500001187983 */ /* 0x002ea20000100a00 */
[----:B------:R-:W-:Y:S02]  /*1ad00*/  STL [R1+0x2f6c], R29 ;  /* 0x002f6c1d01007387 */ /* 0x000fe40000100800 */
[----:B------:R-:W-:Y:S02]  /*1ad10*/  STL [R1+0x2f68], R28 ;  /* 0x002f681c01007387 */ /* 0x000fe40000100800 */
[----:B---3--:R0:W-:Y:S01]  /*1ad20*/  STL.64 [R1+0x70], R16 ;  /* 0x0000701001007387 */ /* 0x0081e20000100a00 */
[----:B------:R1:W-:Y:S04]  /*1ad30*/  STL.64 [R1+0x78], R18 ;  /* 0x0000781201007387 */ /* 0x0003e80000100a00 */
[----:B0-----:R-:W3:Y:S01]  /*1ad40*/  LDL.LU.64 R16, [R1+0x570] ;  /* 0x0005700001107983 */ /* 0x001ee20000300a00 */
[----:B-1----:R-:W3:Y:S02]  /*1ad50*/  LDL.LU.64 R18, [R1+0x578] ;  /* 0x0005780001127983 */ /* 0x002ee40000300a00 */
[----:B------:R-:W-:Y:S01]  /*1ad60*/  STL [R1+0x2368], R3 ;  /* 0x0023680301007387 */ /* 0x000fe20000100800 */
[C---:B----4-:R-:W-:Y:S01]  /*1ad70*/  HMMA.16816.F32.BF16 R20, R4.reuse, R20, R8 ;  /* 0x000000140414723c */ /* 0x050fe20000041808 */
[----:B------:R-:W4:Y:S11]  /*1ad80*/  LDL.LU.64 R8, [R1+0x3228] ;  /* 0x0032280001087983 */ /* 0x000f360000300a00 */
[----:B------:R-:W-:Y:S11]  /*1ad90*/  @!UPT UIADD3 URZ, URZ, URZ, URZ ;  /* 0x0000003f3f3ff290 */ /* 0x000ff6000fffe03f */
[----:B------:R-:W-:Y:S01]  /*1ada0*/  @!UPT UIADD3 URZ, URZ, URZ, URZ ;  /* 0x0000003f3f3ff290 */ /* 0x000fe2000fffe03f */
[----:B------:R-:W-:Y:S02]  /*1adb0*/  IMAD.MOV.U32 R28, RZ, RZ, R23 ;  /* 0x000000ffff1c7224 */ /* 0x000fe400078e0017 */
[----:B------:R-:W-:Y:S01]  /*1adc0*/  IMAD.MOV.U32 R29, RZ, RZ, R22 ;  /* 0x000000ffff1d7224 */ /* 0x000fe200078e0016 */
[----:B------:R-:W-:Y:S02]  /*1add0*/  STL.64 [R1+0x300], R20 ;  /* 0x0003001401007387 */ /* 0x000fe40000100a00 */
[----:B------:R-:W-:Y:S02]  /*1ade0*/  STL [R1+0x2fdc], R28 ;  /* 0x002fdc1c01007387 */ /* 0x000fe40000100800 */
[----:B------:R0:W-:Y:S04]  /*1adf0*/  STL [R1+0x2fd8], R29 ;  /* 0x002fd81d01007387 */ /* 0x0001e80000100800 */
[----:B0-----:R-:W2:Y:S01]  /*1ae00*/  LDL R29, [R1+0x510] ;  /* 0x00051000011d7983 */ /* 0x001ea20000100800 */
[C---:B----4-:R-:W-:Y:S11]  /*1ae10*/  HMMA.16816.F32.BF16 R12, R4.reuse, R8, R12 ;  /* 0x00000008040c723c */ /* 0x050ff6000004180c */
[----:B------:R-:W-:Y:S11]  /*1ae20*/  @!UPT UIADD3 URZ, URZ, URZ, URZ ;  /* 0x0000003f3f3ff290 */ /* 0x000ff6000fffe03f */
[----:B------:R-:W-:Y:S01]  /*1ae30*/  @!UPT UIADD3 URZ, URZ, URZ, URZ ;  /* 0x0000003f3f3ff290 */ /* 0x000fe2000fffe03f */
[----:B------:R-:W-:Y:S01]  /*1ae40*/  STL.64 [R1+0x2f0], R12 ;  /* 0x0002f00c01007387 */ /* 0x000fe20000100a00 */
[----:B------:R-:W-:Y:S02]  /*1ae50*/  STL [R1+0x2f8], R14 ;  /* 0x0002f80e01007387 */ /* 0x000fe40000100800 */
[----:B------:R-:W-:Y:S02]  /*1ae60*/  IMAD.MOV.U32 R3, RZ, RZ, R15 ;  /* 0x000000ffff037224 */ /* 0x000fe400078e000f */
[----:B------:R-:W4:Y:S01]  /*1ae70*/  LDL.LU.64 R20, [R1+0x560] ;  /* 0x0005600001147983 */ /* 0x000f220000300a00 */
[----:B------:R-:W4:Y:S04]  /*1ae80*/  LDL.LU.64 R22, [R1+0x568] ;  /* 0x0005680001167983 */ /* 0x000f280000300a00 */
[----:B--2---:R-:W0:Y:S01]  /*1ae90*/  LDSM.16.MT88.4 R12, [R29+0x80] ;  /* 0x000080001d0c783b */ /* 0x004e220000004200 */
[----:B------:R-:W-:Y:S03]  /*1aea0*/  STL [R1+0x2e78], R3 ;  /* 0x002e780301007387 */ /* 0x000fe60000100800 */
[----:B0-----:R-:W-:Y:S01]  /*1aeb0*/  STL.64 [R1+0x3210], R14 ;  /* 0x0032100e01007387 */ /* 0x001fe20000100a00 */
[----:B------:R0:W-:Y:S03]  /*1aec0*/  STL.64 [R1+0x3208], R12 ;  /* 0x0032080c01007387 */ /* 0x0001e60000100a00 */
[----:B0-----:R-:W3:Y:S01]  /*1aed0*/  LDL.64 R12, [R1+0x30] ;  /* 0x00003000010c7983 */ /* 0x001ee20000100a00 */
[C---:B----4-:R-:W-:Y:S08]  /*1aee0*/  HMMA.16816.F32.BF16 R20, R4.reuse, R24, R20 ;  /* 0x000000180414723c */ /* 0x050ff00000041814 */
[----:B---3--:R-:W-:Y:S11]  /*1aef0*/  HMMA.16816.F32.BF16 R16, R4, R12, R16 ;  /* 0x0000000c0410723c */ /* 0x008ff60000041810 */
[----:B------:R-:W-:Y:S11]  /*1af00*/  @!UPT UIADD3 URZ, URZ, URZ, URZ ;  /* 0x0000003f3f3ff290 */ /* 0x000ff6000fffe03f */
[----:B------:R-:W-:Y:S01]  /*1af10*/  @!UPT UIADD3 URZ, URZ, URZ, URZ ;  /* 0x0000003f3f3ff290 */ /* 0x000fe2000fffe03f */
[----:B------:R-:W-:Y:S01]  /*1af20*/  STL.64 [R1+0x2e0], R16 ;  /* 0x0002e01001007387 */ /* 0x000fe20000100a00 */
[----:B------:R-:W-:Y:S02]  /*1af30*/  IMAD.MOV.U32 R10, RZ, RZ, R18 ;  /* 0x000000ffff0a7224 */ /* 0x000fe400078e0012 */
[----:B------:R-:W-:Y:S02]  /*1af40*/  IMAD.MOV.U32 R11, RZ, RZ, R19 ;  /* 0x000000ffff0b7224 */ /* 0x000fe400078e0013 */
[----:B------:R-:W0:Y:S01]  /*1af50*/  LDSM.16.MT88.4 R16, [R29+0x100] ;  /* 0x000100001d10783b */ /* 0x000e220000004200 */
[----:B------:R-:W-:Y:S02]  /*1af60*/  IMAD.MOV.U32 R2, RZ, RZ, R12 ;  /* 0x000000ffff027224 */ /* 0x000fe400078e000c */
[----:B------:R-:W-:Y:S02]  /*1af70*/  IMAD.MOV.U32 R0, RZ, RZ, R13 ;  /* 0x000000ffff007224 */ /* 0x000fe400078e000d */
[----:B------:R-:W2:Y:S01]  /*1af80*/  LDL.LU.64 R12, [R1+0x5b0] ;  /* 0x0005b000010c7983 */ /* 0x000ea20000300a00 */
[----:B------:R-:W2:Y:S02]  /*1af90*/  LDL.LU.64 R14, [R1+0x5b8] ;  /* 0x0005b800010e7983 */ /* 0x000ea40000300a00 */
[----:B------:R-:W-:Y:S02]  /*1afa0*/  STL [R1+0x2e80], R11 ;  /* 0x002e800b01007387 */ /* 0x000fe40000100800 */
[----:B------:R-:W-:Y:S01]  /*1afb0*/  STL [R1+0x2e7c], R10 ;  /* 0x002e7c0a01007387 */ /* 0x000fe20000100800 */
[----:B0-----:R0:W-:Y:S01]  /*1afc0*/  STL.64 [R1+0x31b8], R18 ;  /* 0x0031b81201007387 */ /* 0x0011e20000100a00 */
[----:B------:R-:W-:Y:S02]  /*1afd0*/  STL.64 [R1+0x31b0], R16 ;  /* 0x0031b01001007387 */ /* 0x000fe40000100a00 */
[----:B0-----:R-:W-:-:S02]  /*1afe0*/  IMAD.MOV.U32 R19, RZ, RZ, R24 ;  /* 0x000000ffff137224 */ /* 0x001fc400078e0018 */
[----:B------:R-:W-:Y:S02]  /*1aff0*/  IMAD.MOV.U32 R18, RZ, RZ, R25 ;  /* 0x000000ffff127224 */ /* 0x000fe400078e0019 */
[----:B------:R-:W2:Y:S01]  /*1b000*/  LDL.LU.64 R24, [R1+0x3220] ;  /* 0x0032200001187983 */ /* 0x000ea20000300a00 */
[----:B------:R0:W-:Y:S02]  /*1b010*/  STL.64 [R1+0x2d0], R20 ;  /* 0x0002d01401007387 */ /* 0x0001e40000100a00 */
[----:B------:R-:W-:Y:S01]  /*1b020*/  STL [R1+0x2d8], R22 ;  /* 0x0002d81601007387 */ /* 0x000fe20000100800 */
[----:B0-----:R-:W3:Y:S01]  /*1b030*/  LDL.LU.64 R20, [R1+0x3218] ;  /* 0x0032180001147983 */ /* 0x001ee20000300a00 */
[----:B------:R-:W-:Y:S02]  /*1b040*/  IMAD.MOV.U32 R3, RZ, RZ, R23 ;  /* 0x000000ffff037224 */ /* 0x000fe400078e0017 */
[----:B---3--:R-:W-:Y:S02]  /*1b050*/  IMAD.MOV.U32 R16, RZ, RZ, R21 ;  /* 0x000000ffff107224 */ /* 0x008fe400078e0015 */
[----:B------:R-:W-:-:S02]  /*1b060*/  IMAD.MOV.U32 R17, RZ, RZ, R20 ;  /* 0x000000ffff117224 */ /* 0x000fc400078e0014 */
[----:B------:R-:W0:Y:S01]  /*1b070*/  LDSM.16.MT88.4 R20, [R29+0x180] ;  /* 0x000180001d14783b */ /* 0x000e220000004200 */
[----:B--2---:R-:W-:Y:S03]  /*1b080*/  HMMA.16816.F32.BF16 R24, R4, R24, R12 ;  /* 0x000000180418723c */ /* 0x004fe6000004180c */
[----:B------:R-:W-:Y:S01]  /*1b090*/  STL.64 [R1+0x31f0], R16 ;  /* 0x0031f01001007387 */ /* 0x000fe20000100a00 */
[----:B------:R-:W-:Y:S11]  /*1b0a0*/  STL [R1+0x2e84], R3 ;  /* 0x002e840301007387 */ /* 0x000ff60000100800 */
[----:B------:R-:W-:Y:S09]  /*1b0b0*/  @!UPT UIADD3 URZ, URZ, URZ, URZ ;  /* 0x0000003f3f3ff290 */ /* 0x000ff2000fffe03f */
[----:B------:R-:W-:Y:S02]  /*1b0c0*/  IMAD.MOV.U32 R10, RZ, RZ, R27 ;  /* 0x000000ffff0a7224 */ /* 0x000fe400078e001b */
[----:B------:R-:W-:Y:S01]  /*1b0d0*/  IMAD.MOV.U32 R11, RZ, RZ, R26 ;  /* 0x000000ffff0b7224 */ /* 0x000fe200078e001a */
[----:B0-----:R-:W-:Y:S01]  /*1b0e0*/  STL.64 [R1+0x3148], R22 ;  /* 0x0031481601007387 */ /* 0x001fe20000100a00 */
[----:B------:R0:W-:Y:S03]  /*1b0f0*/  STL.64 [R1+0x3140], R20 ;  /* 0x0031401401007387 */ /* 0x0001e60000100a00 */
[----:B0-----:R-:W2:Y:S01]  /*1b100*/  LDL.64 R20, [R1+0x70] ;  /* 0x0000700001147983 */ /* 0x001ea20000100a00 */
[----:B------:R-:W3:Y:S02]  /*1b110*/  LDL.LU.64 R14, [R1+0x3210] ;  /* 0x00321000010e7983 */ /* 0x000ee40000300a00 */
[----:B------:R-:W3:Y:S02]  /*1b120*/  LDL.LU.64 R12, [R1+0x3208] ;  /* 0x00320800010c7983 */ /* 0x000ee40000300a00 */
[----:B------:R0:W-:Y:S02]  /*1b130*/  STL.64 [R1+0x2c0], R24 ;  /* 0x0002c01801007387 */ /* 0x0001e40000100a00 */
[----:B0-----:R-:W4:Y:S01]  /*1b140*/  LDL.LU.64 R24, [R1+0x3200] ;  /* 0x0032000001187983 */ /* 0x001f220000300a00 */
[----:B------:R-:W-:Y:S02]  /*1b150*/  STL [R1+0x2e8c], R10 ;  /* 0x002e8c0a01007387 */ /* 0x000fe40000100800 */
[----:B------:R-:W-:Y:S02]  /*1b160*/  STL [R1+0x2e88], R11 ;  /* 0x002e880b01007387 */ /* 0x000fe40000100800 */
[----:B------:R0:W-:Y:S02]  /*1b170*/  STL.64 [R1+0x31d8], R8 ;  /* 0x0031d80801007387 */ /* 0x0001e40000100a00 */
[----:B0-----:R-:W2:Y:S04]  /*1b180*/  LDL.64 R8, [R1] ;  /* 0x0000000001087983 */ /* 0x001ea80000100a00 */
[----:B--2---:R0:W-:Y:S04]  /*1b190*/  STL.64 [R1+0x31f8], R8 ;  /* 0x0031f80801007387 */ /* 0x0041e80000100a00 */
[----:B0-----:R-:W2:Y:S01]  /*1b1a0*/  LDL.LU.64 R8, [R1+0x5a0] ;  /* 0x0005a00001087983 */ /* 0x001ea20000300a00 */
[----:B------:R-:W2:Y:S02]  /*1b1b0*/  LDL.LU.64 R10, [R1+0x5a8] ;  /* 0x0005a800010a7983 */ /* 0x000ea40000300a00 */
[----:B----4-:R-:W-:-:S02]  /*1b1c0*/  IMAD.MOV.U32 R16, RZ, RZ, R25 ;  /* 0x000000ffff107224 */ /* 0x010fc400078e0019 */
[----:B------:R-:W-:Y:S02]  /*1b1d0*/  IMAD.MOV.U32 R17, RZ, RZ, R24 ;  /* 0x000000ffff117224 */ /* 0x000fe400078e0018 */
[----:B------:R-:W0:Y:S04]  /*1b1e0*/  LDSM.16.MT88.4 R24, [R29+0x200] ;  /* 0x000200001d18783b */ /* 0x000e280000004200 */
[----:B0-----:R-:W-:Y:S01]  /*1b1f0*/  STL.64 [R1+0x30c0], R26 ;  /* 0x0030c01a01007387 */ /* 0x001fe20000100a00 */
[----:B------:R0:W-:Y:S02]  /*1b200*/  STL.64 [R1+0x30b8], R24 ;  /* 0x0030b81801007387 */ /* 0x0001e40000100a00 */
[----:B0-----:R-:W-:Y:S02]  /*1b210*/  IMAD.MOV.U32 R24, RZ, RZ, R19 ;  /* 0x000000ffff187224 */ /* 0x001fe400078e0013 */
[----:B------:R-:W-:-:S05]  /*1b220*/  IMAD.MOV.U32 R25, RZ, RZ, R18 ;  /* 0x000000ffff197224 */ /* 0x000fca00078e0012 */
[----:B------:R0:W-:Y:S01]  /*1b230*/  STL.64 [R1+0x31c8], R24 ;  /* 0x0031c81801007387 */ /* 0x0001e20000100a00 */
[----:B--2---:R-:W-:Y:S11]  /*1b240*/  HMMA.16816.F32.BF16 R4, R4, R20, R8 ;  /* 0x000000140404723c */ /* 0x004ff60000041808 */
[----:B------:R-:W-:Y:S11]  /*1b250*/  @!UPT UIADD3 URZ, URZ, URZ, URZ ;  /* 0x0000003f3f3ff290 */ /* 0x000ff6000fffe03f */
[----:B------:R-:W-:Y:S01]  /*1b260*/  @!UPT UIADD3 URZ, URZ, URZ, URZ ;  /* 0x0000003f3f3ff290 */ /* 0x000fe2000fffe03f */
[----:B------:R-:W-:Y:S01]  /*1b270*/  STL.64 [R1+0x210], R4 ;  /* 0x0002100401007387 */ /* 0x000fe20000100a00 */
[----:B------:R-:W-:Y:S02]  /*1b280*/  STL [R1+0x218], R6 ;  /* 0x0002180601007387 */ /* 0x000fe40000100800 */
[----:B------:R-:W3:Y:S02]  /*1b290*/  LDL.LU.64 R8, [R1+0x780] ;  /* 0x0007800001087983 */ /* 0x000ee40000300a00 */
[----:B------:R-:W3:Y:S01]  /*1b2a0*/  LDL.LU.64 R10, [R1+0x788] ;  /* 0x00078800010a7983 */ /* 0x000ee20000300a00 */
[----:B0-----:R-:W2:Y:S01]  /*1b2b0*/  LDL.LU.64 R24, [R1+0x770] ;  /* 0x0007700001187983 */ /* 0x001ea20000300a00 */
[----:B------:R-:W2:Y:S02]  /*1b2c0*/  LDL.LU.64 R26, [R1+0x778] ;  /* 0x00077800011a7983 */ /* 0x000ea40000300a00 */
[----:B------:R0:W-:Y:S02]  /*1b2d0*/  STL.64 [R1+0x31c0], R20 ;  /* 0x0031c01401007387 */ /* 0x0001e40000100a00 */
[----:B0-----:R-:W-:-:S02]  /*1b2e0*/  IMAD.MOV.U32 R20, RZ, RZ, R2 ;  /* 0x000000ffff147224 */ /* 0x001fc400078e0002 */
[----:B------:R-:W-:-:S05]  /*1b2f0*/  IMAD.MOV.U32 R21, RZ, RZ, R0 ;  /* 0x000000ffff157224 */ /* 0x000fca00078e0000 */
[----:B------:R0:W-:Y:S04]  /*1b300*/  STL.64 [R1+0x31d0], R20 ;  /* 0x0031d01401007387 */ /* 0x0001e80000100a00 */
[----:B0-----:R-:W4:Y:S01]  /*1b310*/  LDL.LU.64 R20, [R1+0x750] ;  /* 0x0007500001147983 */ /* 0x001f220000300a00 */
[----:B------:R-:W2:Y:S02]  /*1b320*/  LDL.LU.64 R22, [R1+0x758] ;  /* 0x0007580001167983 */ /* 0x000ea40000300a00 */
[----:B------:R-:W-:Y:S02]  /*1b330*/  IMAD.MOV.U32 R3, RZ, RZ, R7 ;  /* 0x000000ffff037224 */ /* 0x000fe400078e0007 */
[----:B------:R-:W0:Y:S01]  /*1b340*/  LDSM.16.MT88.4 R4, [R29+0x280] ;  /* 0x000280001d04783b */ /* 0x000e220000004200 */
[C---:B---3--:R-:W-:Y:S03]  /*1b350*/  HMMA.16816.F32.BF16 R16, R12.reuse, R16, R8 ;  /* 0x000000100c10723c */ /* 0x048fe60000041808 */
[----:B--2---:R-:W-:Y:S01]  /*1b360*/  STL.64 [R1+0x31e8], R22 ;  /* 0x0031e81601007387 */ /* 0x004fe20000100a00 */
[----:B----4-:R1:W-:Y:S03]  /*1b370*/  STL.64 [R1+0x31e0], R20 ;  /* 0x0031e01401007387 */ /* 0x0103e60000100a00 */
[----:B-1----:R-:W2:Y:S01]  /*1b380*/  LDL.LU.64 R20, [R1+0x760] ;  /* 0x0007600001147983 */ /* 0x002ea20000300a00 */
[----:B------:R-:W2:Y:S02]  /*1b390*/  LDL.LU.64 R22, [R1+0x768] ;  /* 0x0007680001167983 */ /* 0x000ea40000300a00 */
[----:B------:R-:W-:Y:S02]  /*1b3a0*/  STL [R1+0x2e90], R3 ;  /* 0x002e900301007387 */ /* 0x000fe40000100800 */
[----:B------:R-:W-:Y:S01]  /*1b3b0*/  STL [R1+0x3138], R29 ;  /* 0x0031381d01007387 */ /* 0x000fe20000100800 */
[----:B0-----:R-:W-:Y:S01]  /*1b3c0*/  STL.64 [R1+0x3058], R6 ;  /* 0x0030580601007387 */ /* 0x001fe20000100a00 */
[----:B------:R0:W-:Y:S03]  /*1b3d0*/  STL.64 [R1+0x3050], R4 ;  /* 0x0030500401007387 */ /* 0x0001e60000100a00 */
[----:B0-----:R-:W3:Y:S01]  /*1b3e0*/  LDL.64 R4, [R1+0x60] ;  /* 0x0000600001047983 */ /* 0x001ee20000100a00 */
[----:B------:R-:W2:Y:S05]  /*1b3f0*/  LDL.LU.64 R8, [R1+0x31f8] ;  /* 0x0031f80001087983 */ /* 0x000eaa0000300a00 */
[----:B------:R0:W-:Y:S02]  /*1b400*/  STL.64 [R1+0x200], R16 ;  /* 0x0002001001007387 */ /* 0x0001e40000100a00 */
[----:B------:R1:W-:Y:S01]  /*1b410*/  STL.64 [R1+0x208], R18 ;  /* 0x0002081201007387 */ /* 0x0003e20000100a00 */
[----:B0-----:R-:W1:Y:S01]  /*1b420*/  LDL.LU.64 R16, [R1+0x31f0] ;  /* 0x0031f00001107983 */ /* 0x001e620000300a00 */
[C---:B--2---:R-:W-:Y:S08]  /*1b430*/  HMMA.16816.F32.BF16 R20, R12.reuse, R8, R20 ;  /* 0x000000080c14723c */ /* 0x044ff00000041814 */
[C---:B-1----:R-:W-:Y:S01]  /*1b440*/  HMMA.16816.F32.BF16 R16, R12.reuse, R16, R24 ;  /* 0x000000100c10723c */ /* 0x042fe20000041818 */
[----:B------:R-:W-:Y:S11]  /*1b450*/  IMAD.MOV.U32 R6, RZ, RZ, R8 ;  /* 0x000000ffff067224 */ /* 0x000ff600078e0008 */
[----:B------:R-:W-:Y:S11]  /*1b460*/  @!UPT UIADD3 URZ, URZ, URZ, URZ ;  /* 0x0000003f3f3ff290 */ /* 0x000ff6000fffe03f */
[----:B------:R0:W-:Y:S01]  /*1b470*/  STL.64 [R1+0x1f0], R16 ;  /* 0x0001f01001007387 */ /* 0x0001e20000100a00 */
[----:B------:R-:W-:Y:S02]  /*1b480*/  IMAD.MOV.U32 R0, RZ, RZ, R19 ;  /* 0x000000ffff007224 */ /* 0x000fe400078e0013 */
[----:B------:R-:W-:Y:S02]  /*1b490*/  IMAD.MOV.U32 R2, RZ, RZ, R18 ;  /* 0x000000ffff027224 */ /* 0x000fe400078e0012 */
[----:B------:R-:W2:Y:S01]  /*1b4a0*/  LDL.LU.64 R24, [R1+0x590] ;  /* 0x0005900001187983 */ /* 0x000ea20000300a00 */
[----:B------:R-:W2:Y:S04]  /*1b4b0*/  LDL.LU.64 R26, [R1+0x598] ;  /* 0x00059800011a7983 */ /* 0x000ea80000300a00 */
[----:B0-----:R-:W4:Y:S01]  /*1b4c0*/  LDL.LU.64 R16, [R1+0x550] ;  /* 0x0005500001107983 */ /* 0x001f220000300a00 */
[----:B------:R-:W4:Y:S02]  /*1b4d0*/  LDL.LU.64 R18, [R1+0x558] ;  /* 0x0005580001127983 */ /* 0x000f240000300a00 */
[----:B------:R0:W-:Y:S02]  /*1b4e0*/  STL [R1+0x2fe0], R0 ;  /* 0x002fe00001007387 */ /* 0x0001e40000100800 */
[----:B------:R-:W-:Y:S01]  /*1b4f0*/  STL [R1+0x2e94], R2 ;  /* 0x002e940201007387 */ /* 0x000fe20000100800 */
[----:B------:R-:W-:Y:S01]  /*1b500*/  STL.64 [R1+0x1e0], R20 ;  /* 0x0001e01401007387 */ /* 0x000fe20000100a00 */
[----:B------:R1:W-:Y:S02]  /*1b510*/  STL.64 [R1+0x1e8], R22 ;  /* 0x0001e81601007387 */ /* 0x0003e40000100a00 */
[----:B0-----:R-:W-:Y:S01]  /*1b520*/  IMAD.MOV.U32 R0, RZ, RZ, R9 ;  /* 0x000000ffff007224 */ /* 0x001fe200078e0009 */
[----:B-1----:R-:W2:Y:S01]  /*1b530*/  LDL.LU.64 R22, [R1+0x31e8] ;  /* 0x0031e80001167983 */ /* 0x002ea20000300a00 */
[----:B------:R-:W2:Y:S02]  /*1b540*/  LDL.LU.64 R20, [R1+0x31e0] ;  /* 0x0031e00001147983 */ /* 0x000ea40000300a00 */
[----:B------:R-:W2:Y:S02]  /*1b550*/  LDL.LU.64 R8, [R1+0x31d8] ;  /* 0x0031d80001087983 */ /* 0x000ea40000300a00 */
[----:B--2---:R-:W-:Y:S11]  /*1b560*/  HMMA.16816.F32.BF16 R20, R12, R8, R20 ;  /* 0x000000080c14723c */ /* 0x004ff60000041814 */
[----:B------:R-:W-:Y:S11]  /*1b570*/  @!UPT UIADD3 URZ, URZ, URZ, URZ ;  /* 0x0000003f3f3ff290 */ /* 0x000ff6000fffe03f */
[----:B------:R-:W-:Y:S02]  /*1b580*/  @!UPT UIADD3 URZ, URZ, URZ, URZ ;  /* 0x0000003f3f3ff290 */ /* 0x000fe4000fffe03f */
[----:B------:R-:W-:Y:S02]  /*1b590*/  IMAD.MOV.U32 R10, RZ, RZ, R22 ;  /* 0x000000ffff0a7224 */ /* 0x000fe400078e0016 */
[----:B------:R-:W-:Y:S02]  /*1b5a0*/  IMAD.MOV.U32 R11, RZ, RZ, R23 ;  /* 0x000000ffff0b7224 */ /* 0x000fe400078e0017 */
[----:B------:R-:W-:Y:S02]  /*1b5b0*/  IMAD.MOV.U32 R2, RZ, RZ, R20 ;  /* 0x000000ffff027224 */ /* 0x000fe400078e0014 */
[----:B------:R-:W-:Y:S02]  /*1b5c0*/  IMAD.MOV.U32 R3, RZ, RZ, R21 ;  /* 0x000000ffff037224 */ /* 0x000fe400078e0015 */
[----:B------:R-:W2:Y:S01]  /*1b5d0*/  LDL.LU.64 R20, [R1+0x31d0] ;  /* 0x0031d00001147983 */ /* 0x000ea20000300a00 */
[----:B------:R-:W-:Y:S02]  /*1b5e0*/  STL.64 [R1+0x3168], R10 ;  /* 0x0031680a01007387 */ /* 0x000fe40000100a00 */
[----:B------:R0:W-:Y:S02]  /*1b5f0*/  STL.64 [R1+0x3160], R8 ;  /* 0x0031600801007387 */ /* 0x0001e40000100a00 */
[----:B0-----:R-:W-:-:S02]  /*1b600*/  IMAD.MOV.U32 R8, RZ, RZ, R6 ;  /* 0x000000ffff087224 */ /* 0x001fc400078e0006 */
[----:B------:R-:W-:-:S05]  /*1b610*/  IMAD.MOV.U32 R9, RZ, RZ, R0 ;  /* 0x000000ffff097224 */ /* 0x000fca00078e0000 */
[----:B------:R0:W-:Y:S04]  /*1b620*/  STL.64 [R1+0x3180], R8 ;  /* 0x0031800801007387 */ /* 0x0001e80000100a00 */
[----:B0-----:R-:W3:Y:S01]  /*1b630*/  LDL.64 R8, [R1+0x10] ;  /* 0x0000100001087983 */ /* 0x001ee20000100a00 */
[C---:B--2---:R-:W-:Y:S03]  /*1b640*/  HMMA.16816.F32.BF16 R20, R12.reuse, R20, R24 ;  /* 0x000000140c14723c */ /* 0x044fe60000041818 */
[----:B---3--:R0:W-:Y:S04]  /*1b650*/  STL.64 [R1+0x3198], R8 ;  /* 0x0031980801007387 */ /* 0x0081e80000100a00 */
[----:B0-----:R-:W2:Y:S01]  /*1b660*/  LDL.64 R8, [R1+0x20] ;  /* 0x0000200001087983 */ /* 0x001ea20000100a00 */
[----:B------:R-:W-:Y:S02]  /*1b670*/  STL [R1+0x313c], R2 ;  /* 0x00313c0201007387 */ /* 0x000fe40000100800 */
[----:B------:R-:W4:Y:S11]  /*1b680*/  LDL.LU.64 R24, [R1+0x31c8] ;  /* 0x0031c80001187983 */ /* 0x000f360000300a00 */
[----:B------:R-:W-:Y:S02]  /*1b690*/  @!UPT UIADD3 URZ, URZ, URZ, URZ ;  /* 0x0000003f3f3ff290 */ /* 0x000fe4000fffe03f */
[----:B------:R0:W-:Y:S01]  /*1b6a0*/  STL.64 [R1+0x1c0], R20 ;  /* 0x0001c01401007387 */ /* 0x0001e20000100a00 */
[----:B------:R1:W-:Y:S04]  /*1b6b0*/  STL.64 [R1+0x1c8], R22 ;  /* 0x0001c81601007387 */ /* 0x0003e80000100a00 */
[----:B0-----:R-:W3:Y:S01]  /*1b6c0*/  LDL.LU.64 R20, [R1+0x540] ;  /* 0x0005400001147983 */ /* 0x001ee20000300a00 */
[----:B-1----:R-:W3:Y:S01]  /*1b6d0*/  LDL.LU.64 R22, [R1+0x548] ;  /* 0x0005480001167983 */ /* 0x002ee20000300a00 */
[C---:B----4-:R-:W-:Y:S11]  /*1b6e0*/  HMMA.16816.F32.BF16 R16, R12.reuse, R24, R16 ;  /* 0x000000180c10723c */ /* 0x050ff60000041810 */
[----:B------:R-:W-:Y:S11]  /*1b6f0*/  @!UPT UIADD3 URZ, URZ, URZ, URZ ;  /* 0x0000003f3f3ff290 */ /* 0x000ff6000fffe03f */
[----:B------:R-:W-:Y:S01]  /*1b700*/  @!UPT UIADD3 URZ, URZ, URZ, URZ ;  /* 0x0000003f3f3ff290 */ /* 0x000fe2000fffe03f */
[----:B------:R0:W-:Y:S01]  /*1b710*/  STL.64 [R1+0x1b0], R16 ;  /* 0x0001b01001007387 */ /* 0x0001e20000100a00 */
[----:B------:R1:W-:Y:S03]  /*1b720*/  STL.64 [R1+0x1b8], R18 ;  /* 0x0001b81201007387 */ /* 0x0003e60000100a00 */
[----:B0-----:R-:W4:Y:S01]  /*1b730*/  LDL.LU.64 R16, [R1+0x520] ;  /* 0x0005200001107983 */ /* 0x001f220000300a00 */
[----:B-1----:R-:W4:Y:S02]  /*1b740*/  LDL.LU.64 R18, [R1+0x528] ;  /* 0x0005280001127983 */ /* 0x002f240000300a00 */
[----:B------:R0:W-:Y:S02]  /*1b750*/  STL.64 [R1+0x3158], R24 ;  /* 0x0031581801007387 */ /* 0x0001e40000100a00 */
[----:B0-----:R-:W2:Y:S01]  /*1b760*/  LDL.LU.64 R24, [R1+0x6d0] ;  /* 0x0006d00001187983 */ /* 0x001ea20000300a00 */
[----:B------:R-:W2:Y:S03]  /*1b770*/  LDL.LU.64 R26, [R1+0x6d8] ;  /* 0x0006d800011a7983 */ /* 0x000ea60000300a00 */
[----:B--2---:R-:W-:Y:S01]  /*1b780*/  STL.64 [R1+0x3178], R26 ;  /* 0x0031781a01007387 */ /* 0x004fe20000100a00 */
[----:B------:R0:W-:Y:S03]  /*1b790*/  STL.64 [R1+0x3170], R24 ;  /* 0x0031701801007387 */ /* 0x0001e60000100a00 */
[----:B0-----:R-:W2:Y:S01]  /*1b7a0*/  LDL.LU.64 R24, [R1+0x6e0] ;  /* 0x0006e00001187983 */ /* 0x001ea20000300a00 */
[----:B------:R-:W2:Y:S01]  /*1b7b0*/  LDL.LU.64 R26, [R1+0x6e8] ;  /* 0x0006e800011a7983 */ /* 0x000ea20000300a00 */
[C---:B---3--:R-:W-:Y:S02]  /*1b7c0*/  HMMA.16816.F32.BF16 R20, R12.reuse, R4, R20 ;  /* 0x000000040c14723c */ /* 0x048fe40000041814 */
[----:B--2---:R-:W-:Y:S01]  /*1b7d0*/  STL.64 [R1+0x3190], R26 ;  /* 0x0031901a01007387 */ /* 0x004fe20000100a00 */
[----:B------:R0:W-:Y:S03]  /*1b7e0*/  STL.64 [R1+0x3188], R24 ;  /* 0x0031881801007387 */ /* 0x0001e60000100a00 */
[----:B0-----:R-:W2:Y:S01]  /*1b7f0*/  LDL.LU.64 R24, [R1+0x6f0] ;  /* 0x0006f00001187983 */ /* 0x001ea20000300a00 */
[----:B------:R-:W3:Y:S03]  /*1b800*/  LDL.LU.64 R26, [R1+0x6f8] ;  /* 0x0006f800011a7983 */ /* 0x000ee60000300a00 */
[----:B---3--:R-:W-:Y:S01]  /*1b810*/  STL.64 [R1+0x31a8], R26 ;  /* 0x0031a81a01007387 */ /* 0x008fe20000100a00 */
[----:B--2---:R0:W-:Y:S03]  /*1b820*/  STL.64 [R1+0x31a0], R24 ;  /* 0x0031a01801007387 */ /* 0x0041e60000100a00 */
[----:B0-----:R-:W2:Y:S01]  /*1b830*/  LDL.LU.64 R24, [R1+0x720] ;  /* 0x0007200001187983 */ /* 0x001ea20000300a00 */
[----:B------:R-:W2:Y:S08]  /*1b840*/  LDL.LU.64 R26, [R1+0x728] ;  /* 0x00072800011a7983 */ /* 0x000eb00000300a00 */
[----:B------:R0:W-:Y:S02]  /*1b850*/  STL.64 [R1+0x1a0], R20 ;  /* 0x0001a01401007387 */ /* 0x0001e40000100a00 */
[----:B------:R-:W-:Y:S01]  /*1b860*/  STL.64 [R1+0x1a8], R22 ;  /* 0x0001a81601007387 */ /* 0x000fe20000100a00 */
[----:B0-----:R-:W4:Y:S02]  /*1b870*/  LDL.LU.64 R20, [R1+0x31c0] ;  /* 0x0031c00001147983 */ /* 0x001f240000300a00 */
[----:B----4-:R-:W-:Y:S02]  /*1b880*/  HMMA.16816.F32.BF16 R12, R12, R20, R16 ;  /* 0x000000140c0c723c */ /* 0x010fe40000041810 */
[----:B------:R-:W2:Y:S01]  /*1b890*/  LDL.LU.64 R18, [R1+0x31b8] ;  /* 0x0031b80001127983 */ /* 0x000ea20000300a00 */
[----:B------:R-:W2:Y:S02]  /*1b8a0*/  LDL.LU.64 R16, [R1+0x31b0] ;  /* 0x0031b00001107983 */ /* 0x000ea40000300a00 */
[----:B------:R-:W-:-:S02]  /*1b8b0*/  IMAD.MOV.U32 R7, RZ, RZ, R8 ;  /* 0x000000ffff077224 */ /* 0x000fc400078e0008 */
[----:B------:R-:W-:Y:S11]  /*1b8c0*/  IMAD.MOV.U32 R6, RZ, RZ, R9 ;  /* 0x000000ffff067224 */ /* 0x000ff600078e0009 */
[----:B------:R-:W-:Y:S05]  /*1b8d0*/  @!UPT UIADD3 URZ, URZ, URZ, URZ ;  /* 0x0000003f3f3ff290 */ /* 0x000fea000fffe03f */
[----:B------:R0:W-:Y:S01]  /*1b8e0*/  STL.64 [R1+0x100], R12 ;  /* 0x0001000c01007387 */ /* 0x0001e20000100a00 */
[----:B------:R1:W-:Y:S03]  /*1b8f0*/  STL.64 [R1+0x108], R14 ;  /* 0x0001080e01007387 */ /* 0x0003e60000100a00 */
[----:B0-----:R-:W3:Y:S01]  /*1b900*/  LDL.LU.64 R12, [R1+0x4b0] ;  /* 0x0004b000010c7983 */ /* 0x001ee20000300a00 */
[----:B-1----:R-:W3:Y:S02]  /*1b910*/  LDL.LU.64 R14, [R1+0x4b8] ;  /* 0x0004b800010e7983 */ /* 0x002ee40000300a00 */
[----:B------:R0:W-:Y:S02]  /*1b920*/  STL.64 [R1+0x3150], R20 ;  /* 0x0031501401007387 */ /* 0x0001e40000100a00 */
[----:B0-----:R-:W4:Y:S01]  /*1b930*/  LDL.64 R20, [R1+0x30] ;  /* 0x0000300001147983 */ /* 0x001f220000100a00 */
[C---:B--2---:R-:W-:Y:S11]  /*1b940*/  HMMA.16816.F32.BF16 R24, R16.reuse, R8, R24 ;  /* 0x000000081018723c */ /* 0x044ff60000041818 */
[----:B------:R-:W-:Y:S11]  /*1b950*/  @!UPT UIADD3 URZ, URZ, URZ, URZ ;  /* 0x0000003f3f3ff290 */ /* 0x000ff6000fffe03f */
[----:B------:R-:W-:Y:S01]  /*1b960*/  @!UPT UIADD3 URZ, URZ, URZ, URZ ;  /* 0x0000003f3f3ff290 */ /* 0x000fe2000fffe03f */
[----:B------:R-:W-:Y:S01]  /*1b970*/  STL.64 [R1+0xf0], R24 ;  /* 0x0000f01801007387 */ /* 0x000fe20000100a00 */
[----:B------:R0:W-:Y:S03]  /*1b980*/  STL.64 [R1+0xf8], R26 ;  /* 0x0000f81a01007387 */ /* 0x0001e60000100a00 */
[----:B0-----:R-:W2:Y:S01]  /*1b990*/  LDL.LU.64 R26, [R1+0x31a8] ;  /* 0x0031a800011a7983 */ /* 0x001ea20000300a00 */
[----:B------:R-:W2:Y:S02]  /*1b9a0*/  LDL.LU.64 R24, [R1+0x31a0] ;  /* 0x0031a00001187983 */ /* 0x000ea40000300a00 */
[----:B------:R-:W2:Y:S02]  /*1b9b0*/  LDL.LU.64 R8, [R1+0x3198] ;  /* 0x0031980001087983 */ /* 0x000ea40000300a00 */
[----:B--2---:R-:W-:Y:S01]  /*1b9c0*/  HMMA.16816.F32.BF16 R24, R16, R8, R24 ;  /* 0x000000081018723c */ /* 0x004fe20000041818 */
[----:B------:R-:W-:-:S02]  /*1b9d0*/  IMAD.MOV.U32 R2, RZ, RZ, R8 ;  /* 0x000000ffff027224 */ /* 0x000fc400078e0008 */
[----:B------:R-:W-:Y:S11]  /*1b9e0*/  IMAD.MOV.U32 R29, RZ, RZ, R9 ;  /* 0x000000ffff1d7224 */ /* 0x000ff600078e0009 */
[----:B------:R-:W-:Y:S09]  /*1b9f0*/  @!UPT UIADD3 URZ, URZ, URZ, URZ ;  /* 0x0000003f3f3ff290 */ /* 0x000ff2000fffe03f */
[----:B------:R-:W-:Y:S01]  /*1ba00*/  STL.64 [R1+0xe0], R24 ;  /* 0x0000e01801007387 */ /* 0x000fe20000100a00 */
[----:B------:R0:W-:Y:S03]  /*1ba10*/  STL.64 [R1+0xe8], R26 ;  /* 0x0000e81a01007387 */ /* 0x0001e60000100a00 */
[----:B0-----:R-:W2:Y:S01]  /*1ba20*/  LDL.LU.64 R26, [R1+0x3190] ;  /* 0x00319000011a7983 */ /* 0x001ea20000300a00 */
[----:B------:R-:W2:Y:S02]  /*1ba30*/  LDL.LU.64 R24, [R1+0x3188] ;  /* 0x0031880001187983 */ /* 0x000ea40000300a00 */
[----:B------:R-:W2:Y:S02]  /*1ba40*/  LDL.LU.64 R8, [R1+0x3180] ;  /* 0x0031800001087983 */ /* 0x000ea40000300a00 */
[C---:B--2---:R-:W-:Y:S01]  /*1ba50*/  HMMA.16816.F32.BF16 R8, R16.reuse, R8, R24 ;  /* 0x000000081008723c */ /* 0x044fe20000041818 */
[----:B------:R-:W2:Y:S01]  /*1ba60*/  LDL.LU.64 R26, [R1+0x3178] ;  /* 0x00317800011a7983 */ /* 0x000ea20000300a00 */
[----:B------:R-:W2:Y:S11]  /*1ba70*/  LDL.LU.64 R24, [R1+0x3170] ;  /* 0x0031700001187983 */ /* 0x000eb60000300a00 */
[----:B------:R-:W-:Y:S10]  /*1ba80*/  @!UPT UIADD3 URZ, URZ, URZ, URZ ;  /* 0x0000003f3f3ff290 */ /* 0x000ff4000fffe03f */
[----:B------:R-:W-:Y:S01]  /*1ba90*/  STL.64 [R1+0xd0], R8 ;  /* 0x0000d00801007387 */ /* 0x000fe20000100a00 */
[----:B------:R0:W-:Y:S03]  /*1baa0*/  STL.64 [R1+0xd8], R10 ;  /* 0x0000d80a01007387 */ /* 0x0001e60000100a00 */
[----:B0-----:R-:W2:Y:S01]  /*1bab0*/  LDL.LU.64 R10, [R1+0x3168] ;  /* 0x00316800010a7983 */ /* 0x001ea20000300a00 */
[----:B------:R-:W2:Y:S02]  /*1bac0*/  LDL.LU.64 R8, [R1+0x3160] ;  /* 0x0031600001087983 */ /* 0x000ea40000300a00 */
[----:B--2---:R-:W-:Y:S11]  /*1bad0*/  HMMA.16816.F32.BF16 R24, R16, R8, R24 ;  /* 0x000000081018723c */ /* 0x004ff60000041818 */
[----:B------:R-:W-:Y:S11]  /*1bae0*/  @!UPT UIADD3 URZ, URZ, URZ, URZ ;  /* 0x0000003f3f3ff290 */ /* 0x000ff6000fffe03f */
[----:B------:R-:W-:Y:S01]  /*1baf0*/  @!UPT UIADD3 URZ, URZ, URZ, URZ ;  /* 0x0000003f3f3ff290 */ /* 0x000fe2000fffe03f */
[----:B------:R0:W-:Y:S01]  /*1bb00*/  STL.64 [R1+0xc0], R24 ;  /* 0x0000c01801007387 */ /* 0x0001e20000100a00 */
[----:B------:R-:W-:Y:S03]  /*1bb10*/  STL.64 [R1+0xc8], R26 ;  /* 0x0000c81a01007387 */ /* 0x000fe60000100a00 */
[----:B0-----:R-:W3:Y:S01]  /*1bb20*/  LDL.LU.64 R24, [R1+0x3158] ;  /* 0x0031580001187983 */ /* 0x001ee20000300a00 */
[----:B------:R-:W-:Y:S02]  /*1bb30*/  STL.64 [R1+0x30f8], R10 ;  /* 0x0030f80a01007387 */ /* 0x000fe40000100a00 */
[----:B------:R0:W-:Y:S02]  /*1bb40*/  STL.64 [R1+0x30f0], R8 ;  /* 0x0030f00801007387 */ /* 0x0001e40000100a00 */
[----:B0-----:R-:W2:Y:S04]  /*1bb50*/  LDL.64 R8, [R1] ;  /* 0x0000000001087983 */ /* 0x001ea80000100a00 */
[----:B--2---:R0:W-:Y:S04]  /*1bb60*/  STL.64 [R1+0x3110], R8 ;  /* 0x0031100801007387 */ /* 0x0041e80000100a00 */
[----:B0-----:R-:W2:Y:S01]  /*1bb70*/  LDL.LU.64 R8, [R1+0x4f0] ;  /* 0x0004f00001087983 */ /* 0x001ea20000300a00 */
[----:B------:R-:W2:Y:S02]  /*1bb80*/  LDL.LU.64 R10, [R1+0x4f8] ;  /* 0x0004f800010a7983 */ /* 0x000ea40000300a00 */
[----:B----4-:R-:W-:-:S02]  /*1bb90*/  IMAD.MOV.U32 R28, RZ, RZ, R20 ;  /* 0x000000ffff1c7224 */ /* 0x010fc400078e0014 */
[----:B------:R-:W-:Y:S01]  /*1bba0*/  IMAD.MOV.U32 R0, RZ, RZ, R21 ;  /* 0x000000ffff007224 */ /* 0x000fe200078e0015 */
[C---:B--2---:R-:W-:Y:S11]  /*1bbb0*/  HMMA.16816.F32.BF16 R8, R16.reuse, R20, R8 ;  /* 0x000000141008723c */ /* 0x044ff60000041808 */
[----:B------:R-:W-:Y:S11]  /*1bbc0*/  @!UPT UIADD3 URZ, URZ, URZ, URZ ;  /* 0x0000003f3f3ff290 */ /* 0x000ff6000fffe03f */
[----:B------:R-:W-:Y:S01]  /*1bbd0*/  @!UPT UIADD3 URZ, URZ, URZ, URZ ;  /* 0x0000003f3f3ff290 */ /* 0x000fe2000fffe03f */
[----:B------:R-:W-:Y:S01]  /*1bbe0*/  STL.64 [R1+0x190], R8 ;  /* 0x0001900801007387 */ /* 0x000fe20000100a00 */
[----:B------:R3:W-:Y:S02]  /*1bbf0*/  STL.64 [R1+0x198], R10 ;  /* 0x0001980a01007387 */ /* 0x0007e40000100a00 */
[----:B------:R-:W2:Y:S02]  /*1bc00*/  LDL.LU.64 R20, [R1+0x400] ;  /* 0x0004000001147983 */ /* 0x000ea40000300a00 */
[----:B------:R-:W2:Y:S01]  /*1bc10*/  LDL.LU.64 R22, [R1+0x408] ;  /* 0x0004080001167983 */ /* 0x000ea20000300a00 */
[C---:B---3--:R-:W-:Y:S11]  /*1bc20*/  HMMA.16816.F32.BF16 R8, R16.reuse, R24, R12 ;  /* 0x000000181008723c */ /* 0x048ff6000004180c */
[----:B------:R-:W-:Y:S11]  /*1bc30*/  @!UPT UIADD3 URZ, URZ, URZ, URZ ;  /* 0x0000003f3f3ff290 */ /* 0x000ff6000fffe03f */
[----:B------:R-:W-:Y:S01]  /*1bc40*/  @!UPT UIADD3 URZ, URZ, URZ, URZ ;  /* 0x0000003f3f3ff290 */ /* 0x000fe2000fffe03f */
[----:B------:R0:W-:Y:S01]  /*1bc50*/  STL.64 [R1+0x2b0], R8 ;  /* 0x0002b00801007387 */ /* 0x0001e20000100a00 */
[----:B------:R1:W-:Y:S02]  /*1bc60*/  STL.64 [R1+0x2b8], R10 ;  /* 0x0002b80a01007387 */ /* 0x0003e40000100a00 */
[----:B------:R-:W3:Y:S02]  /*1bc70*/  LDL.LU.64 R12, [R1+0x360] ;  /* 0x00036000010c7983 */ /* 0x000ee40000300a00 */
[----:B------:R-:W3:Y:S01]  /*1bc80*/  LDL.LU.64 R14, [R1+0x368] ;  /* 0x00036800010e7983 */ /* 0x000ee20000300a00 */
[----:B0-----:R-:W4:Y:S01]  /*1bc90*/  LDL.LU.64 R8, [R1+0x6b0] ;  /* 0x0006b00001087983 */ /* 0x001f220000300a00 */
[----:B-1----:R-:W2:Y:S03]  /*1bca0*/  LDL.LU.64 R10, [R1+0x6b8] ;  /* 0x0006b800010a7983 */ /* 0x002ea60000300a00 */
[----:B--2---:R-:W-:Y:S01]  /*1bcb0*/  STL.64 [R1+0x3120], R10 ;  /* 0x0031200a01007387 */ /* 0x004fe20000100a00 */
[----:B----4-:R-:W-:Y:S02]  /*1bcc0*/  STL.64 [R1+0x3118], R8 ;  /* 0x0031180801007387 */ /* 0x010fe40000100a00 */
[----:B------:R-:W2:Y:S02]  /*1bcd0*/  LDL.LU.64 R24, [R1+0x3f0] ;  /* 0x0003f00001187983 */ /* 0x000ea40000300a00 */
[----:B------:R-:W4:Y:S01]  /*1bce0*/  LDL.LU.64 R26, [R1+0x3f8] ;  /* 0x0003f800011a7983 */ /* 0x000f220000300a00 */
[----:B------:R-:W-:Y:S01]  /*1bcf0*/  HMMA.16816.F32.BF16 R20, R16, R4, R20 ;  /* 0x000000041014723c */ /* 0x000fe20000041814 */
[----:B----4-:R-:W-:Y:S01]  /*1bd00*/  STL.64 [R1+0x3108], R26 ;  /* 0x0031081a01007387 */ /* 0x010fe20000100a00 */
[----:B--2---:R0:W-:Y:S03]  /*1bd10*/  STL.64 [R1+0x3100], R24 ;  /* 0x0031001801007387 */ /* 0x0041e60000100a00 */
[----:B0-----:R-:W2:Y:S01]  /*1bd20*/  LDL.LU.64 R24, [R1+0x6a0] ;  /* 0x0006a00001187983 */ /* 0x001ea20000300a00 */
[----:B------:R-:W4:Y:S03]  /*1bd30*/  LDL.LU.64 R26, [R1+0x6a8] ;  /* 0x0006a800011a7983 */ /* 0x000f260000300a00 */
[----:B----4-:R-:W-:Y:S01]  /*1bd40*/  STL.64 [R1+0x3130], R26 ;  /* 0x0031301a01007387 */ /* 0x010fe20000100a00 */
[----:B--2---:R0:W-:Y:S03]  /*1bd50*/  STL.64 [R1+0x3128], R24 ;  /* 0x0031281801007387 */ /* 0x0041e60000100a00 */
[----:B0-----:R-:W2:Y:S01]  /*1bd60*/  LDL.LU.64 R24, [R1+0x6c0] ;  /* 0x0006c00001187983 */ /* 0x001ea20000300a00 */
[----:B------:R-:W2:Y:S09]  /*1bd70*/  LDL.LU.64 R26, [R1+0x6c8] ;  /* 0x0006c800011a7983 */ /* 0x000eb20000300a00 */
[----:B------:R0:W-:Y:S02]  /*1bd80*/  STL.64 [R1+0x3d0], R20 ;  /* 0x0003d01401007387 */ /* 0x0001e40000100a00 */
[----:B------:R1:W-:Y:S01]  /*1bd90*/  STL.64 [R1+0x3d8], R22 ;  /* 0x0003d81601007387 */ /* 0x0003e20000100a00 */
[----:B0-----:R-:W3:Y:S01]  /*1bda0*/  LDL.LU.64 R20, [R1+0x3150] ;  /* 0x0031500001147983 */ /* 0x001ee20000300a00 */
[----:B------:R-:W-:-:S02]  /*1bdb0*/  IMAD.MOV.U32 R8, RZ, RZ, R7 ;  /* 0x000000ffff087224 */ /* 0x000fc400078e0007 */
[----:B------:R-:W-:Y:S01]  /*1bdc0*/  IMAD.MOV.U32 R9, RZ, RZ, R6 ;  /* 0x000000ffff097224 */ /* 0x000fe200078e0006 */
[----:B---3--:R-:W-:Y:S01]  /*1bdd0*/  HMMA.16816.F32.BF16 R12, R16, R20, R12 ;  /* 0x00000014100c723c */ /* 0x008fe2000004180c */
[----:B------:R-:W-:Y:S02]  /*1bde0*/  IMAD.MOV.U32 R7, RZ, RZ, R20 ;  /* 0x000000ffff077224 */ /* 0x000fe400078e0014 */
[----:B------:R-:W-:Y:S11]  /*1bdf0*/  IMAD.MOV.U32 R6, RZ, RZ, R21 ;  /* 0x000000ffff067224 */ /* 0x000ff600078e0015 */
[----:B------:R-:W-:Y:S09]  /*1be00*/  @!UPT UIADD3 URZ, URZ, URZ, URZ ;  /* 0x0000003f3f3ff290 */ /* 0x000ff2000fffe03f */
[----:B------:R0:W-:Y:S01]  /*1be10*/  STL.64 [R1+0x3c0], R12 ;  /* 0x0003c00c01007387 */ /* 0x0001e20000100a00 */
[----:B------:R3:W-:Y:S02]  /*1be20*/  STL.64 [R1+0x3c8], R14 ;  /* 0x0003c80e01007387 */ /* 0x0007e40000100a00 */
[----:B-1----:R-:W2:Y:S02]  /*1be30*/  LDL.LU.64 R22, [R1+0x3148] ;  /* 0x0031480001167983 */ /* 0x002ea40000300a00 */
[----:B------:R-:W2:Y:S01]  /*1be40*/  LDL.LU.64 R20, [R1+0x3140] ;  /* 0x0031400001147983 */ /* 0x000ea20000300a00 */
[----:B0-----:R-:W4:Y:S01]  /*1be50*/  LDL.LU.64 R12, [R1+0x350] ;  /* 0x00035000010c7983 */ /* 0x001f220000300a00 */
[----:B---3--:R-:W4:Y:S02]  /*1be60*/  LDL.LU.64 R14, [R1+0x358] ;  /* 0x00035800010e7983 */ /* 0x008f240000300a00 */
[----:B------:R-:W-:Y:S02]  /*1be70*/  STL.64 [R1+0x30e0], R6 ;  /* 0x0030e00601007387 */ /* 0x000fe40000100a00 */
[----:B------:R0:W-:Y:S02]  /*1be80*/  STL.64 [R1+0x30d8], R4 ;  /* 0x0030d80401007387 */ /* 0x0001e40000100a00 */
[----:B0-----:R-:W-:-:S02]  /*1be90*/  IMAD.MOV.U32 R4, RZ, RZ, R2 ;  /* 0x000000ffff047224 */ /* 0x001fc400078e0002 */
[----:B------:R-:W-:Y:S01]  /*1bea0*/  IMAD.MOV.U32 R5, RZ, RZ, R29 ;  /* 0x000000ffff057224 */ /* 0x000fe200078e001d */
[----:B------:R-:W3:Y:S01]  /*1beb0*/  LDL.LU R2, [R1+0x313c] ;  /* 0x00313c0001027983 */ /* 0x000ee20000300800 */
[----:B------:R-:W3:Y:S01]  /*1bec0*/  LDL.LU R29, [R1+0x3138] ;  /* 0x00313800011d7983 */ /* 0x000ee20000300800 */
[C---:B--2---:R-:W-:Y:S02]  /*1bed0*/  HMMA.16816.F32.BF16 R8, R20.reuse, R8, R24 ;  /* 0x000000081408723c */ /* 0x044fe40000041818 */
[----:B------:R-:W2:Y:S01]  /*1bee0*/  LDL.LU.64 R26, [R1+0x3130] ;  /* 0x00313000011a7983 */ /* 0x000ea20000300a00 */
[----:B------:R-:W2:Y:S11]  /*1bef0*/  LDL.LU.64 R24, [R1+0x3128] ;  /* 0x0031280001187983 */ /* 0x000eb60000300a00 */
[----:B------:R-:W-:Y:S09]  /*1bf00*/  @!UPT UIADD3 URZ, URZ, URZ, URZ ;  /* 0x0000003f3f3ff290 */ /* 0x000ff2000fffe03f */
[----:B------:R-:W-:Y:S01]  /*1bf10*/  STL.64 [R1+0x440], R8 ;  /* 0x0004400801007387 */ /* 0x000fe20000100a00 */
[----:B------:R0:W-:Y:S03]  /*1bf20*/  STL.64 [R1+0x448], R10 ;  /* 0x0004480a01007387 */ /* 0x0001e60000100a00 */
[----:B0-----:R-:W2:Y:S01]  /*1bf30*/  LDL.LU.64 R10, [R1+0x3120] ;  /* 0x00312000010a7983 */ /* 0x001ea20000300a00 */
[----:B------:R-:W2:Y:S02]  /*1bf40*/  LDL.LU.64 R8, [R1+0x3118] ;  /* 0x0031180001087983 */ /* 0x000ea40000300a00 */
[C---:B--2---:R-:W-:Y:S01]  /*1bf50*/  HMMA.16816.F32.BF16 R4, R20.reuse, R4, R8 ;  /* 0x000000041404723c */ /* 0x044fe20000041808 */
[----:B------:R-:W2:Y:S01]  /*1bf60*/  LDL.LU.64 R8, [R1+0x3110] ;  /* 0x0031100001087983 */ /* 0x000ea20000300a00 */
[----:B------:R-:W-:Y:S11]  /*1bf70*/  IMAD.MOV.U32 R17, RZ, RZ, R0 ;  /* 0x000000ffff117224 */ /* 0x000ff600078e0000 */
[----:B------:R-:W-:Y:S10]  /*1bf80*/  @!UPT UIADD3 URZ, URZ, URZ, URZ ;  /* 0x0000003f3f3ff290 */ /* 0x000ff4000fffe03f */
[----:B------:R0:W-:Y:S01]  /*1bf90*/  STL.64 [R1+0x430], R4 ;  /* 0x0004300401007387 */ /* 0x0001e20000100a00 */
[----:B------:R1:W-:Y:S03]  /*1bfa0*/  STL.64 [R1+0x438], R6 ;  /* 0x0004380601007387 */ /* 0x0003e60000100a00 */
[----:B0-----:R-:W3:Y:S01]  /*1bfb0*/  LDL.64 R4, [R1+0x50] ;  /* 0x0000500001047983 */ /* 0x001ee20000100a00 */
[C---:B--2---:R-:W-:Y:S01]  /*1bfc0*/  HMMA.16816.F32.BF16 R24, R20.reuse, R8, R24 ;  /* 0x000000081418723c */ /* 0x044fe20000041818 */
[----:B-1----:R-:W-:Y:S02]  /*1bfd0*/  IMAD.MOV.U32 R6, RZ, RZ, R8 ;  /* 0x000000ffff067224 */ /* 0x002fe400078e0008 */
[----:B------:R-:W-:Y:S11]  /*1bfe0*/  IMAD.MOV.U32 R0, RZ, RZ, R9 ;  /* 0x000000ffff007224 */ /* 0x000ff600078e0009 */
[----:B------:R-:W-:Y:S09]  /*1bff0*/  @!UPT UIADD3 URZ, URZ, URZ, URZ ;  /* 0x0000003f3f3ff290 */ /* 0x000ff2000fffe03f */
[----:B------:R-:W-:Y:S01]  /*1c000*/  STL.64 [R1+0x420], R24 ;  /* 0x0004201801007387 */ /* 0x000fe20000100a00 */
[----:B------:R0:W-:Y:S03]  /*1c010*/  STL.64 [R1+0x428], R26 ;  /* 0x0004281a01007387 */ /* 0x0001e60000100a00 */
[----:B0-----:R-:W2:Y:S01]  /*1c020*/  LDL.LU.64 R26, [R1+0x3108] ;  /* 0x00310800011a7983 */ /* 0x001ea20000300a00 */
[----:B------:R-:W2:Y:S02]  /*1c030*/  LDL.LU.64 R24, [R1+0x3100] ;  /* 0x0031000001187983 */ /* 0x000ea40000300a00 */
[----:B------:R-:W2:Y:S02]  /*1c040*/  LDL.LU.64 R10, [R1+0x30f8] ;  /* 0x0030f800010a7983 */ /* 0x000ea40000300a00 */
[----:B------:R-:W2:Y:S02]  /*1c050*/  LDL.LU.64 R8, [R1+0x30f0] ;  /* 0x0030f00001087983 */ /* 0x000ea40000300a00 */
[----:B--2---:R-:W-:Y:S01]  /*1c060*/  HMMA.16816.F32.BF16 R24, R20, R8, R24 ;  /* 0x000000081418723c */ /* 0x004fe20000041818 */
[----:B------:R-:W-:Y:S01]  /*1c070*/  STL.64 [R1+0x3080], R10 ;  /* 0x0030800a01007387 */ /* 0x000fe20000100a00 */
[----:B------:R0:W-:Y:S05]  /*1c080*/  STL.64 [R1+0x3078], R8 ;  /* 0x0030780801007387 */ /* 0x0001ea0000100a00 */
[----:B0-----:R-:W-:-:S02]  /*1c090*/  IMAD.MOV.U32 R8, RZ, RZ, R6 ;  /* 0x000000ffff087224 */ /* 0x001fc400078e0006 */
[----:B------:R-:W-:Y:S11]  /*1c0a0*/  IMAD.MOV.U32 R9, RZ, RZ, R0 ;  /* 0x000000ffff097224 */ /* 0x000ff600078e0000 */
[----:B------:R-:W-:Y:S03]  /*1c0b0*/  @!UPT UIADD3 URZ, URZ, URZ, URZ ;  /* 0x0000003f3f3ff290 */ /* 0x000fe6000fffe03f */
[----:B------:R-:W-:Y:S01]  /*1c0c0*/  STL.64 [R1+0x410], R24 ;  /* 0x0004101801007387 */ /* 0x000fe20000100a00 */
[----:B------:R-:W-:Y:S02]  /*1c0d0*/  STL.64 [R1+0x418], R26 ;  /* 0x0004181a01007387 */ /* 0x000fe40000100a00 */
[----:B------:R0:W-:Y:S02]  /*1c0e0*/  STL.64 [R1+0x3098], R8 ;  /* 0x0030980801007387 */ /* 0x0001e40000100a00 */
[----:B0-----:R-:W2:Y:S01]  /*1c0f0*/  LDL.64 R8, [R1+0x10] ;  /* 0x0000100001087983 */ /* 0x001ea20000100a00 */
[----:B------:R-:W-:-:S07]  /*1c100*/  IMAD.MOV.U32 R16, RZ, RZ, R28 ;  /* 0x000000ffff107224 */ /* 0x000fce00078e001c */
[C---:B----4-:R-:W-:Y:S01]  /*1c110*/  HMMA.16816.F32.BF16 R12, R20.reuse, R16, R12 ;  /* 0x00000010140c723c */ /* 0x050fe2000004180c */
[----:B--2---:R0:W-:Y:S04]  /*1c120*/  STL.64 [R1+0x30b0], R8 ;  /* 0x0030b00801007387 */ /* 0x0041e80000100a00 */
[----:B0-----:R-:W2:Y:S04]  /*1c130*/  LDL.64 R8, [R1+0x20] ;  /* 0x0000200001087983 */ /* 0x001ea80000100a00 */
[----:B--2---:R0:W-:Y:S04]  /*1c140*/  STL.64 [R1+0x30e8], R8 ;  /* 0x0030e80801007387 */ /* 0x0041e80000100a00 */
[----:B0-----:R-:W3:Y:S01]  /*1c150*/  LDL.LU.64 R8, [R1+0x340] ;  /* 0x0003400001087983 */ /* 0x001ee20000300a00 */
[----:B------:R-:W3:Y:S09]  /*1c160*/  LDL.LU.64 R10, [R1+0x348] ;  /* 0x00034800010a7983 */ /* 0x000ef20000300a00 */
[----:B------:R-:W-:Y:S02]  /*1c170*/  STL.64 [R1+0x400], R12 ;  /* 0x0004000c01007387 */ /* 0x000fe40000100a00 */
[----:B------:R-:W-:Y:S01]  /*1c180*/  STL.64 [R1+0x408], R14 ;  /* 0x0004080e01007387 */ /* 0x000fe20000100a00 */
[----:B------:R-:W2:Y:S01]  /*1c190*/  LDL.LU.64 R24, [R1+0x240] ;  /* 0x0002400001187983 */ /* 0x000ea20000300a00 */
[----:B------:R-:W4:Y:S03]  /*1c1a0*/  LDL.LU.64 R26, [R1+0x248] ;  /* 0x00024800011a7983 */ /* 0x000f260000300a00 */
[----:B----4-:R-:W-:Y:S01]  /*1c1b0*/  STL.64 [R1+0x30d0], R26 ;  /* 0x0030d01a01007387 */ /* 0x010fe20000100a00 */
[----:B--2---:R0:W-:Y:S03]  /*1c1c0*/  STL.64 [R1+0x30c8], R24 ;  /* 0x0030c81801007387 */ /* 0x0041e60000100a00 */
[----:B0-----:R-:W2:Y:S01]  /*1c1d0*/  LDL.LU.64 R24, [R1+0x250] ;  /* 0x0002500001187983 */ /* 0x001ea20000300a00 */
[----:B------:R-:W2:Y:S02]  /*1c1e0*/  LDL.LU.64 R26, [R1+0x258] ;  /* 0x00025800011a7983 */ /* 0x000ea40000300a00 */
[----:B------:R-:W4:Y:S02]  /*1c1f0*/  LDL.LU.64 R12, [R1+0x690] ;  /* 0x00069000010c7983 */ /* 0x000f240000300a00 */
[----:B------:R-:W4:Y:S01]  /*1c200*/  LDL.LU.64 R14, [R1+0x698] ;  /* 0x00069800010e7983 */ /* 0x000f220000300a00 */
[----:B------:R0:W-:Y:S04]  /*1c210*/  STL.64 [R1+0x3070], R16 ;  /* 0x0030701001007387 */ /* 0x0001e80000100a00 */
[----:B0-----:R-:W2:Y:S01]  /*1c220*/  LDL.LU.64 R16, [R1+0x660] ;  /* 0x0006600001107983 */ /* 0x001ea20000300a00 */
[----:B------:R-:W2:Y:S01]  /*1c230*/  LDL.LU.64 R18, [R1+0x668] ;  /* 0x0006680001127983 */ /* 0x000ea20000300a00 */
[----:B---3--:R-:W-:Y:S02]  /*1c240*/  HMMA.16816.F32.BF16 R8, R20, R4, R8 ;  /* 0x000000041408723c */ /* 0x008fe40000041808 */
[----:B--2---:R-:W-:Y:S01]  /*1c250*/  STL.64 [R1+0x3090], R18 ;  /* 0x0030901201007387 */ /* 0x004fe20000100a00 */
[----:B------:R0:W-:Y:S03]  /*1c260*/  STL.64 [R1+0x3088], R16 ;  /* 0x0030881001007387 */ /* 0x0001e60000100a00 */
[----:B0-----:R-:W2:Y:S01]  /*1c270*/  LDL.LU.64 R16, [R1+0x670] ;  /* 0x0006700001107983 */ /* 0x001ea20000300a00 */
[----:B------:R-:W3:Y:S02]  /*1c280*/  LDL.LU.64 R18, [R1+0x678] ;  /* 0x0006780001127983 */ /* 0x000ee40000300a00 */
[----:B------:R-:W-:Y:S01]  /*1c290*/  IMAD.MOV.U32 R0, RZ, RZ, R5 ;  /* 0x000000ffff007224 */ /* 0x000fe200078e0005 */
[----:B---3--:R-:W-:Y:S01]  /*1c2a0*/  STL.64 [R1+0x30a8], R18 ;  /* 0x0030a81201007387 */ /* 0x008fe20000100a00 */
[----:B--2---:R0:W-:Y:S03]  /*1c2b0*/  STL.64 [R1+0x30a0], R16 ;  /* 0x0030a01001007387 */ /* 0x0041e60000100a00 */
[----:B0-----:R-:W2:Y:S01]  /*1c2c0*/  LDL.LU.64 R16, [R1+0x680] ;  /* 0x0006800001107983 */ /* 0x001ea20000300a00 */
[----:B------:R-:W2:Y:S08]  /*1c2d0*/  LDL.LU.64 R18, [R1+0x688] ;  /* 0x0006880001127983 */ /* 0x000eb00000300a00 */
[----:B------:R0:W-:Y:S02]  /*1c2e0*/  STL.64 [R1+0x3f0], R8 ;  /* 0x0003f00801007387 */ /* 0x0001e40000100a00 */
[----:B------:R1:W-:Y:S01]  /*1c2f0*/  STL.64 [R1+0x3f8], R10 ;  /* 0x0003f80a01007387 */ /* 0x0003e20000100a00 */
[----:B0-----:R-:W3:Y:S01]  /*1c300*/  LDL.LU.64 R8, [R1+0x30e8] ;  /* 0x0030e80001087983 */ /* 0x001ee20000300a00 */
[----:B-1----:R-:W-:-:S02]  /*1c310*/  IMAD.MOV.U32 R10, RZ, RZ, R4 ;  /* 0x000000ffff0a7224 */ /* 0x002fc400078e0004 */
[----:B------:R-:W2:Y:S02]  /*1c320*/  LDL.LU.64 R6, [R1+0x30e0] ;  /* 0x0030e00001067983 */ /* 0x000ea40000300a00 */
[----:B------:R-:W2:Y:S02]  /*1c330*/  LDL.LU.64 R4, [R1+0x30d8] ;  /* 0x0030d80001047983 */ /* 0x000ea40000300a00 */
[----:B--2---:R-:W-:Y:S11]  /*1c340*/  HMMA.16816.F32.BF16 R24, R20, R4, R24 ;  /* 0x000000041418723c */ /* 0x004ff60000041818 */
[----:B------:R-:W-:Y:S11]  /*1c350*/  @!UPT UIADD3 URZ, URZ, URZ, URZ ;  /* 0x0000003f3f3ff290 */ /* 0x000ff6000fffe03f */
[----:B------:R-:W-:Y:S01]  /*1c360*/  @!UPT UIADD3 URZ, URZ, URZ, URZ ;  /* 0x0000003f3f3ff290 */ /* 0x000fe2000fffe03f */
[----:B------:R-:W-:Y:S01]  /*1c370*/  STL.64 [R1+0x3e0], R24 ;  /* 0x0003e01801007387 */ /* 0x000fe20000100a00 */
[----:B------:R0:W-:Y:S03]  /*1c380*/  STL.64 [R1+0x3e8], R26 ;  /* 0x0003e81a01007387 */ /* 0x0001e60000100a00 */
[----:B0-----:R-:W2:Y:S01]  /*1c390*/  LDL.LU.64 R26, [R1+0x30d0] ;  /* 0x0030d000011a7983 */ /* 0x001ea20000300a00 */
[----:B------:R-:W2:Y:S02]  /*1c3a0*/  LDL.LU.64 R24, [R1+0x30c8] ;  /* 0x0030c80001187983 */ /* 0x000ea40000300a00 */
[----:B------:R0:W-:Y:S02]  /*1c3b0*/  STL.64 [R1+0x3068], R4 ;  /* 0x0030680401007387 */ /* 0x0001e40000100a00 */
[----:B0-----:R-:W-:Y:S02]  /*1c3c0*/  IMAD.MOV.U32 R4, RZ, RZ, R7 ;  /* 0x000000ffff047224 */ /* 0x001fe400078e0007 */
[----:B------:R-:W-:-:S07]  /*1c3d0*/  IMAD.MOV.U32 R5, RZ, RZ, R6 ;  /* 0x000000ffff057224 */ /* 0x000fce00078e0006 */
[----:B--2---:R-:W-:Y:S01]  /*1c3e0*/  HMMA.16816.F32.BF16 R20, R20, R4, R24 ;  /* 0x000000041414723c */ /* 0x004fe20000041818 */
[----:B------:R-:W4:Y:S01]  /*1c3f0*/  LDL.LU.64 R26, [R1+0x30c0] ;  /* 0x0030c000011a7983 */ /* 0x000f220000300a00 */
[----:B------:R-:W4:Y:S02]  /*1c400*/  LDL.LU.64 R24, [R1+0x30b8] ;  /* 0x0030b80001187983 */ /* 0x000f240000300a00 */
[----:B------:R-:W2:Y:S02]  /*1c410*/  LDL.LU.64 R4, [R1+0x230] ;  /* 0x0002300001047983 */ /* 0x000ea40000300a00 */
[----:B------:R-:W2:Y:S11]  /*1c420*/  LDL.LU.64 R6, [R1+0x238] ;  /* 0x0002380001067983 */ /* 0x000eb60000300a00 */
[----:B------:R-:W-:Y:S06]  /*1c430*/  @!UPT UIADD3 URZ, URZ, URZ, URZ ;  /* 0x0000003f3f3ff290 */ /* 0x000fec000fffe03f */
[----:B------:R0:W-:Y:S01]  /*1c440*/  STL.64 [R1+0x3b0], R20 ;  /* 0x0003b01401007387 */ /* 0x0001e20000100a00 */
[----:B------:R-:W-:Y:S02]  /*1c450*/  STL.64 [R1+0x3b8], R22 ;  /* 0x0003b81601007387 */ /* 0x000fe40000100a00 */
[----:B0-----:R-:W-:Y:S02]  /*1c460*/  IMAD.MOV.U32 R21, RZ, RZ, R0 ;  /* 0x000000ffff157224 */ /* 0x001fe400078e0000 */
[----:B---3--:R-:W-:Y:S01]  /*1c470*/  IMAD.MOV.U32 R0, RZ, RZ, R9 ;  /* 0x000000ffff007224 */ /* 0x008fe200078e0009 */
[C---:B----4-:R-:W-:Y:S11]  /*1c480*/  HMMA.16816.F32.BF16 R12, R24.reuse, R8, R12 ;  /* 0x00000008180c723c */ /* 0x050ff6000004180c */
[----:B------:R-:W-:Y:S11]  /*1c490*/  @!UPT UIADD3 URZ, URZ, URZ, URZ ;  /* 0x0000003f3f3ff290 */ /* 0x000ff6000fffe03f */
[----:B------:R-:W-:Y:S01]  /*1c4a0*/  @!UPT UIADD3 URZ, URZ, URZ, URZ ;  /* 0x0000003f3f3ff290 */ /* 0x000fe2000fffe03f */
[----:B------:R0:W-:Y:S01]  /*1c4b0*/  STL.64 [R1+0x3a0], R12 ;  /* 0x0003a00c01007387 */ /* 0x0001e20000100a00 */
[----:B------:R1:W-:Y:S02]  /*1c4c0*/  STL.64 [R1+0x3a8], R14 ;  /* 0x0003a80e01007387 */ /* 0x0003e40000100a00 */
[----:B0-----:R-:W-:Y:S02]  /*1c4d0*/  IMAD.MOV.U32 R12, RZ, RZ, R8 ;  /* 0x000000ffff0c7224 */ /* 0x001fe400078e0008 */
[----:B------:R-:W3:Y:S02]  /*1c4e0*/  LDL.LU.64 R8, [R1+0x30b0] ;  /* 0x0030b00001087983 */ /* 0x000ee40000300a00 */
[C---:B---3--:R-:W-:Y:S01]  /*1c4f0*/  HMMA.16816.F32.BF16 R16, R24.reuse, R8, R16 ;  /* 0x000000081810723c */ /* 0x048fe20000041810 */
[----:B-1----:R-:W-:Y:S02]  /*1c500*/  IMAD.MOV.U32 R14, RZ, RZ, R8 ;  /* 0x000000ffff0e7224 */ /* 0x002fe400078e0008 */
[----:B------:R-:W-:Y:S11]  /*1c510*/  IMAD.MOV.U32 R13, RZ, RZ, R9 ;  /* 0x000000ffff0d7224 */ /* 0x000ff600078e0009 */
[----:B------:R-:W-:Y:S09]  /*1c520*/  @!UPT UIADD3 URZ, URZ, URZ, URZ ;  /* 0x0000003f3f3ff290 */ /* 0x000ff2000fffe03f */
[----:B------:R-:W-:Y:S01]  /*1c530*/  STL.64 [R1+0x390], R16 ;  /* 0x0003901001007387 */ /* 0x000fe20000100a00 */
[----:B------:R0:W-:Y:S03]  /*1c540*/  STL.64 [R1+0x398], R18 ;  /* 0x0003981201007387 */ /* 0x0001e60000100a00 */
[----:B0-----:R-:W3:Y:S01]  /*1c550*/  LDL.LU.64 R18, [R1+0x30a8] ;  /* 0x0030a80001127983 */ /* 0x001ee20000300a00 */
[----:B------:R-:W3:Y:S02]  /*1c560*/  LDL.LU.64 R16, [R1+0x30a0] ;  /* 0x0030a00001107983 */ /* 0x000ee40000300a00 */
[----:B------:R-:W3:Y:S02]  /*1c570*/  LDL.LU.64 R8, [R1+0x3098] ;  /* 0x0030980001087983 */ /* 0x000ee40000300a00 */
[----:B------:R-:W-:Y:S02]  /*1c580*/  IMAD.MOV.U32 R20, RZ, RZ, R10 ;  /* 0x000000ffff147224 */ /* 0x000fe400078e000a */
[C---:B---3--:R-:W-:Y:S01]  /*1c590*/  HMMA.16816.F32.BF16 R8, R24.reuse, R8, R16 ;  /* 0x000000081808723c */ /* 0x048fe20000041810 */
[----:B------:R-:W3:Y:S01]  /*1c5a0*/  LDL.LU.64 R18, [R1+0x3090] ;  /* 0x0030900001127983 */ /* 0x000ee20000300a00 */
[----:B------:R-:W3:Y:S11]  /*1c5b0*/  LDL.LU.64 R16, [R1+0x3088] ;  /* 0x0030880001107983 */ /* 0x000ef60000300a00 */
[----:B------:R-:W-:Y:S10]  /*1c5c0*/  @!UPT UIADD3 URZ, URZ, URZ, URZ ;  /* 0x0000003f3f3ff290 */ /* 0x000ff4000fffe03f */
[----:B------:R-:W-:Y:S01]  /*1c5d0*/  STL.64 [R1+0x380], R8 ;  /* 0x0003800801007387 */ /* 0x000fe20000100a00 */
[----:B------:R0:W-:Y:S03]  /*1c5e0*/  STL.64 [R1+0x388], R10 ;  /* 0x0003880a01007387 */ /* 0x0001e60000100a00 */
[----:B0-----:R-:W4:Y:S01]  /*1c5f0*/  LDL.LU.64 R10, [R1+0x3080] ;  /* 0x00308000010a7983 */ /* 0x001f220000300a00 */
[----:B------:R-:W3:Y:S02]  /*1c600*/  LDL.LU.64 R8, [R1+0x3078] ;  /* 0x0030780001087983 */ /* 0x000ee40000300a00 */
[----:B---3--:R-:W-:Y:S11]  /*1c610*/  HMMA.16816.F32.BF16 R16, R24, R8, R16 ;  /* 0x000000081810723c */ /* 0x008ff60000041810 */
[----:B------:R-:W-:Y:S11]  /*1c620*/  @!UPT UIADD3 URZ, URZ, URZ, URZ ;  /* 0x0000003f3f3ff290 */ /* 0x000ff6000fffe03f */
[----:B------:R-:W-:Y:S01]  /*1c630*/  @!UPT UIADD3 URZ, URZ, URZ, URZ ;  /* 0x0000003f3f3ff290 */ /* 0x000fe2000fffe03f */
[----:B------:R0:W-:Y:S01]  /*1c640*/  STL.64 [R1+0x370], R16 ;  /* 0x0003701001007387 */ /* 0x0001e20000100a00 */
[----:B------:R-:W-:Y:S03]  /*1c650*/  STL.64 [R1+0x378], R18 ;  /* 0x0003781201007387 */ /* 0x000fe60000100a00 */
[----:B0-----:R-:W2:Y:S01]  /*1c660*/  LDL.LU.64 R16, [R1+0x3070] ;  /* 0x0030700001107983 */ /* 0x001ea20000300a00 */
[----:B----4-:R-:W-:Y:S02]  /*1c670*/  STL.64 [R1+0x3008], R10 ;  /* 0x0030080a01007387 */ /* 0x010fe40000100a00 */
[----:B------:R0:W-:Y:S02]  /*1c680*/  STL.64 [R1+0x3000], R8 ;  /* 0x0030000801007387 */ /* 0x0001e40000100a00 */
[----:B0-----:R-:W3:Y:S04]  /*1c690*/  LDL.LU.64 R8, [R1] ;  /* 0x0000000001087983 */ /* 0x001ee80000300a00 */
[----:B---3--:R0:W-:Y:S02]  /*1c6a0*/  STL.64 [R1+0x3020], R8 ;  /* 0x0030200801007387 */ /* 0x0081e40000100a00 */
[----:B0-----:R-:W-:-:S02]  /*1c6b0*/  IMAD.MOV.U32 R8, RZ, RZ, R14 ;  /* 0x000000ffff087224 */ /* 0x001fc400078e000e */
[----:B------:R-:W-:-:S05]  /*1c6c0*/  IMAD.MOV.U32 R9, RZ, RZ, R13 ;  /* 0x000000ffff097224 */ /* 0x000fca00078e000d */
[----:B------:R0:W-:Y:S02]  /*1c6d0*/  STL.64 [R1+0x3038], R8 ;  /* 0x0030380801007387 */ /* 0x0001e40000100a00 */
[----:B0-----:R-:W-:Y:S02]  /*1c6e0*/  IMAD.MOV.U32 R8, RZ, RZ, R12 ;  /* 0x000000ffff087224 */ /* 0x001fe400078e000c */
[----:B------:R-:W-:-:S05]  /*1c6f0*/  IMAD.MOV.U32 R9, RZ, RZ, R0 ;  /* 0x000000ffff097224 */ /* 0x000fca00078e0000 */
[----:B------:R2:W-:Y:S02]  /*1c700*/  STL.64 [R1+0x3060], R8 ;  /* 0x0030600801007387 */ /* 0x0005e40000100a00 */
[C---:B--2---:R-:W-:Y:S02]  /*1c710*/  HMMA.16816.F32.BF16 R8, R24.reuse, R16, R4 ;  /* 0x000000101808723c */ /* 0x044fe40000041804 */
[----:B------:R-:W2:Y:S01]  /*1c720*/  LDL.LU.64 R4, [R1+0x140] ;  /* 0x0001400001047983 */ /* 0x000ea20000300a00 */
[----:B------:R-:W2:Y:S11]  /*1c730*/  LDL.LU.64 R6, [R1+0x148] ;  /* 0x0001480001067983 */ /* 0x000eb60000300a00 */
[----:B------:R-:W-:Y:S09]  /*1c740*/  @!UPT UIADD3 URZ, URZ, URZ, URZ ;  /* 0x0000003f3f3ff290 */ /* 0x000ff2000fffe03f */
[----:B------:R0:W-:Y:S01]  /*1c750*/  STL.64 [R1+0x360], R8 ;  /* 0x0003600801007387 */ /* 0x0001e20000100a00 */
[----:B------:R1:W-:Y:S03]  /*1c760*/  STL.64 [R1+0x368], R10 ;  /* 0x0003680a01007387 */ /* 0x0003e60000100a00 */
[----:B0-----:R-:W3:Y:S01]  /*1c770*/  LDL.LU.64 R8, [R1+0x130] ;  /* 0x0001300001087983 */ /* 0x001ee20000300a00 */
[----:B-1----:R-:W3:Y:S02]  /*1c780*/  LDL.LU.64 R10, [R1+0x138] ;  /* 0x00013800010a7983 */ /* 0x002ee40000300a00 */
[----:B------:R-:W4:Y:S02]  /*1c790*/  LDL.LU.64 R12, [R1+0x110] ;  /* 0x00011000010c7983 */ /* 0x000f240000300a00 */
[----:B------:R-:W4:Y:S01]  /*1c7a0*/  LDL.LU.64 R14, [R1+0x118] ;  /* 0x00011800010e7983 */ /* 0x000f220000300a00 */
[----:B------:R0:W-:Y:S04]  /*1c7b0*/  STL.64 [R1+0x2ff8], R16 ;  /* 0x002ff81001007387 */ /* 0x0001e80000100a00 */
[----:B0-----:R-:W2:Y:S01]  /*1c7c0*/  LDL.LU.64 R16, [R1+0x5e0] ;  /* 0x0005e00001107983 */ /* 0x001ea20000300a00 */
[----:B------:R-:W2:Y:S03]  /*1c7d0*/  LDL.LU.64 R18, [R1+0x5e8] ;  /* 0x0005e80001127983 */ /* 0x000ea60000300a00 */
[----:B--2---:R-:W-:Y:S01]  /*1c7e0*/  STL.64 [R1+0x3018], R18 ;  /* 0x0030181201007387 */ /* 0x004fe20000100a00 */
[----:B------:R0:W-:Y:S03]  /*1c7f0*/  STL.64 [R1+0x3010], R16 ;  /* 0x0030101001007387 */ /* 0x0001e60000100a00 */
[----:B0-----:R-:W2:Y:S01]  /*1c800*/  LDL.LU.64 R16, [R1+0x5f0] ;  /* 0x0005f00001107983 */ /* 0x001ea20000300a00 */
[----:B------:R-:W2:Y:S01]  /*1c810*/  LDL.LU.64 R18, [R1+0x5f8] ;  /* 0x0005f80001127983 */ /* 0x000ea20000300a00 */
[C---:B------:R-:W-:Y:S02]  /*1c820*/  HMMA.16816.F32.BF16 R4, R24.reuse, R20, R4 ;  /* 0x000000141804723c */ /* 0x040fe40000041804 */
[----:B--2---:R-:W-:Y:S01]  /*1c830*/  STL.64 [R1+0x3030], R18 ;  /* 0x0030301201007387 */ /* 0x004fe20000100a00 */
[----:B------:R0:W-:Y:S03]  /*1c840*/  STL.64 [R1+0x3028], R16 ;  /* 0x0030281001007387 */ /* 0x0001e60000100a00 */
[----:B0-----:R-:W2:Y:S01]  /*1c850*/  LDL.LU.64 R16, [R1+0x600] ;  /* 0x0006000001107983 */ /* 0x001ea20000300a00 */
[----:B------:R-:W2:Y:S03]  /*1c860*/  LDL.LU.64 R18, [R1+0x608] ;  /* 0x0006080001127983 */ /* 0x000ea60000300a00 */
[----:B--2---:R-:W-:Y:S01]  /*1c870*/  STL.64 [R1+0x3048], R18 ;  /* 0x0030481201007387 */ /* 0x004fe20000100a00 */
[----:B------:R0:W-:Y:S03]  /*1c880*/  STL.64 [R1+0x3040], R16 ;  /* 0x0030401001007387 */ /* 0x0001e60000100a00 */
[----:B0-----:R-:W2:Y:S01]  /*1c890*/  LDL.LU.64 R16, [R1+0x610] ;  /* 0x0006100001107983 */ /* 0x001ea20000300a00 */
[----:B------:R-:W2:Y:S08]  /*1c8a0*/  LDL.LU.64 R18, [R1+0x618] ;  /* 0x0006180001127983 */ /* 0x000eb00000300a00 */
[----:B------:R0:W-:Y:S02]  /*1c8b0*/  STL.64 [R1+0x350], R4 ;  /* 0x0003500401007387 */ /* 0x0001e40000100a00 */
[----:B------:R-:W-:Y:S01]  /*1c8c0*/  STL.64 [R1+0x358], R6 ;  /* 0x0003580601007387 */ /* 0x000fe20000100a00 */
[----:B0-----:R-:W3:Y:S01]  /*1c8d0*/  LDL.LU.64 R4, [R1+0x3068] ;  /* 0x0030680001047983 */ /* 0x001ee20000300a00 */
[----:B------:R0:W-:Y:S03]  /*1c8e0*/  STL.64 [R1+0x2ff0], R20 ;  /* 0x002ff01401007387 */ /* 0x0001e60000100a00 */
[----:B0-----:R-:W4:Y:S01]  /*1c8f0*/  LDL.64 R20, [R1+0x70] ;  /* 0x0000700001147983 */ /* 0x001f220000100a00 */
[C---:B---3--:R-:W-:Y:S01]  /*1c900*/  HMMA.16816.F32.BF16 R8, R24.reuse, R4, R8 ;  /* 0x000000041808723c */ /* 0x048fe20000041808 */
[----:B------:R-:W-:Y:S11]  /*1c910*/  IMAD.MOV.U32 R0, RZ, RZ, R5 ;  /* 0x000000ffff007224 */ /* 0x000ff600078e0005 */
[----:B------:R-:W-:Y:S11]  /*1c920*/  @!UPT UIADD3 URZ, URZ, URZ, URZ ;  /* 0x0000003f3f3ff290 */ /* 0x000ff6000fffe03f */
[----:B------:R0:W-:Y:S01]  /*1c930*/  STL.64 [R1+0x340], R8 ;  /* 0x0003400801007387 */ /* 0x0001e20000100a00 */
[----:B------:R1:W-:Y:S03]  /*1c940*/  STL.64 [R1+0x348], R10 ;  /* 0x0003480a01007387 */ /* 0x0003e60000100a00 */
[----:B0-----:R-:W2:Y:S01]  /*1c950*/  LDL.LU.64 R8, [R1+0x3060] ;  /* 0x0030600001087983 */ /* 0x001ea20000300a00 */
[----:B-1----:R-:W-:Y:S02]  /*1c960*/  IMAD.MOV.U32 R10, RZ, RZ, R4 ;  /* 0x000000ffff0a7224 */ /* 0x002fe400078e0004 */
[----:B------:R-:W2:Y:S02]  /*1c970*/  LDL.LU.64 R6, [R1+0x3058] ;  /* 0x0030580001067983 */ /* 0x000ea40000300a00 */
[----:B------:R-:W2:Y:S01]  /*1c980*/  LDL.LU.64 R4, [R1+0x3050] ;  /* 0x0030500001047983 */ /* 0x000ea20000300a00 */
[----:B----4-:R-:W-:Y:S11]  /*1c990*/  HMMA.16816.F32.BF16 R24, R24, R20, R12 ;  /* 0x000000141818723c */ /* 0x010ff6000004180c */
[----:B------:R-:W-:Y:S11]  /*1c9a0*/  @!UPT UIADD3 URZ, URZ, URZ, URZ ;  /* 0x0000003f3f3ff290 */ /* 0x000ff6000fffe03f */
[----:B------:R-:W-:Y:S01]  /*1c9b0*/  @!UPT UIADD3 URZ, URZ, URZ, URZ ;  /* 0x0000003f3f3ff290 */ /* 0x000fe2000fffe03f */
[----:B------:R0:W-:Y:S02]  /*1c9c0*/  STL.64 [R1+0x2a0], R24 ;  /* 0x0002a01801007387 */ /* 0x0001e40000100a00 */
[----:B0-----:R-:W-:Y:S02]  /*1c9d0*/  IMAD.MOV.U32 R24, RZ, RZ, R10 ;  /* 0x000000ffff187224 */ /* 0x001fe400078e000a */
[----:B------:R-:W-:Y:S02]  /*1c9e0*/  IMAD.MOV.U32 R13, RZ, RZ, R20 ;  /* 0x000000ffff0d7224 */ /* 0x000fe400078e0014 */
[----:B------:R-:W-:Y:S01]  /*1c9f0*/  IMAD.MOV.U32 R12, RZ, RZ, R21 ;  /* 0x000000ffff0c7224 */ /* 0x000fe200078e0015 */
[----:B------:R-:W-:Y:S01]  /*1ca00*/  STL.64 [R1+0x2a8], R26 ;  /* 0x0002a81a01007387 */ /* 0x000fe20000100a00 */
[----:B------:R-:W3:Y:S02]  /*1ca10*/  LDL.LU.64 R20, [R1+0x120] ;  /* 0x0001200001147983 */ /* 0x000ee40000300a00 */
[----:B------:R-:W3:Y:S01]  /*1ca20*/  LDL.LU.64 R22, [R1+0x128] ;  /* 0x0001280001167983 */ /* 0x000ee20000300a00 */
[C---:B--2---:R-:W-:Y:S01]  /*1ca30*/  HMMA.16816.F32.BF16 R8, R4.reuse, R8, R16 ;  /* 0x000000080408723c */ /* 0x044fe20000041810 */
[----:B------:R-:W2:Y:S01]  /*1ca40*/  LDL.LU.64 R18, [R1+0x3048] ;  /* 0x0030480001127983 */ /* 0x000ea20000300a00 */
[----:B------:R-:W2:Y:S11]  /*1ca50*/  LDL.LU.64 R16, [R1+0x3040] ;  /* 0x0030400001107983 */ /* 0x000eb60000300a00 */
[----:B------:R-:W-:Y:S10]  /*1ca60*/  @!UPT UIADD3 URZ, URZ, URZ, URZ ;  /* 0x0000003f3f3ff290 */ /* 0x000ff4000fffe03f */
[----:B------:R0:W-:Y:S01]  /*1ca70*/  STL.64 [R1+0x290], R8 ;  /* 0x0002900801007387 */ /* 0x0001e20000100a00 */
[----:B------:R2:W-:Y:S03]  /*1ca80*/  STL.64 [R1+0x298], R10 ;  /* 0x0002980a01007387 */ /* 0x0005e60000100a00 */
[----:B0-----:R-:W2:Y:S02]  /*1ca90*/  LDL.LU.64 R8, [R1+0x3038] ;  /* 0x0030380001087983 */ /* 0x001ea40000300a00 */
[C---:B--2---:R-:W-:Y:S02]  /*1caa0*/  HMMA.16816.F32.BF16 R8, R4.reuse, R8, R16 ;  /* 0x000000080408723c */ /* 0x044fe40000041810 */
[----:B------:R-:W2:Y:S01]  /*1cab0*/  LDL.LU.64 R18, [R1+0x3030] ;  /* 0x0030300001127983 */ /* 0x000ea20000300a00 */
[----:B------:R-:W2:Y:S11]  /*1cac0*/  LDL.LU.64 R16, [R1+0x3028] ;  /* 0x0030280001107983 */ /* 0x000eb60000300a00 */
[----:B------:R-:W-:Y:S09]  /*1cad0*/  @!UPT UIADD3 URZ, URZ, URZ, URZ ;  /* 0x0000003f3f3ff290 */ /* 0x000ff2000fffe03f */
[----:B------:R0:W-:Y:S01]  /*1cae0*/  STL.64 [R1+0x280], R8 ;  /* 0x0002800801007387 */ /* 0x0001e20000100a00 */
[----:B------:R-:W-:Y:S03]  /*1caf0*/  STL.64 [R1+0x288], R10 ;  /* 0x0002880a01007387 */ /* 0x000fe60000100a00 */
[----:B0-----:R-:W2:Y:S01]  /*1cb00*/  LDL.LU.64 R8, [R1+0x3020] ;  /* 0x0030200001087983 */ /* 0x001ea20000300a00 */
[----:B------:R-:W-:Y:S01]  /*1cb10*/  IMAD.MOV.U32 R25, RZ, RZ, R0 ;  /* 0x000000ffff197224 */ /* 0x000fe200078e0000 */
[C---:B--2---:R-:W-:Y:S01]  /*1cb20*/  HMMA.16816.F32.BF16 R16, R4.reuse, R8, R16 ;  /* 0x000000080410723c */ /* 0x044fe20000041810 */
[----:B------:R-:W-:Y:S02]  /*1cb30*/  IMAD.MOV.U32 R0, RZ, RZ, R8 ;  /* 0x000000ffff007224 */ /* 0x000fe400078e0008 */
[----:B------:R-:W-:Y:S11]  /*1cb40*/  IMAD.MOV.U32 R28, RZ, RZ, R9 ;  /* 0x000000ffff1c7224 */ /* 0x000ff600078e0009 */
[----:B------:R-:W-:Y:S09]  /*1cb50*/  @!UPT UIADD3 URZ, URZ, URZ, URZ ;  /* 0x0000003f3f3ff290 */ /* 0x000ff2000fffe03f */
[----:B------:R-:W-:Y:S01]  /*1cb60*/  STL.64 [R1+0x270], R16 ;  /* 0x0002701001007387 */ /* 0x000fe20000100a00 */
[----:B------:R0:W-:Y:S03]  /*1cb70*/  STL.64 [R1+0x278], R18 ;  /* 0x0002781201007387 */ /* 0x0001e60000100a00 */
[----:B0-----:R-:W2:Y:S01]  /*1cb80*/  LDL.LU.64 R18, [R1+0x3018] ;  /* 0x0030180001127983 */ /* 0x001ea20000300a00 */
[----:B------:R-:W2:Y:S02]  /*1cb90*/  LDL.LU.64 R16, [R1+0x3010] ;  /* 0x0030100001107983 */ /* 0x000ea40000300a00 */
[----:B------:R-:W4:Y:S02]  /*1cba0*/  LDL.LU.64 R10, [R1+0x3008] ;  /* 0x00300800010a7983 */ /* 0x000f240000300a00 */
[----:B------:R-:W2:Y:S02]  /*1cbb0*/  LDL.LU.64 R8, [R1+0x3000] ;  /* 0x0030000001087983 */ /* 0x000ea40000300a00 */
[----:B--2---:R-:W-:Y:S11]  /*1cbc0*/  HMMA.16816.F32.BF16 R16, R4, R8, R16 ;  /* 0x000000080410723c */ /* 0x004ff60000041810 */
[----:B------:R-:W-:Y:S11]  /*1cbd0*/  @!UPT UIADD3 URZ, URZ, URZ, URZ ;  /* 0x0000003f3f3ff290 */ /* 0x000ff6000fffe03f */
[----:B------:R-:W-:Y:S01]  /*1cbe0*/  @!UPT UIADD3 URZ, URZ, URZ, URZ ;  /* 0x0000003f3f3ff290 */ /* 0x000fe2000fffe03f */
[----:B------:R0:W-:Y:S01]  /*1cbf0*/  STL.64 [R1+0x260], R16 ;  /* 0x0002601001007387 */ /* 0x0001e20000100a00 */
[----:B------:R-:W-:Y:S03]  /*1cc00*/  STL.64 [R1+0x268], R18 ;  /* 0x0002681201007387 */ /* 0x000fe60000100a00 */
[----:B0-----:R-:W3:Y:S01]  /*1cc10*/  LDL.LU.64 R16, [R1+0x2ff8] ;  /* 0x002ff80001107983 */ /* 0x001ee20000300a00 */
[----:B----4-:R-:W-:Y:S02]  /*1cc20*/  STL.64 [R1+0x2fc0], R10 ;  /* 0x002fc00a01007387 */ /* 0x010fe40000100a00 */
[----:B------:R0:W-:Y:S02]  /*1cc30*/  STL.64 [R1+0x2fb8], R8 ;  /* 0x002fb80801007387 */ /* 0x0001e40000100a00 */
[----:B0-----:R-:W-:Y:S02]  /*1cc40*/  IMAD.MOV.U32 R8, RZ, RZ, R13 ;  /* 0x000000ffff087224 */ /* 0x001fe400078e000d */
[----:B------:R-:W-:-:S02]  /*1cc50*/  IMAD.MOV.U32 R9, RZ, RZ, R12 ;  /* 0x000000ffff097224 */ /* 0x000fc400078e000c */
[----:B------:R-:W-:Y:S04]  /*1cc60*/  LDSM.16.MT88.4 R12, [R29+0x300] ;  /* 0x000300001d0c783b */ /* 0x000fe80000004200 */
[----:B------:R0:W-:Y:S04]  /*1cc70*/  STL.64 [R1+0x2fe8], R8 ;  /* 0x002fe80801007387 */ /* 0x0001e80000100a00 */
[----:B0-----:R-:W2:Y:S01]  /*1cc80*/  LDL.LU.64 R8, [R1+0x4a0] ;  /* 0x0004a00001087983 */ /* 0x001ea20000300a00 */
[----:B------:R-:W2:Y:S01]  /*1cc90*/  LDL.LU.64 R10, [R1+0x4a8] ;  /* 0x0004a800010a7983 */ /* 0x000ea20000300a00 */
[C---:B---3--:R-:W-:Y:S02]  /*1cca0*/  HMMA.16816.F32.BF16 R16, R4.reuse, R16, R20 ;  /* 0x000000100410723c */ /* 0x048fe40000041814 */
[----:B------:R-:W3:Y:S11]  /*1ccb0*/  LDL.LU.64 R20, [R1+0x2ff0] ;  /* 0x002ff00001147983 */ /* 0x000ef60000300a00 */
[----:B------:R-:W-:Y:S10]  /*1ccc0*/  @!UPT UIADD3 URZ, URZ, URZ, URZ ;  /* 0x0000003f3f3ff290 */ /* 0x000ff4000fffe03f */
[----:B------:R-:W-:Y:S01]  /*1ccd0*/  STL.64 [R1+0x250], R16 ;  /* 0x0002501001007387 */ /* 0x000fe20000100a00 */
[----:B------:R-:W-:Y:S02]  /*1cce0*/  STL.64 [R1+0x258], R18 ;  /* 0x0002581201007387 */ /* 0x000fe40000100a00 */
[----:B------:R-:W0:Y:S02]  /*1ccf0*/  LDSM.16.MT88.4 R16, [R29+0x380] ;  /* 0x000380001d10783b */ /* 0x000e240000004200 */
[----:B0-----:R-:W-:Y:S02]  /*1cd00*/  STL.64 [R1+0x2f78], R18 ;  /* 0x002f781201007387 */ /* 0x001fe40000100a00 */
[----:B------:R0:W-:Y:S02]  /*1cd10*/  STL.64 [R1+0x2f70], R16 ;  /* 0x002f701001007387 */ /* 0x0001e40000100a00 */
[----:B0-----:R-:W3:Y:S01]  /*1cd20*/  LDL.LU.64 R16, [R1+0x470] ;  /* 0x0004700001107983 */ /* 0x001ee20000300a00 */
[----:B------:R-:W3:Y:S01]  /*1cd30*/  LDL.LU.64 R18, [R1+0x478] ;  /* 0x0004780001127983 */ /* 0x000ee20000300a00 */
[C---:B--2---:R-:W-:Y:S08]  /*1cd40*/  HMMA.16816.F32.BF16 R24, R4.reuse, R24, R8 ;  /* 0x000000180418723c */ /* 0x044ff00000041808 */
[----:B---3--:R-:W-:Y:S01]  /*1cd50*/  HMMA.16816.F32.BF16 R20, R4, R20, R16 ;  /* 0x000000140414723c */ /* 0x008fe20000041810 */
[----:B------:R-:W2:Y:S11]  /*1cd60*/  LDL.LU.64 R16, [R1+0x10] ;  /* 0x0000100001107983 */ /* 0x000eb60000300a00 */
[----:B------:R-:W-:Y:S11]  /*1cd70*/  @!UPT UIADD3 URZ, URZ, URZ, URZ ;  /* 0x0000003f3f3ff290 */ /* 0x000ff6000fffe03f */
[----:B------:R-:W-:Y:S01]  /*1cd80*/  STL.64 [R1+0x240], R20 ;  /* 0x0002401401007387 */ /* 0x000fe20000100a00 */
[----:B------:R-:W-:Y:S02]  /*1cd90*/  STL.64 [R1+0x248], R22 ;  /* 0x0002481601007387 */ /* 0x000fe40000100a00 */
[----:B------:R-:W0:Y:S02]  /*1cda0*/  LDSM.16.MT88.4 R20, [R29+0x4000] ;  /* 0x004000001d14783b */ /* 0x000e240000004200 */
[----:B0-----:R-:W-:Y:S02]  /*1cdb0*/  STL.64 [R1+0x2ec8], R22 ;  /* 0x002ec81601007387 */ /* 0x001fe40000100a00 */
[----:B------:R0:W-:Y:S02]  /*1cdc0*/  STL.64 [R1+0x2ec0], R20 ;  /* 0x002ec01401007387 */ /* 0x0001e40000100a00 */
[----:B0-----:R-:W3:Y:S01]  /*1cdd0*/  LDL.LU.64 R20, [R1+0x490] ;  /* 0x0004900001147983 */ /* 0x001ee20000300a00 */
[----:B------:R-:W3:Y:S02]  /*1cde0*/  LDL.LU.64 R22, [R1+0x498] ;  /* 0x0004980001167983 */ /* 0x000ee40000300a00 */
[----:B------:R-:W3:Y:S02]  /*1cdf0*/  LDL.LU.64 R8, [R1+0x2fe8] ;  /* 0x002fe80001087983 */ /* 0x000ee40000300a00 */
[----:B------:R-:W-:Y:S01]  /*1ce00*/  STL.64 [R1+0x230], R24 ;  /* 0x0002301801007387 */ /* 0x000fe20000100a00 */
[----:B------:R-:W-:Y:S02]  /*1ce10*/  STL.64 [R1+0x238], R26 ;  /* 0x0002381a01007387 */ /* 0x000fe40000100a00 */
[----:B------:R-:W0:Y:S02]  /*1ce20*/  LDSM.16.MT88.4 R24, [R29+0x4080] ;  /* 0x004080001d18783b */ /* 0x000e240000004200 */
[----:B0-----:R-:W-:Y:S02]  /*1ce30*/  STL.64 [R1+0x2e28], R26 ;  /* 0x002e281a01007387 */ /* 0x001fe40000100a00 */
[----:B------:R0:W-:Y:S02]  /*1ce40*/  STL.64 [R1+0x2e20], R24 ;  /* 0x002e201801007387 */ /* 0x0001e40000100a00 */
[----:B0-----:R-:W-:-:S02]  /*1ce50*/  IMAD.MOV.U32 R24, RZ, RZ, R0 ;  /* 0x000000ffff187224 */ /* 0x001fc400078e0000 */
[----:B------:R-:W-:Y:S01]  /*1ce60*/  IMAD.MOV.U32 R25, RZ, RZ, R28 ;  /* 0x000000ffff197224 */ /* 0x000fe200078e001c */
[----:B------:R-:W4:Y:S01]  /*1ce70*/  LDL.LU R0, [R1+0x2fe0] ;  /* 0x002fe00001007983 */ /* 0x000f220000300800 */
[----:B------:R-:W2:Y:S02]  /*1ce80*/  LDL.LU R28, [R1+0x2fdc] ;  /* 0x002fdc00011c7983 */ /* 0x000ea40000300800 */
[----:B------:R-:W2:Y:S02]  /*1ce90*/  LDL R26, [R1+0x8] ;  /* 0x00000800011a7983 */ /* 0x000ea40000100800 */
[----:B------:R-:W2:Y:S01]  /*1cea0*/  LDL R27, [R1+0xc] ;  /* 0x00000c00011b7983 */ /* 0x000ea20000100800 */
[----:B---3--:R-:W-:Y:S01]  /*1ceb0*/  HMMA.16816.F32.BF16 R4, R4, R8, R20 ;  /* 0x000000080404723c */ /* 0x008fe20000041814 */
[----:B--2---:R-:W-:Y:S01]  /*1cec0*/  STL.64 [R1+0x2fd0], R26 ;  /* 0x002fd01a01007387 */ /* 0x004fe20000100a00 */
[----:B------:R-:W-:Y:S02]  /*1ced0*/  STL.64 [R1+0x2fc8], R24 ;  /* 0x002fc81801007387 */ /* 0x000fe40000100a00 */
[----:B------:R-:W2:Y:S02]  /*1cee0*/  LDL.LU.64 R20, [R1+0x650] ;  /* 0x0006500001147983 */ /* 0x000ea40000300a00 */
[----:B------:R-:W2:Y:S11]  /*1cef0*/  LDL.LU.64 R22, [R1+0x658] ;  /* 0x0006580001167983 */ /* 0x000eb60000300a00 */
[----:B------:R-:W-:Y:S06]  /*1cf00*/  @!UPT UIADD3 URZ, URZ, URZ, URZ ;  /* 0x0000003f3f3ff290 */ /* 0x000fec000fffe03f */
[----:B------:R-:W-:Y:S01]  /*1cf10*/  STL.64 [R1+0x180], R4 ;  /* 0x0001800401007387 */ /* 0x000fe20000100a00 */
[----:B------:R-:W-:Y:S02]  /*1cf20*/  STL.64 [R1+0x188], R6 ;  /* 0x0001880601007387 */ /* 0x000fe40000100a00 */
[----:B------:R0:W1:Y:S02]  /*1cf30*/  LDSM.16.MT88.4 R4, [R29+0x4100] ;  /* 0x004100001d04783b */ /* 0x0000640000004200 */
[----:B0-----:R-:W3:Y:S02]  /*1cf40*/  LDL.LU R29, [R1+0x2fd8] ;  /* 0x002fd800011d7983 */ /* 0x001ee40000300800 */
[----:B------:R-:W2:Y:S02]  /*1cf50*/  LDL.LU.64 R24, [R1+0x640] ;  /* 0x0006400001187983 */ /* 0x000ea40000300a00 */
[----:B------:R-:W2:Y:S02]  /*1cf60*/  LDL.LU.64 R26, [R1+0x648] ;  /* 0x00064800011a7983 */ /* 0x000ea40000300a00 */
[----:B------:R-:W2:Y:S01]  /*1cf70*/  LDL.LU.64 R8, [R1+0x630] ;  /* 0x0006300001087983 */ /* 0x000ea20000300a00 */
[----:B------:R-:W2:Y:S04]  /*1cf80*/  LDL.LU.64 R10, [R1+0x638] ;  /* 0x00063800010a7983 */ /* 0x000ea80000300a00 */
[----:B-1----:R-:W-:Y:S01]  /*1cf90*/  STL.64 [R1+0x2db8], R6 ;  /* 0x002db80601007387 */ /* 0x002fe20000100a00 */
[----:B------:R0:W-:Y:S03]  /*1cfa0*/  STL.64 [R1+0x2db0], R4 ;  /* 0x002db00401007387 */ /* 0x0001e60000100a00 */
[----:B0-----:R-:W2:Y:S01]  /*1cfb0*/  LDL.LU.64 R4, [R1+0x70] ;  /* 0x0000700001047983 */ /* 0x001ea20000300a00 */
[----:B------:R-:W2:Y:S03]  /*1cfc0*/  LDL.64 R6, [R1+0x78] ;  /* 0x0000780001067983 */ /* 0x000ea60000100a00 */
[----:B--2---:R-:W-:Y:S01]  /*1cfd0*/  STL.64 [R1+0x2f88], R6 ;  /* 0x002f880601007387 */ /* 0x004fe20000100a00 */
[----:B------:R0:W-:Y:S03]  /*1cfe0*/  STL.64 [R1+0x2f80], R4 ;  /* 0x002f800401007387 */ /* 0x0001e60000100a00 */
[----:B0-----:R-:W2:Y:S04]  /*1cff0*/  LDL.LU.64 R4, [R1+0x60] ;  /* 0x0000600001047983 */ /* 0x001ea80000300a00 */
[----:B--2---:R0:W-:Y:S04]  /*1d000*/  STL.64 [R1+0x2f90], R4 ;  /* 0x002f900401007387 */ /* 0x0041e80000100a00 */
[----:B0-----:R-:W2:Y:S04]  /*1d010*/  LDL.LU.64 R4, [R1+0x50] ;  /* 0x0000500001047983 */ /* 0x001ea80000300a00 */
[----:B--2---:R0:W-:Y:S04]  /*1d020*/  STL.64 [R1+0x2fa8], R4 ;  /* 0x002fa80401007387 */ /* 0x0041e80000100a00 */
[----:B0-----:R-:W2:Y:S04]  /*1d030*/  LDL.LU.64 R4, [R1+0x30] ;  /* 0x0000300001047983 */ /* 0x001ea80000300a00 */
[----:B--2---:R0:W-:Y:S04]  /*1d040*/  STL.64 [R1+0x2fb0], R4 ;  /* 0x002fb00401007387 */ /* 0x0041e80000100a00 */
[----:B0-----:R-:W2:Y:S01]  /*1d050*/  LDL.LU.64 R4, [R1+0x20] ;  /* 0x0000200001047983 */ /* 0x001ea20000300a00 */
[C---:B------:R-:W-:Y:S08]  /*1d060*/  HMMA.16816.F32.BF16 R24, R12.reuse, R16, R24 ;  /* 0x000000100c18723c */ /* 0x040ff00000041818 */
[----:B--2---:R-:W-:Y:S11]  /*1d070*/  HMMA.16816.F32.BF16 R20, R12, R4, R20 ;  /* 0x000000040c14723c */ /* 0x004ff60000041814 */
[----:B------:R-:W-:Y:S11]  /*1d080*/  @!UPT UIADD3 URZ, URZ, URZ, URZ ;  /* 0x0000003f3f3ff290 */ /* 0x000ff6000fffe03f */
[----:B------:R-:W-:Y:S01]  /*1d090*/  @!UPT UIADD3 URZ, URZ, URZ, URZ ;  /* 0x0000003f3f3ff290 */ /* 0x000fe2000fffe03f */
[----:B------:R0:W-:Y:S01]  /*1d0a0*/  STL.64 [R1+0x170], R20 ;  /* 0x0001701401007387 */ /* 0x0001e20000100a00 */
[----:B------:R-:W-:Y:S02]  /*1d0b0*/  STL.64 [R1+0x178], R22 ;  /* 0x0001781601007387 */ /* 0x000fe40000100a00 */
[----:B0-----:R-:W-:Y:S02]  /*1d0c0*/  IMAD.MOV.U32 R21, RZ, RZ, R4 ;  /* 0x000000ffff157224 */ /* 0x001fe400078e0004 */
[----:B------:R-:W-:Y:S02]  /*1d0d0*/  IMAD.MOV.U32 R20, RZ, RZ, R5 ;  /* 0x000000ffff147224 */ /* 0x000fe400078e0005 */
[----:B------:R-:W2:Y:S01]  /*1d0e0*/  LDL.LU.64 R4, [R1+0x620] ;  /* 0x0006200001047983 */ /* 0x000ea20000300a00 */
[----:B------:R-:W2:Y:S02]  /*1d0f0*/  LDL.LU.64 R6, [R1+0x628] ;  /* 0x0006280001067983 */ /* 0x000ea40000300a00 */
[----:B------:R-:W-:Y:S02]  /*1d100*/  STL.64 [R1+0x160], R24 ;  /* 0x0001601801007387 */ /* 0x000fe40000100a00 */
[----:B------:R0:W-:Y:S02]  /*1d110*/  STL.64 [R1+0x168], R26 ;  /* 0x0001681a01007387 */ /* 0x0001e40000100a00 */
[----:B0-----:R-:W2:Y:S01]  /*1d120*/  LDL.LU.64 R26, [R1+0x2fd0] ;  /* 0x002fd000011a7983 */ /* 0x001ea20000300a00 */
[----:B------:R-:W2:Y:S02]  /*1d130*/  LDL.LU.64 R24, [R1+0x2fc8] ;  /* 0x002fc80001187983 */ /* 0x000ea40000300a00 */
[----:B------:R-:W-:-:S02]  /*1d140*/  IMAD.MOV.U32 R23, RZ, RZ, R16 ;  /* 0x000000ffff177224 */ /* 0x000fc400078e0010 */
[----:B------:R-:W-:-:S05]  /*1d150*/  IMAD.MOV.U32 R22, RZ, RZ, R17 ;  /* 0x000000ffff167224 */ /* 0x000fca00078e0011 */
[----:B------:R-:W-:Y:S01]  /*1d160*/  STL.64 [R1+0x2fa0], R22 ;  /* 0x002fa01601007387 */ /* 0x000fe20000100a00 */
[----:B------:R0:W-:Y:S03]  /*1d170*/  STL.64 [R1+0x2f98], R20 ;  /* 0x002f981401007387 */ /* 0x0001e60000100a00 */
[----:B0-----:R-:W3:Y:S01]  /*1d180*/  LDL.LU.64 R20, [R1+0x4d0] ;  /* 0x0004d00001147983 */ /* 0x001ee20000300a00 */
[----:B------:R-:W3:Y:S02]  /*1d190*/  LDL.LU.64 R22, [R1+0x4d8] ;  /* 0x0004d80001167983 */ /* 0x000ee40000300a00 */
[----:B------:R-:W3:Y:S02]  /*1d1a0*/  LDL.LU.64 R16, [R1+0x480] ;  /* 0x0004800001107983 */ /* 0x000ee40000300a00 */
[----:B------:R-:W3:Y:S01]  /*1d1b0*/  LDL.LU.64 R18, [R1+0x488] ;  /* 0x0004880001127983 */ /* 0x000ee20000300a00 */
[C---:B--2---:R-:W-:Y:S11]  /*1d1c0*/  HMMA.16816.F32.BF16 R8, R12.reuse, R24, R8 ;  /* 0x000000180c08723c */ /* 0x044ff60000041808 */
[----:B------:R-:W-:Y:S11]  /*1d1d0*/  @!UPT UIADD3 URZ, URZ, URZ, URZ ;  /* 0x0000003f3f3ff290 */ /* 0x000ff6000fffe03f */
[----:B------:R-:W-:Y:S01]  /*1d1e0*/  @!UPT UIADD3 URZ, URZ, URZ, URZ ;  /* 0x0000003f3f3ff290 */ /* 0x000fe2000fffe03f */
[----:B------:R-:W-:Y:S01]  /*1d1f0*/  STL.64 [R1+0x150], R8 ;  /* 0x0001500801007387 */ /* 0x000fe20000100a00 */
[----:B------:R0:W-:Y:S03]  /*1d200*/  STL.64 [R1+0x158], R10 ;  /* 0x0001580a01007387 */ /* 0x0001e60000100a00 */
[----:B0-----:R-:W2:Y:S01]  /*1d210*/  LDL.LU.64 R10, [R1+0x2fc0] ;  /* 0x002fc000010a7983 */ /* 0x001ea20000300a00 */
[----:B------:R-:W2:Y:S02]  /*1d220*/  LDL.LU.64 R8, [R1+0x2fb8] ;  /* 0x002fb80001087983 */ /* 0x000ea40000300a00 */
[----:B------:R-:W-:Y:S02]  /*1d230*/  STL.64 [R1+0x2f40], R26 ;  /* 0x002f401a01007387 */ /* 0x000fe40000100a00 */
[----:B------:R0:W-:Y:S02]  /*1d240*/  STL.64 [R1+0x2f38], R24 ;  /* 0x002f381801007387 */ /* 0x0001e40000100a00 */
[----:B0-----:R-:W3:Y:S01]  /*1d250*/  LDL.LU.64 R24, [R1+0x4c0] ;  /* 0x0004c00001187983 */ /* 0x001ee20000300a00 */
[----:B------:R-:W3:Y:S01]  /*1d260*/  LDL.LU.64 R26, [R1+0x4c8] ;  /* 0x0004c800011a7983 */ /* 0x000ee20000300a00 */
[C---:B--2---:R-:W-:Y:S11]  /*1d270*/  HMMA.16816.F32.BF16 R4, R12.reuse, R8, R4 ;  /* 0x000000080c04723c */ /* 0x044ff60000041804 */
[----:B------:R-:W-:Y:S11]  /*1d280*/  @!UPT UIADD3 URZ, URZ, URZ, URZ ;  /* 0x0000003f3f3ff290 */ /* 0x000ff6000fffe03f */
[----:B------:R-:W-:Y:S01]  /*1d290*/  @!UPT UIADD3 URZ, URZ, URZ, URZ ;  /* 0x0000003f3f3ff290 */ /* 0x000fe2000fffe03f */
[----:B------:R0:W-:Y:S01]  /*1d2a0*/  STL.64 [R1+0x140], R4 ;  /* 0x0001400401007387 */ /* 0x0001e20000100a00 */
[----:B------:R-:W-:Y:S03]  /*1d2b0*/  STL.64 [R1+0x148], R6 ;  /* 0x0001480601007387 */ /* 0x000fe60000100a00 */
[----:B0-----:R-:W2:Y:S01]  /*1d2c0*/  LDL.LU.64 R4, [R1+0x2fb0] ;  /* 0x002fb00001047983 */ /* 0x001ea20000300a00 */
[----:B------:R-:W-:Y:S02]  /*1d2d0*/  STL.64 [R1+0x2f30], R10 ;  /* 0x002f300a01007387 */ /* 0x000fe40000100a00 */
[----:B------:R0:W-:Y:S02]  /*1d2e0*/  STL.64 [R1+0x2f28], R8 ;  /* 0x002f280801007387 */ /* 0x0001e40000100a00 */
[----:B0-----:R-:W2:Y:S01]  /*1d2f0*/  LDL.LU.64 R8, [R1+0x4e0] ;  /* 0x0004e00001087983 */ /* 0x001ea20000300a00 */
[----:B------:R-:W2:Y:S02]  /*1d300*/  LDL.LU.64 R10, [R1+0x4e8] ;  /* 0x0004e800010a7983 */ /* 0x000ea40000300a00 */
[C---:B--2---:R-:W-:Y:S11]  /*1d310*/  HMMA.16816.F32.BF16 R8, R12.reuse, R4, R8 ;  /* 0x000000040c08723c */ /* 0x044ff60000041808 */
[----:B------:R-:W-:Y:S11]  /*1d320*/  @!UPT UIADD3 URZ, URZ, URZ, URZ ;  /* 0x0000003f3f3ff290 */ /* 0x000ff6000fffe03f */
[----:B------:R-:W-:Y:S01]  /*1d330*/  @!UPT UIADD3 URZ, URZ, URZ, URZ ;  /* 0x0000003f3f3ff290 */ /* 0x000fe2000fffe03f */
[----:B------:R0:W-:Y:S01]  /*1d340*/  STL.64 [R1+0x130], R8 ;  /* 0x0001300801007387 */ /* 0x0001e20000100a00 */
[----:B------:R1:W-:Y:S02]  /*1d350*/  STL.64 [R1+0x138], R10 ;  /* 0x0001380a01007387 */ /* 0x0003e40000100a00 */
[----:B0-----:R-:W-:Y:S02]  /*1d360*/  IMAD.MOV.U32 R9, RZ, RZ, R4 ;  /* 0x000000ffff097224 */ /* 0x001fe400078e0004 */
[----:B------:R-:W-:Y:S02]  /*1d370*/  IMAD.MOV.U32 R8, RZ, RZ, R5 ;  /* 0x000000ffff087224 */ /* 0x000fe400078e0005 */
[----:B------:R-:W3:Y:S02]  /*1d380*/  LDL.LU.64 R4, [R1+0x2fa8] ;  /* 0x002fa80001047983 */ /* 0x000ee40000300a00 */
[----:B---3--:R-:W-:Y:S01]  /*1d390*/  HMMA.16816.F32.BF16 R20, R12, R4, R20 ;  /* 0x000000040c14723c */ /* 0x008fe20000041814 */
[----:B-1----:R-:W-:-:S02]  /*1d3a0*/  IMAD.MOV.U32 R11, RZ, RZ, R4 ;  /* 0x000000ffff0b7224 */ /* 0x002fc400078e0004 */
[----:B------:R-:W-:Y:S11]  /*1d3b0*/  IMAD.MOV.U32 R10, RZ, RZ, R5 ;  /* 0x000000ffff0a7224 */ /* 0x000ff600078e0005 */
[----:B------:R-:W-:Y:S09]  /*1d3c0*/  @!UPT UIADD3 URZ, URZ, URZ, URZ ;  /* 0x0000003f3f3ff290 */ /* 0x000ff2000fffe03f */
[----:B------:R-:W-:Y:S01]  /*1d3d0*/  STL.64 [R1+0x120], R20 ;  /* 0x0001201401007387 */ /* 0x000fe20000100a00 */
[----:B------:R0:W-:Y:S03]  /*1d3e0*/  STL.64 [R1+0x128], R22 ;  /* 0x0001281601007387 */ /* 0x0001e60000100a00 */
[----:B0-----:R-:W2:Y:S01]  /*1d3f0*/  LDL.LU.64 R22, [R1+0x2fa0] ;  /* 0x002fa00001167983 */ /* 0x001ea20000300a00 */
[----:B------:R-:W3:Y:S02]  /*1d400*/  LDL.LU.64 R20, [R1+0x2f98] ;  /* 0x002f980001147983 */ /* 0x000ee40000300a00 */
[----:B------:R-:W2:Y:S02]  /*1d410*/  LDL.LU.64 R4, [R1+0x2f90] ;  /* 0x002f900001047983 */ /* 0x000ea40000300a00 */
[C---:B--2---:R-:W-:Y:S11]  /*1d420*/  HMMA.16816.F32.BF16 R24, R12.reuse, R4, R24 ;  /* 0x000000040c18723c */ /* 0x044ff60000041818 */
[----:B------:R-:W-:Y:S11]  /*1d430*/  @!UPT UIADD3 URZ, URZ, URZ, URZ ;  /* 0x0000003f3f3ff290 */ /* 0x000ff6000fffe03f */
[----:B------:R-:W-:Y:S01]  /*1d440*/  @!UPT UIADD3 URZ, URZ, URZ, URZ ;  /* 0x0000003f3f3ff290 */ /* 0x000fe2000fffe03f */
[----:B------:R0:W-:Y:S01]  /*1d450*/  STL.64 [R1+0x110], R24 ;  /* 0x0001101801007387 */ /* 0x0001e20000100a00 */
[----:B------:R-:W-:Y:S02]  /*1d460*/  STL.64 [R1+0x118], R26 ;  /* 0x0001181a01007387 */ /* 0x000fe40000100a00 */
[----:B------:R-:W2:Y:S02]  /*1d470*/  LDL.LU.64 R6, [R1+0x2f88] ;  /* 0x002f880001067983 */ /* 0x000ea40000300a00 */
[----:B0-----:R-:W-:Y:S02]  /*1d480*/  IMAD.MOV.U32 R25, RZ, RZ, R4 ;  /* 0x000000ffff197224 */ /* 0x001fe400078e0004 */
[----:B------:R-:W-:Y:S02]  /*1d490*/  IMAD.MOV.U32 R24, RZ, RZ, R5 ;  /* 0x000000ffff187224 */ /* 0x000fe400078e0005 */
[----:B------:R-:W2:Y:S02]  /*1d4a0*/  LDL.LU.64 R4, [R1+0x2f80] ;  /* 0x002f800001047983 */ /* 0x000ea40000300a00 */
[----:B--2---:R-:W-:Y:S02]  /*1d4b0*/  HMMA.16816.F32.BF16 R12, R12, R4, R16 ;  /* 0x000000040c0c723c */ /* 0x004fe40000041810 */
[----:B------:R-:W2:Y:S01]  /*1d4c0*/  LDL.LU.64 R18, [R1+0x2f78] ;  /* 0x002f780001127983 */ /* 0x000ea20000300a00 */
[----:B------:R-:W2:Y:S02]  /*1d4d0*/  LDL.LU.64 R16, [R1+0x2f70] ;  /* 0x002f700001107983 */ /* 0x000ea40000300a00 */
[----:B------:R-:W-:Y:S02]  /*1d4e0*/  STL.64 [R1+0x2ed8], R6 ;  /* 0x002ed80601007387 */ /* 0x000fe40000100a00 */
[----:B------:R0:W-:Y:S02]  /*1d4f0*/  STL.64 [R1+0x2ed0], R4 ;  /* 0x002ed00401007387 */ /* 0x0001e40000100a00 */
[----:B0-----:R-:W-:-:S02]  /*1d500*/  IMAD.MOV.U32 R4, RZ, RZ, R25 ;  /* 0x000000ffff047224 */ /* 0x001fc400078e0019 */
[----:B------:R-:W-:Y:S11]  /*1d510*/  IMAD.MOV.U32 R5, RZ, RZ, R24 ;  /* 0x000000ffff057224 */ /* 0x000ff600078e0018 */
[----:B------:R-:W-:Y:S01]  /*1d520*/  @!UPT UIADD3 URZ, URZ, URZ, URZ ;  /* 0x0000003f3f3ff290 */ /* 0x000fe2000fffe03f */
[----:B------:R0:W-:Y:S01]  /*1d530*/  STL.64 [R1+0xb0], R12 ;  /* 0x0000b00c01007387 */ /* 0x0001e20000100a00 */
[----:B------:R-:W-:Y:S02]  /*1d540*/  STL.64 [R1+0xb8], R14 ;  /* 0x0000b80e01007387 */ /* 0x000fe40000100a00 */
[----:B------:R1:W-:Y:S01]  /*1d550*/  STL.64 [R1+0x2ef0], R4 ;  /* 0x002ef00401007387 */ /* 0x0003e20000100a00 */
[----:B0-----:R-:W2:Y:S01]  /*1d560*/  LDL.LU R12, [R1+0x300] ;  /* 0x00030000010c7983 */ /* 0x001ea20000300800 */
[----:B------:R-:W2:Y:S02]  /*1d570*/  LDL.LU R13, [R1+0x304] ;  /* 0x00030400010d7983 */ /* 0x000ea40000300800 */
[----:B-1----:R-:W-:Y:S02]  /*1d580*/  IMAD.MOV.U32 R4, RZ, RZ, R11 ;  /* 0x000000ffff047224 */ /* 0x002fe400078e000b */
[----:B------:R-:W-:Y:S02]  /*1d590*/  IMAD.MOV.U32 R5, RZ, RZ, R10 ;  /* 0x000000ffff057224 */ /* 0x000fe400078e000a */
[----:B------:R-:W-:-:S02]  /*1d5a0*/  IMAD.MOV.U32 R14, RZ, RZ, R29 ;  /* 0x000000ffff0e7224 */ /* 0x000fc400078e001d */
[----:B------:R-:W-:Y:S01]  /*1d5b0*/  IMAD.MOV.U32 R15, RZ, RZ, R28 ;  /* 0x000000ffff0f7224 */ /* 0x000fe200078e001c */
[----:B------:R-:W3:Y:S01]  /*1d5c0*/  LDL.LU R29, [R1+0x2f6c] ;  /* 0x002f6c00011d7983 */ /* 0x000ee20000300800 */
[----:B------:R-:W-:Y:S02]  /*1d5d0*/  IMAD.MOV.U32 R24, RZ, RZ, R23 ;  /* 0x000000ffff187224 */ /* 0x000fe400078e0017 */
[----:B------:R-:W-:Y:S02]  /*1d5e0*/  IMAD.MOV.U32 R25, RZ, RZ, R22 ;  /* 0x000000ffff197224 */ /* 0x000fe400078e0016 */
[----:B------:R-:W3:Y:S01]  /*1d5f0*/  LDL.LU R28, [R1+0x2f68] ;  /* 0x002f6800011c7983 */ /* 0x000ee20000300800 */
[----:B------:R0:W-:Y:S02]  /*1d600*/  STL.64 [R1+0x2f08], R4 ;  /* 0x002f080401007387 */ /* 0x0001e40000100a00 */
[----:B------:R1:W-:Y:S02]  /*1d610*/  STL.64 [R1+0x2f58], R24 ;  /* 0x002f581801007387 */ /* 0x0003e40000100a00 */
[----:B0-----:R-:W-:-:S02]  /*1d620*/  IMAD.MOV.U32 R4, RZ, RZ, R9 ;  /* 0x000000ffff047224 */ /* 0x001fc400078e0009 */
[----:B------:R-:W-:Y:S01]  /*1d630*/  IMAD.MOV.U32 R5, RZ, RZ, R8 ;  /* 0x000000ffff057224 */ /* 0x000fe200078e0008 */
[----:B-1----:R-:W4:Y:S01]  /*1d640*/  LDL.LU.64 R24, [R1+0x5c0] ;  /* 0x0005c00001187983 */ /* 0x002f220000300a00 */
[----:B------:R-:W4:Y:S03]  /*1d650*/  LDL.LU.64 R26, [R1+0x5c8] ;  /* 0x0005c800011a7983 */ /* 0x000f260000300a00 */
[----:B------:R-:W-:Y:S01]  /*1d660*/  STL.64 [R1+0x2f20], R4 ;  /* 0x002f200401007387 */ /* 0x000fe20000100a00 */
[----:B------:R-:W-:Y:S03]  /*1d670*/  STL.64 [R1+0x2ea0], R14 ;  /* 0x002ea00e01007387 */ /* 0x000fe60000100a00 */
[----:B--2---:R0:W-:Y:S04]  /*1d680*/  STL.64 [R1+0x2e98], R12 ;  /* 0x002e980c01007387 */ /* 0x0041e80000100a00 */
[----:B0-----:R-:W2:Y:S01]  /*1d690*/  LDL.LU R12, [R1+0x310] ;  /* 0x00031000010c7983 */ /* 0x001ea20000300800 */
[----:B------:R-:W2:Y:S02]  /*1d6a0*/  LDL.LU R13, [R1+0x314] ;  /* 0x00031400010d7983 */ /* 0x000ea40000300800 */
[----:B---3--:R-:W-:-:S02]  /*1d6b0*/  IMAD.MOV.U32 R14, RZ, RZ, R28 ;  /* 0x000000ffff0e7224 */ /* 0x008fc400078e001c */
[----:B------:R-:W-:Y:S01]  /*1d6c0*/  IMAD.MOV.U32 R15, RZ, RZ, R29 ;  /* 0x000000ffff0f7224 */ /* 0x000fe200078e001d */
[----:B------:R-:W3:Y:S01]  /*1d6d0*/  LDL.LU R28, [R1+0x2f64] ;  /* 0x002f6400011c7983 */ /* 0x000ee20000300800 */
[----:B------:R-:W3:Y:S03]  /*1d6e0*/  LDL.LU R29, [R1+0x2f60] ;  /* 0x002f6000011d7983 */ /* 0x000ee60000300800 */
[----:B------:R0:W-:Y:S04]  /*1d6f0*/  STL.64 [R1+0x2eb0], R14 ;  /* 0x002eb00e01007387 */ /* 0x0001e80000100a00 */
[----:B--2---:R1:W-:Y:S01]  /*1d700*/  STL.64 [R1+0x2ea8], R12 ;  /* 0x002ea80c01007387 */ /* 0x0043e20000100a00 */
[----:B0-----:R-:W2:Y:S02]  /*1d710*/  LDL R14, [R1+0x28] ;  /* 0x00002800010e7983 */ /* 0x001ea40000100800 */
[----:B------:R-:W2:Y:S02]  /*1d720*/  LDL R15, [R1+0x2c] ;  /* 0x00002c00010f7983 */ /* 0x000ea40000100800 */
[----:B------:R-:W2:Y:S01]  /*1d730*/  LDL.LU.64 R8, [R1+0x530] ;  /* 0x0005300001087983 */ /* 0x000ea20000300a00 */
[----:B------:R-:W2:Y:S01]  /*1d740*/  LDL.LU.64 R10, [R1+0x538] ;  /* 0x00053800010a7983 */ /* 0x000ea20000300a00 */
[----:B-1----:R-:W-:-:S02]  /*1d750*/  IMAD.MOV.U32 R12, RZ, RZ, R21 ;  /* 0x000000ffff0c7224 */ /* 0x002fc400078e0015 */
[----:B------:R-:W-:Y:S01]  /*1d760*/  IMAD.MOV.U32 R13, RZ, RZ, R20 ;  /* 0x000000ffff0d7224 */ /* 0x000fe200078e0014 */
[----:B--2---:R-:W-:Y:S01]  /*1d770*/  STL.64 [R1+0x2f50], R10 ;  /* 0x002f500a01007387 */ /* 0x004fe20000100a00 */
[----:B------:R0:W-:Y:S03]  /*1d780*/  STL.64 [R1+0x2f48], R8 ;  /* 0x002f480801007387 */ /* 0x0001e60000100a00 */
[----:B0-----:R-:W2:Y:S01]  /*1d790*/  LDL.LU.64 R8, [R1+0x580] ;  /* 0x0005800001087983 */ /* 0x001ea20000300a00 */
[----:B------:R-:W2:Y:S02]  /*1d7a0*/  LDL.LU.64 R10, [R1+0x588] ;  /* 0x00058800010a7983 */ /* 0x000ea40000300a00 */
[----:B------:R-:W2:Y:S02]  /*1d7b0*/  LDL.LU.64 R4, [R1+0x500] ;  /* 0x0005000001047983 */ /* 0x000ea40000300a00 */
[----:B------:R-:W2:Y:S01]  /*1d7c0*/  LDL.LU.64 R6, [R1+0x508] ;  /* 0x0005080001067983 */ /* 0x000ea20000300a00 */
[----:B------:R-:W2:Y:S01]  /*1d7d0*/  LDL.LU.64 R20, [R1+0x460] ;  /* 0x0004600001147983 */ /* 0x000ea20000300a00 */
[----:B------:R-:W2:Y:S03]  /*1d7e0*/  LDL.LU.64 R22, [R1+0x468] ;  /* 0x0004680001167983 */ /* 0x000ea60000300a00 */
[----:B--2---:R-:W-:Y:S01]  /*1d7f0*/  STL.64 [R1+0x2ee8], R22 ;  /* 0x002ee81601007387 */ /* 0x004fe20000100a00 */
[----:B------:R0:W-:Y:S03]  /*1d800*/  STL.64 [R1+0x2ee0], R20 ;  /* 0x002ee01401007387 */ /* 0x0001e60000100a00 */
[----:B0-----:R-:W2:Y:S01]  /*1d810*/  LDL.LU.64 R20, [R1+0x450] ;  /* 0x0004500001147983 */ /* 0x001ea20000300a00 */
[----:B------:R-:W2:Y:S01]  /*1d820*/  LDL.LU.64 R22, [R1+0x458] ;  /* 0x0004580001167983 */ /* 0x000ea20000300a00 */
[C---:B----4-:R-:W-:Y:S02]  /*1d830*/  HMMA.16816.F32.BF16 R24, R16.reuse, R12, R24 ;  /* 0x0000000c1018723c */ /* 0x050fe40000041818 */
[----:B--2---:R-:W-:Y:S01]  /*1d840*/  STL.64 [R1+0x2f00], R22 ;  /* 0x002f001601007387 */ /* 0x004fe20000100a00 */
[----:B------:R0:W-:Y:S03]  /*1d850*/  STL.64 [R1+0x2ef8], R20 ;  /* 0x002ef81401007387 */ /* 0x0001e60000100a00 */
[----:B0-----:R-:W2:Y:S01]  /*1d860*/  LDL.LU.64 R20, [R1+0x330] ;  /* 0x0003300001147983 */ /* 0x001ea20000300a00 */
[----:B------:R-:W4:Y:S03]  /*1d870*/  LDL.LU.64 R22, [R1+0x338] ;  /* 0x0003380001167983 */ /* 0x000f260000300a00 */
[----:B----4-:R-:W-:Y:S01]  /*1d880*/  STL.64 [R1+0x2f18], R22 ;  /* 0x002f181601007387 */ /* 0x010fe20000100a00 */
[----:B--2---:R0:W-:Y:S03]  /*1d890*/  STL.64 [R1+0x2f10], R20 ;  /* 0x002f101401007387 */ /* 0x0041e60000100a00 */
[----:B0-----:R-:W2:Y:S01]  /*1d8a0*/  LDL.LU.64 R20, [R1+0x220] ;  /* 0x0002200001147983 */ /* 0x001ea20000300a00 */
[----:B------:R-:W2:Y:S08]  /*1d8b0*/  LDL.LU.64 R22, [R1+0x228] ;  /* 0x0002280001167983 */ /* 0x000eb00000300a00 */
[----:B------:R0:W-:Y:S02]  /*1d8c0*/  STL.64 [R1+0xa0], R24 ;  /* 0x0000a01801007387 */ /* 0x0001e40000100a00 */
[----:B------:R1:W-:Y:S01]  /*1d8d0*/  STL.64 [R1+0xa8], R26 ;  /* 0x0000a81a01007387 */ /* 0x0003e20000100a00 */
[----:B0-----:R-:W1:Y:S02]  /*1d8e0*/  LDL.LU.64 R24, [R1+0x2f58] ;  /* 0x002f580001187983 */ /* 0x001e640000300a00 */
[C---:B-1----:R-:W-:Y:S02]  /*1d8f0*/  HMMA.16816.F32.BF16 R24, R16.reuse, R24, R8 ;  /* 0x000000181018723c */ /* 0x042fe40000041808 */
[----:B------:R-:W4:Y:S01]  /*1d900*/  LDL.LU.64 R10, [R1+0x2f50] ;  /* 0x002f5000010a7983 */ /* 0x000f220000300a00 */
[----:B------:R-:W4:Y:S11]  /*1d910*/  LDL.LU.64 R8, [R1+0x2f48] ;  /* 0x002f480001087983 */ /* 0x000f360000300a00 */
[----:B------:R-:W-:Y:S09]  /*1d920*/  @!UPT UIADD3 URZ, URZ, URZ, URZ ;  /* 0x0000003f3f3ff290 */ /* 0x000ff2000fffe03f */
[----:B------:R-:W-:Y:S01]  /*1d930*/  STL.64 [R1+0x90], R24 ;  /* 0x0000901801007387 */ /* 0x000fe20000100a00 */
[----:B------:R0:W-:Y:S03]  /*1d940*/  STL.64 [R1+0x98], R26 ;  /* 0x0000981a01007387 */ /* 0x0001e60000100a00 */
[----:B0-----:R-:W2:Y:S01]  /*1d950*/  LDL.LU.64 R26, [R1+0x2f40] ;  /* 0x002f4000011a7983 */ /* 0x001ea20000300a00 */
[----:B------:R-:W4:Y:S02]  /*1d960*/  LDL.LU.64 R24, [R1+0x2f38] ;  /* 0x002f380001187983 */ /* 0x000f240000300a00 */
[C---:B----4-:R-:W-:Y:S11]  /*1d970*/  HMMA.16816.F32.BF16 R8, R16.reuse, R24, R8 ;  /* 0x000000181008723c */ /* 0x050ff60000041808 */
[----:B------:R-:W-:Y:S11]  /*1d980*/  @!UPT UIADD3 URZ, URZ, URZ, URZ ;  /* 0x0000003f3f3ff290 */ /* 0x000ff6000fffe03f */
[----:B------:R-:W-:Y:S01]  /*1d990*/  @!UPT UIADD3 URZ, URZ, URZ, URZ ;  /* 0x0000003f3f3ff290 */ /* 0x000fe2000fffe03f */
[----:B------:R-:W-:Y:S01]  /*1d9a0*/  STL.64 [R1+0x80], R8 ;  /* 0x0000800801007387 */ /* 0x000fe20000100a00 */
[----:B------:R0:W-:Y:S03]  /*1d9b0*/  STL.64 [R1+0x88], R10 ;  /* 0x0000880a01007387 */ /* 0x0001e60000100a00 */
[----:B0-----:R-:W4:Y:S01]  /*1d9c0*/  LDL.LU.64 R10, [R1+0x2f30] ;  /* 0x002f3000010a7983 */ /* 0x001f220000300a00 */
[----:B------:R-:W3:Y:S02]  /*1d9d0*/  LDL.LU.64 R8, [R1+0x2f28] ;  /* 0x002f280001087983 */ /* 0x000ee40000300a00 */
[----:B--2---:R-:W-:Y:S02]  /*1d9e0*/  STL.64 [R1+0x2eb8], R26 ;  /* 0x002eb81a01007387 */ /* 0x004fe40000100a00 */
[----:B------:R-:W2:Y:S01]  /*1d9f0*/  LDL.LU R24, [R1+0x320] ;  /* 0x0003200001187983 */ /* 0x000ea20000300800 */
[----:B------:R-:W2:Y:S01]  /*1da00*/  LDL.LU R25, [R1+0x324] ;  /* 0x0003240001197983 */ /* 0x000ea20000300800 */
[C---:B---3--:R-:W-:Y:S11]  /*1da10*/  HMMA.16816.F32.BF16 R4, R16.reuse, R8, R4 ;  /* 0x000000081004723c */ /* 0x048ff60000041804 */
[----:B------:R-:W-:Y:S11]  /*1da20*/  @!UPT UIADD3 URZ, URZ, URZ, URZ ;  /* 0x0000003f3f3ff290 */ /* 0x000ff6000fffe03f */
[----:B------:R-:W-:Y:S01]  /*1da30*/  @!UPT UIADD3 URZ, URZ, URZ, URZ ;  /* 0x0000003f3f3ff290 */ /* 0x000fe2000fffe03f */
[----:B------:R0:W-:Y:S01]  /*1da40*/  STL.64 [R1+0x40], R4 ;  /* 0x0000400401007387 */ /* 0x0001e20000100a00 */
[----:B------:R1:W-:Y:S03]  /*1da50*/  STL.64 [R1+0x48], R6 ;  /* 0x0000480601007387 */ /* 0x0003e60000100a00 */
[----:B0-----:R-:W1:Y:S02]  /*1da60*/  LDL.LU.64 R4, [R1+0x2f20] ;  /* 0x002f200001047983 */ /* 0x001e640000300a00 */
[----:B-1----:R-:W-:Y:S02]  /*1da70*/  HMMA.16816.F32.BF16 R4, R16, R4, R20 ;  /* 0x000000041004723c */ /* 0x002fe40000041814 */
[----:B------:R-:W3:Y:S01]  /*1da80*/  LDL.LU.64 R22, [R1+0x2f18] ;  /* 0x002f180001167983 */ /* 0x000ee20000300a00 */
[----:B------:R-:W3:Y:S11]  /*1da90*/  LDL.LU.64 R20, [R1+0x2f10] ;  /* 0x002f100001147983 */ /* 0x000ef60000300a00 */
[----:B------:R-:W-:Y:S09]  /*1daa0*/  @!UPT UIADD3 URZ, URZ, URZ, URZ ;  /* 0x0000003f3f3ff290 */ /* 0x000ff2000fffe03f */
[----:B------:R0:W-:Y:S04]  /*1dab0*/  STL.64 [R1+0x220], R4 ;  /* 0x0002200401007387 */ /* 0x0001e80000100a00 */
[----:B0-----:R-:W3:Y:S01]  /*1dac0*/  LDL.LU.64 R4, [R1+0x2f08] ;  /* 0x002f080001047983 */ /* 0x001ee20000300a00 */
[----:B------:R-:W-:Y:S02]  /*1dad0*/  IMAD.MOV.U32 R26, RZ, RZ, R29 ;  /* 0x000000ffff1a7224 */ /* 0x000fe400078e001d */
[----:B------:R-:W-:Y:S02]  /*1dae0*/  IMAD.MOV.U32 R27, RZ, RZ, R28 ;  /* 0x000000ffff1b7224 */ /* 0x000fe400078e001c */
[----:B------:R-:W-:Y:S02]  /*1daf0*/  IMAD.MOV.U32 R29, RZ, RZ, R6 ;  /* 0x000000ffff1d7224 */ /* 0x000fe400078e0006 */
[----:B------:R-:W-:-:S05]  /*1db00*/  IMAD.MOV.U32 R28, RZ, RZ, R7 ;  /* 0x000000ffff1c7224 */ /* 0x000fca00078e0007 */
[----:B------:R-:W-:Y:S01]  /*1db10*/  STL [R1+0x2bdc], R28 ;  /* 0x002bdc1c01007387 */ /* 0x000fe20000100800 */
[----:B------:R-:W-:Y:S01]  /*1db20*/  STL [R1+0x2bd8], R29 ;  /* 0x002bd81d01007387 */ /* 0x000fe20000100800 */
[C---:B---3--:R-:W-:Y:S02]  /*1db30*/  HMMA.16816.F32.BF16 R4, R16.reuse, R4, R20 ;  /* 0x000000041004723c */ /* 0x048fe40000041814 */
[----:B------:R-:W3:Y:S01]  /*1db40*/  LDL.LU.64 R22, [R1+0x2f00] ;  /* 0x002f000001167983 */ /* 0x000ee20000300a00 */
[----:B------:R-:W3:Y:S11]  /*1db50*/  LDL.LU.64 R20, [R1+0x2ef8] ;  /* 0x002ef80001147983 */ /* 0x000ef60000300a00 */
[----:B------:R-:W-:Y:S09]  /*1db60*/  @!UPT UIADD3 URZ, URZ, URZ, URZ ;  /* 0x0000003f3f3ff290 */ /* 0x000ff2000fffe03f */
[----:B------:R0:W-:Y:S01]  /*1db70*/  STL.64 [R1+0x330], R4 ;  /* 0x0003300401007387 */ /* 0x0001e20000100a00 */
[----:B------:R3:W-:Y:S03]  /*1db80*/  STL.64 [R1+0x338], R6 ;  /* 0x0003380601007387 */ /* 0x0007e60000100a00 */
[----:B0-----:R-:W3:Y:S02]  /*1db90*/  LDL.LU.64 R4, [R1+0x2ef0] ;  /* 0x002ef00001047983 */ /* 0x001ee40000300a00 */
[C---:B---3--:R-:W-:Y:S02]  /*1dba0*/  HMMA.16816.F32.BF16 R4, R16.reuse, R4, R20 ;  /* 0x000000041004723c */ /* 0x048fe40000041814 */
[----:B------:R-:W3:Y:S01]  /*1dbb0*/  LDL.LU.64 R22, [R1+0x2ee8] ;  /* 0x002ee80001167983 */ /* 0x000ee20000300a00 */
[----:B------:R-:W3:Y:S11]  /*1dbc0*/  LDL.LU.64 R20, [R1+0x2ee0] ;  /* 0x002ee00001147983 */ /* 0x000ef60000300a00 */
[----:B------:R-:W-:Y:S09]  /*1dbd0*/  @!UPT UIADD3 URZ, URZ, URZ, URZ ;  /* 0x0000003f3f3ff290 */ /* 0x000ff2000fffe03f */
[----:B------:R-:W-:Y:S01]  /*1dbe0*/  STL.64 [R1+0x450], R4 ;  /* 0x0004500401007387 */ /* 0x000fe20000100a00 */
[----:B------:R0:W-:Y:S03]  /*1dbf0*/  STL.64 [R1+0x458], R6 ;  /* 0x0004580601007387 */ /* 0x0001e60000100a00 */
[----:B0-----:R-:W2:Y:S01]  /*1dc00*/  LDL.LU.64 R6, [R1+0x2ed8] ;  /* 0x002ed80001067983 */ /* 0x001ea20000300a00 */
[----:B------:R-:W3:Y:S02]  /*1dc10*/  LDL.LU.64 R4, [R1+0x2ed0] ;  /* 0x002ed00001047983 */ /* 0x000ee40000300a00 */
[----:B---3--:R-:W-:Y:S01]  /*1dc20*/  HMMA.16816.F32.BF16 R16, R16, R4, R20 ;  /* 0x000000041010723c */ /* 0x008fe20000041814 */
[----:B------:R-:W3:Y:S01]  /*1dc30*/  LDL.LU.64 R22, [R1+0x2ec8] ;  /* 0x002ec80001167983 */ /* 0x000ee20000300a00 */
[----:B------:R-:W3:Y:S11]  /*1dc40*/  LDL.LU.64 R20, [R1+0x2ec0] ;  /* 0x002ec00001147983 */ /* 0x000ef60000300a00 */
[----:B------:R-:W-:Y:S11]  /*1dc50*/  @!UPT UIADD3 URZ, URZ, URZ, URZ ;  /* 0x0000003f3f3ff290 */ /* 0x000ff6000fffe03f */
[----:B------:R-:W-:Y:S02]  /*1dc60*/  IMAD.MOV.U32 R8, RZ, RZ, R19 ;  /* 0x000000ffff087224 */ /* 0x000fe400078e0013 */
[----:B------:R-:W-:Y:S01]  /*1dc70*/  IMAD.MOV.U32 R9, RZ, RZ, R18 ;  /* 0x000000ffff097224 */ /* 0x000fe200078e0012 */
[----:B------:R-:W-:Y:S01]  /*1dc80*/  STL.64 [R1+0x460], R16 ;  /* 0x0004601001007387 */ /* 0x000fe20000100a00 */
[----:B--2---:R0:W-:Y:S02]  /*1dc90*/  STL.64 [R1+0x2e40], R6 ;  /* 0x002e400601007387 */ /* 0x0041e40000100a00 */
[----:B------:R-:W2:Y:S01]  /*1dca0*/  LDL.64 R18, [R1+0x38] ;  /* 0x0000380001127983 */ /* 0x000ea20000100a00 */
[----:B0-----:R-:W2:Y:S01]  /*1dcb0*/  LDL.64 R6, [R1+0x18] ;  /* 0x0000180001067983 */ /* 0x001ea20000100a00 */
[----:B------:R-:W-:Y:S02]  /*1dcc0*/  STL [R1+0x2adc], R8 ;  /* 0x002adc0801007387 */ /* 0x000fe40000100800 */
[----:B------:R-:W-:Y:S01]  /*1dcd0*/  STL [R1+0x2ad8], R9 ;  /* 0x002ad80901007387 */ /* 0x000fe20000100800 */
[C---:B---3--:R-:W-:Y:S01]  /*1dce0*/  HMMA.16816.F32.BF16 R12, R20.reuse, R14, R24 ;  /* 0x0000000e140c723c */ /* 0x048fe20000041818 */
[----:B------:R-:W3:Y:S11]  /*1dcf0*/  LDL.LU.64 R26, [R1+0x2eb8] ;  /* 0x002eb800011a7983 */ /* 0x000ef60000300a00 */
[----:B------:R-:W-:Y:S11]  /*1dd00*/  @!UPT UIADD3 URZ, URZ, URZ, URZ ;  /* 0x0000003f3f3ff290 */ /* 0x000ff6000fffe03f */
[----:B------:R-:W-:Y:S01]  /*1dd10*/  STL.64 [R1+0x320], R12 ;  /* 0x0003200c01007387 */ /* 0x000fe20000100a00 */
[----:B------:R0:W-:Y:S03]  /*1dd20*/  STL.64 [R1+0x328], R14 ;  /* 0x0003280e01007387 */ /* 0x0001e60000100a00 */
[----:B0-----:R-:W2:Y:S01]  /*1dd30*/  LDL.LU.64 R14, [R1+0x2eb0] ;  /* 0x002eb000010e7983 */ /* 0x001ea20000300a00 */
[----:B------:R-:W2:Y:S02]  /*1dd40*/  LDL.LU.64 R12, [R1+0x2ea8] ;  /* 0x002ea800010c7983 */ /* 0x000ea40000300a00 */
[C---:B--2---:R-:W-:Y:S11]  /*1dd50*/  HMMA.16816.F32.BF16 R12, R20.reuse, R6, R12 ;  /* 0x00000006140c723c */ /* 0x044ff6000004180c */
[----:B------:R-:W-:Y:S11]  /*1dd60*/  @!UPT UIADD3 URZ, URZ, URZ, URZ ;  /* 0x0000003f3f3ff290 */ /* 0x000ff6000fffe03f */
[----:B------:R-:W-:Y:S01]  /*1dd70*/  @!UPT UIADD3 URZ, URZ, URZ, URZ ;  /* 0x0000003f3f3ff290 */ /* 0x000fe2000fffe03f */
[----:B------:R-:W-:Y:S01]  /*1dd80*/  STL.64 [R1+0x310], R12 ;  /* 0x0003100c01007387 */ /* 0x000fe20000100a00 */
[----:B------:R0:W-:Y:S03]  /*1dd90*/  STL.64 [R1+0x318], R14 ;  /* 0x0003180e01007387 */ /* 0x0001e60000100a00 */
[----:B0-----:R-:W3:Y:S01]  /*1dda0*/  LDL.LU.64 R14, [R1+0x2ea0] ;  /* 0x002ea000010e7983 */ /* 0x001ee20000300a00 */
[----:B------:R-:W3:Y:S02]  /*1ddb0*/  LDL.LU.64 R12, [R1+0x2e98] ;  /* 0x002e9800010c7983 */ /* 0x000ee40000300a00 */
[----:B------:R-:W-:Y:S02]  /*1ddc0*/  IMAD.MOV.U32 R17, RZ, RZ, R6 ;  /* 0x000000ffff117224 */ /* 0x000fe400078e0006 */
[----:B------:R-:W-:Y:S02]  /*1ddd0*/  IMAD.MOV.U32 R16, RZ, RZ, R7 ;  /* 0x000000ffff107224 */ /* 0x000fe400078e0007 */
[----:B---3--:R-:W-:Y:S07]  /*1dde0*/  HMMA.16816.F32.BF16 R4, R20, R26, R12 ;  /* 0x0000001a1404723c */ /* 0x008fee000004180c */
[----:B------:R-:W-:-:S02]  /*1ddf0*/  IMAD.MOV.U32 R12, RZ, RZ, R2 ;  /* 0x000000ffff0c7224 */ /* 0x000fc400078e0002 */
[----:B------:R-:W-:Y:S11]  /*1de00*/  IMAD.MOV.U32 R13, RZ, RZ, R3 ;  /* 0x000000ffff0d7224 */ /* 0x000ff600078e0003 */
[----:B------:R-:W-:Y:S03]  /*1de10*/  @!UPT UIADD3 URZ, URZ, URZ, URZ ;  /* 0x0000003f3f3ff290 */ /* 0x000fe6000fffe03f */
[----:B------:R0:W-:Y:S01]  /*1de20*/  STL.64 [R1+0x300], R4 ;  /* 0x0003000401007387 */ /* 0x0001e20000100a00 */
[----:B------:R-:W2:Y:S02]  /*1de30*/  LDL.LU R2, [R1+0x2e94] ;  /* 0x002e940001027983 */ /* 0x000ea40000300800 */
[----:B------:R-:W3:Y:S02]  /*1de40*/  LDL.LU R3, [R1+0x2e90] ;  /* 0x002e900001037983 */ /* 0x000ee40000300800 */
[----:B----4-:R-:W-:Y:S02]  /*1de50*/  IMAD.MOV.U32 R14, RZ, RZ, R10 ;  /* 0x000000ffff0e7224 */ /* 0x010fe400078e000a */
[----:B------:R-:W-:Y:S01]  /*1de60*/  IMAD.MOV.U32 R15, RZ, RZ, R11 ;  /* 0x000000ffff0f7224 */ /* 0x000fe200078e000b */
[----:B------:R-:W4:Y:S01]  /*1de70*/  LDL.LU R10, [R1+0x2e8c] ;  /* 0x002e8c00010a7983 */ /* 0x000f220000300800 */
[----:B------:R-:W2:Y:S02]  /*1de80*/  LDL.LU R11, [R1+0x2e88] ;  /* 0x002e8800010b7983 */ /* 0x000ea40000300800 */
[----:B------:R-:W2:Y:S02]  /*1de90*/  LDL.LU R24, [R1+0x210] ;  /* 0x0002100001187983 */ /* 0x000ea40000300800 */
[----:B------:R-:W2:Y:S01]  /*1dea0*/  LDL.LU R25, [R1+0x214] ;  /* 0x0002140001197983 */ /* 0x000ea20000300800 */
[----:B------:R-:W2:Y:S01]  /*1deb0*/  LDL.LU R26, [R1+0x218] ;  /* 0x00021800011a7983 */ /* 0x000ea20000300800 */
[----:B---3--:R-:W-:-:S03]  /*1dec0*/  IMAD.MOV.U32 R27, RZ, RZ, R3 ;  /* 0x000000ffff1b7224 */ /* 0x008fc600078e0003 */
[----:B------:R-:W3:Y:S01]  /*1ded0*/  LDL.LU R3, [R1+0x2e84] ;  /* 0x002e840001037983 */ /* 0x000ee20000300800 */
[----:B0-----:R-:W3:Y:S02]  /*1dee0*/  LDL.LU R4, [R1+0x2c0] ;  /* 0x0002c00001047983 */ /* 0x001ee40000300800 */
[----:B------:R-:W3:Y:S02]  /*1def0*/  LDL.LU R5, [R1+0x2c4] ;  /* 0x0002c40001057983 */ /* 0x000ee40000300800 */
[----:B------:R-:W-:Y:S02]  /*1df00*/  IMAD.MOV.U32 R8, RZ, RZ, R6 ;  /* 0x000000ffff087224 */ /* 0x000fe400078e0006 */
[----:B------:R-:W-:Y:S02]  /*1df10*/  IMAD.MOV.U32 R9, RZ, RZ, R7 ;  /* 0x000000ffff097224 */ /* 0x000fe400078e0007 */
[----:B--2---:R-:W-:Y:S02]  /*1df20*/  IMAD.MOV.U32 R6, RZ, RZ, R11 ;  /* 0x000000ffff067224 */ /* 0x004fe400078e000b */
[----:B----4-:R-:W-:Y:S01]  /*1df30*/  IMAD.MOV.U32 R7, RZ, RZ, R10 ;  /* 0x000000ffff077224 */ /* 0x010fe200078e000a */
[----:B------:R-:W2:Y:S01]  /*1df40*/  LDL.LU R11, [R1+0x2e80] ;  /* 0x002e8000010b7983 */ /* 0x000ea20000300800 */
[----:B------:R-:W4:Y:S03]  /*1df50*/  LDL.LU R10, [R1+0x2e7c] ;  /* 0x002e7c00010a7983 */ /* 0x000f260000300800 */
[----:B------:R-:W-:Y:S04]  /*1df60*/  STL.64 [R1+0x2e50], R6 ;  /* 0x002e500601007387 */ /* 0x000fe80000100a00 */
[----:B---3--:R0:W-:Y:S04]  /*1df70*/  STL.64 [R1+0x2e48], R4 ;  /* 0x002e480401007387 */ /* 0x0081e80000100a00 */
[----:B0-----:R-:W3:Y:S01]  /*1df80*/  LDL.LU R4, [R1+0x2d0] ;  /* 0x0002d00001047983 */ /* 0x001ee20000300800 */
[----:B------:R-:W3:Y:S02]  /*1df90*/  LDL.LU R5, [R1+0x2d4] ;  /* 0x0002d40001057983 */ /* 0x000ee40000300800 */
[----:B------:R-:W2:Y:S02]  /*1dfa0*/  LDL.LU R6, [R1+0x2d8] ;  /* 0x0002d80001067983 */ /* 0x000ea40000300800 */
[----:B------:R-:W-:-:S02]  /*1dfb0*/  IMAD.MOV.U32 R7, RZ, RZ, R3 ;  /* 0x000000ffff077224 */ /* 0x000fc400078e0003 */
[----:B------:R-:W4:Y:S04]  /*1dfc0*/  LDL.LU R3, [R1+0x2e78] ;  /* 0x002e780001037983 */ /* 0x000f280000300800 */
[----:B--2---:R4:W-:Y:S01]  /*1dfd0*/  STL.64 [R1+0x2e68], R6 ;  /* 0x002e680601007387 */ /* 0x0049e20000100a00 */
[----:B---3--:R0:W-:Y:S02]  /*1dfe0*/  STL.64 [R1+0x2e60], R4 ;  /* 0x002e600401007387 */ /* 0x0081e40000100a00 */
[----:B----4-:R-:W-:Y:S01]  /*1dff0*/  IMAD.MOV.U32 R6, RZ, RZ, R10 ;  /* 0x000000ffff067224 */ /* 0x010fe200078e000a */
[----:B0-----:R-:W2:Y:S01]  /*1e000*/  LDL.LU R4, [R1+0x2e0] ;  /* 0x0002e00001047983 */ /* 0x001ea20000300800 */
[----:B------:R-:W2:Y:S02]  /*1e010*/  LDL.LU R5, [R1+0x2e4] ;  /* 0x0002e40001057983 */ /* 0x000ea40000300800 */
[----:B------:R-:W3:Y:S02]  /*1e020*/  LDL.LU R10, [R1+0x2e74] ;  /* 0x002e7400010a7983 */ /* 0x000ee40000300800 */
[----:B------:R-:W-:-:S02]  /*1e030*/  IMAD.MOV.U32 R7, RZ, RZ, R11 ;  /* 0x000000ffff077224 */ /* 0x000fc400078e000b */
[----:B------:R-:W3:Y:S01]  /*1e040*/  LDL.LU R11, [R1+0x2e70] ;  /* 0x002e7000010b7983 */ /* 0x000ee20000300800 */
[----:B------:R0:W-:Y:S02]  /*1e050*/  STL.64 [R1+0x2e38], R26 ;  /* 0x002e381a01007387 */ /* 0x0001e40000100a00 */
[----:B------:R-:W-:Y:S01]  /*1e060*/  STL.64 [R1+0x2e30], R24 ;  /* 0x002e301801007387 */ /* 0x000fe20000100a00 */
[----:B0-----:R-:W4:Y:S04]  /*1e070*/  LDL.64 R26, [R1+0x68] ;  /* 0x00006800011a7983 */ /* 0x001f280000100a00 */
[----:B----4-:R0:W-:Y:S04]  /*1e080*/  STL.64 [R1+0x2e58], R26 ;  /* 0x002e581a01007387 */ /* 0x0101e80000100a00 */
[----:B0-----:R-:W4:Y:S01]  /*1e090*/  LDL.64 R26, [R1+0x58] ;  /* 0x00005800011a7983 */ /* 0x001f220000100a00 */
[----:B------:R0:W-:Y:S02]  /*1e0a0*/  STL.64 [R1+0x2df0], R14 ;  /* 0x002df00e01007387 */ /* 0x0001e40000100a00 */
[----:B------:R1:W-:Y:S01]  /*1e0b0*/  STL.64 [R1+0x2de8], R12 ;  /* 0x002de80c01007387 */ /* 0x0003e20000100a00 */
[----:B0-----:R-:W2:Y:S04]  /*1e0c0*/  LDL.64 R14, [R1+0x8] ;  /* 0x00000800010e7983 */ /* 0x001ea80000100a00 */
[----:B--2---:R0:W-:Y:S01]  /*1e0d0*/  STL.64 [R1+0x2e00], R14 ;  /* 0x002e000e01007387 */ /* 0x0041e20000100a00 */
[----:B-1----:R-:W3:Y:S02]  /*1e0e0*/  LDL.LU R12, [R1+0x2f0] ;  /* 0x0002f000010c7983 */ /* 0x002ee40000300800 */
[----:B------:R-:W3:Y:S01]  /*1e0f0*/  LDL.LU R13, [R1+0x2f4] ;  /* 0x0002f400010d7983 */ /* 0x000ee20000300800 */
[----:B0-----:R-:W3:Y:S01]  /*1e100*/  LDL.LU R14, [R1+0x2f8] ;  /* 0x0002f800010e7983 */ /* 0x001ee20000300800 */
[----:B------:R-:W-:-:S02]  /*1e110*/  IMAD.MOV.U32 R15, RZ, RZ, R3 ;  /* 0x000000ffff0f7224 */ /* 0x000fc400078e0003 */
[----:B------:R-:W-:Y:S02]  /*1e120*/  STL [R1+0x2ae4], R9 ;  /* 0x002ae40901007387 */ /* 0x000fe40000100800 */
[----:B------:R-:W-:Y:S03]  /*1e130*/  STL [R1+0x2ae0], R8 ;  /* 0x002ae00801007387 */ /* 0x000fe60000100800 */
[----:B---3--:R-:W-:Y:S11]  /*1e140*/  HMMA.16816.F32.BF16 R12, R20, R10, R12 ;  /* 0x0000000a140c723c */ /* 0x008ff6000004180c */
[----:B------:R-:W-:Y:S11]  /*1e150*/  @!UPT UIADD3 URZ, URZ, URZ, URZ ;  /* 0x0000003f3f3ff290 */ /* 0x000ff6000fffe03f */
[----:B------:R-:W-:Y:S01]  /*1e160*/  @!UPT UIADD3 URZ, URZ, URZ, URZ ;  /* 0x0000003f3f3ff290 */ /* 0x000fe2000fffe03f */
[----:B------:R-:W-:Y:S01]  /*1e170*/  STL.64 [R1+0x2f0], R12 ;  /* 0x0002f00c01007387 */ /* 0x000fe20000100a00 */
[----:B------:R0:W-:Y:S02]  /*1e180*/  STL [R1+0x2f8], R14 ;  /* 0x0002f80e01007387 */ /* 0x0001e40000100800 */
[----:B------:R-:W-:Y:S02]  /*1e190*/  IMAD.MOV.U32 R3, RZ, RZ, R15 ;  /* 0x000000ffff037224 */ /* 0x000fe400078e000f */
[----:B------:R-:W-:Y:S02]  /*1e1a0*/  IMAD.MOV.U32 R15, RZ, RZ, R16 ;  /* 0x000000ffff0f7224 */ /* 0x000fe400078e0010 */
[----:B0-----:R-:W-:-:S05]  /*1e1b0*/  IMAD.MOV.U32 R14, RZ, RZ, R17 ;  /* 0x000000ffff0e7224 */ /* 0x001fca00078e0011 */
[----:B------:R0:W-:Y:S01]  /*1e1c0*/  STL.64 [R1+0x2e18], R14 ;  /* 0x002e180e01007387 */ /* 0x0001e20000100a00 */
[----:B------:R-:W2:Y:S02]  /*1e1d0*/  LDL.LU R12, [R1+0x200] ;  /* 0x00020000010c7983 */ /* 0x000ea40000300800 */
[----:B------:R-:W2:Y:S01]  /*1e1e0*/  LDL.LU R13, [R1+0x204] ;  /* 0x00020400010d7983 */ /* 0x000ea20000300800 */
[----:B0-----:R-:W2:Y:S01]  /*1e1f0*/  LDL.LU R14, [R1+0x208] ;  /* 0x00020800010e7983 */ /* 0x001ea20000300800 */
[----:B------:R-:W2:Y:S02]  /*1e200*/  LDL.LU R15, [R1+0x20c] ;  /* 0x00020c00010f7983 */ /* 0x000ea40000300800 */
[----:B------:R0:W-:Y:S02]  /*1e210*/  STL.64 [R1+0x2df8], R10 ;  /* 0x002df80a01007387 */ /* 0x0001e40000100a00 */
[----:B------:R-:W3:Y:S01]  /*1e220*/  LDL.LU R8, [R1+0x1e0] ;  /* 0x0001e00001087983 */ /* 0x000ee20000300800 */
[----:B------:R-:W3:Y:S04]  /*1e230*/  LDL.LU R9, [R1+0x1e4] ;  /* 0x0001e40001097983 */ /* 0x000ee80000300800 */
[----:B0-----:R-:W2:Y:S01]  /*1e240*/  LDL.LU R10, [R1+0x1e8] ;  /* 0x0001e800010a7983 */ /* 0x001ea20000300800 */
[----:B------:R-:W2:Y:S01]  /*1e250*/  LDL.LU R11, [R1+0x1ec] ;  /* 0x0001ec00010b7983 */ /* 0x000ea20000300800 */
[C---:B------:R-:W-:Y:S02]  /*1e260*/  HMMA.16816.F32.BF16 R4, R20.reuse, R18, R4 ;  /* 0x000000121404723c */ /* 0x040fe40000041804 */
[----:B--2---:R-:W-:Y:S01]  /*1e270*/  STL.64 [R1+0x2e10], R10 ;  /* 0x002e100a01007387 */ /* 0x004fe20000100a00 */
[----:B---3--:R0:W-:Y:S03]  /*1e280*/  STL.64 [R1+0x2e08], R8 ;  /* 0x002e080801007387 */ /* 0x0081e60000100a00 */
[----:B0-----:R-:W2:Y:S01]  /*1e290*/  LDL.LU R8, [R1+0x1f0] ;  /* 0x0001f00001087983 */ /* 0x001ea20000300800 */
[----:B------:R-:W2:Y:S02]  /*1e2a0*/  LDL.LU R9, [R1+0x1f4] ;  /* 0x0001f40001097983 */ /* 0x000ea40000300800 */
[----:B------:R-:W-:Y:S11]  /*1e2b0*/  STL [R1+0x2ae8], R3 ;  /* 0x002ae80301007387 */ /* 0x000ff60000100800 */
[----:B------:R-:W-:Y:S03]  /*1e2c0*/  @!UPT UIADD3 URZ, URZ, URZ, URZ ;  /* 0x0000003f3f3ff290 */ /* 0x000fe6000fffe03f */
[----:B------:R-:W-:Y:S01]  /*1e2d0*/  STL.64 [R1+0x2e0], R4 ;  /* 0x0002e00401007387 */ /* 0x000fe20000100a00 */
[----:B------:R0:W-:Y:S04]  /*1e2e0*/  STL.64 [R1+0x2e8], R6 ;  /* 0x0002e80601007387 */ /* 0x0001e80000100a00 */
[----:B0-----:R-:W3:Y:S01]  /*1e2f0*/  LDL.LU.64 R6, [R1+0x2e68] ;  /* 0x002e680001067983 */ /* 0x001ee20000300a00 */
[----:B------:R-:W3:Y:S02]  /*1e300*/  LDL.LU.64 R4, [R1+0x2e60] ;  /* 0x002e600001047983 */ /* 0x000ee40000300a00 */
[----:B----4-:R-:W-:Y:S02]  /*1e310*/  IMAD.MOV.U32 R17, RZ, RZ, R26 ;  /* 0x000000ffff117224 */ /* 0x010fe400078e001a */
[----:B------:R-:W-:Y:S01]  /*1e320*/  IMAD.MOV.U32 R16, RZ, RZ, R27 ;  /* 0x000000ffff107224 */ /* 0x000fe200078e001b */
[C---:B---3--:R-:W-:Y:S01]  /*1e330*/  HMMA.16816.F32.BF16 R4, R20.reuse, R26, R4 ;  /* 0x0000001a1404723c */ /* 0x048fe20000041804 */
[----:B------:R-:W3:Y:S11]  /*1e340*/  LDL.LU.64 R26, [R1+0x2e58] ;  /* 0x002e5800011a7983 */ /* 0x000ef60000300a00 */
[----:B------:R-:W-:Y:S11]  /*1e350*/  @!UPT UIADD3 URZ, URZ, URZ, URZ ;  /* 0x0000003f3f3ff290 */ /* 0x000ff6000fffe03f */
[----:B------:R-:W-:Y:S01]  /*1e360*/  STL.64 [R1+0x2d0], R4 ;  /* 0x0002d00401007387 */ /* 0x000fe20000100a00 */
[----:B------:R0:W-:Y:S02]  /*1e370*/  STL [R1+0x2d8], R6 ;  /* 0x0002d80601007387 */ /* 0x0001e40000100800 */
[----:B------:R-:W-:Y:S02]  /*1e380*/  IMAD.MOV.U32 R3, RZ, RZ, R7 ;  /* 0x000000ffff037224 */ /* 0x000fe400078e0007 */
[----:B0-----:R-:W3:Y:S01]  /*1e390*/  LDL.LU.64 R6, [R1+0x2e50] ;  /* 0x002e500001067983 */ /* 0x001ee20000300a00 */
[----:B------:R-:W3:Y:S02]  /*1e3a0*/  LDL.LU.64 R4, [R1+0x2e48] ;  /* 0x002e480001047983 */ /* 0x000ee40000300a00 */
[----:B------:R0:W-:Y:S02]  /*1e3b0*/  STL [R1+0x2b00], R3 ;  /* 0x002b000301007387 */ /* 0x0001e40000100800 */
[----:B0-----:R-:W4:Y:S01]  /*1e3c0*/  LDL R3, [R1+0x510] ;  /* 0x0005100001037983 */ /* 0x001f220000100800 */
[----:B---3--:R-:W-:Y:S11]  /*1e3d0*/  HMMA.16816.F32.BF16 R4, R20, R26, R4 ;  /* 0x0000001a1404723c */ /* 0x008ff60000041804 */
[----:B------:R-:W-:Y:S11]  /*1e3e0*/  @!UPT UIADD3 URZ, URZ, URZ, URZ ;  /* 0x0000003f3f3ff290 */ /* 0x000ff6000fffe03f */
[----:B------:R-:W-:Y:S01]  /*1e3f0*/  @!UPT UIADD3 URZ, URZ, URZ, URZ ;  /* 0x0000003f3f3ff290 */ /* 0x000fe2000fffe03f */
[----:B------:R0:W-:Y:S01]  /*1e400*/  STL.64 [R1+0x2c0], R4 ;  /* 0x0002c00401007387 */ /* 0x0001e20000100a00 */
[----:B------:R1:W-:Y:S02]  /*1e410*/  STL.64 [R1+0x2c8], R6 ;  /* 0x0002c80601007387 */ /* 0x0003e40000100a00 */
[----:B0-----:R-:W-:Y:S01]  /*1e420*/  IMAD.MOV.U32 R5, RZ, RZ, R26 ;  /* 0x000000ffff057224 */ /* 0x001fe200078e001a */
[----:B-1----:R-:W3:Y:S01]  /*1e430*/  LDL.LU.64 R6, [R1+0x2e40] ;  /* 0x002e400001067983 */ /* 0x002ee20000300a00 */
[----:B------:R-:W-:Y:S02]  /*1e440*/  IMAD.MOV.U32 R4, RZ, RZ, R27 ;  /* 0x000000ffff047224 */ /* 0x000fe400078e001b */
[----:B------:R-:W3:Y:S02]  /*1e450*/  LDL.LU.64 R26, [R1+0x2e38] ;  /* 0x002e3800011a7983 */ /* 0x000ee40000300a00 */
[----:B------:R-:W3:Y:S02]  /*1e460*/  LDL.LU.64 R24, [R1+0x2e30] ;  /* 0x002e300001187983 */ /* 0x000ee40000300a00 */
[----:B------:R-:W-:-:S02]  /*1e470*/  IMAD.MOV.U32 R10, RZ, RZ, R2 ;  /* 0x000000ffff0a7224 */ /* 0x000fc400078e0002 */
[----:B------:R-:W-:Y:S01]  /*1e480*/  IMAD.MOV.U32 R11, RZ, RZ, R0 ;  /* 0x000000ffff0b7224 */ /* 0x000fe200078e0000 */
[----:B---3--:R-:W-:Y:S01]  /*1e490*/  HMMA.16816.F32.BF16 R20, R20, R6, R24 ;  /* 0x000000061414723c */ /* 0x008fe20000041818 */
[----:B------:R-:W3:Y:S01]  /*1e4a0*/  LDL.LU.64 R26, [R1+0x2e28] ;  /* 0x002e2800011a7983 */ /* 0x000ee20000300a00 */
[----:B------:R-:W3:Y:S11]  /*1e4b0*/  LDL.LU.64 R24, [R1+0x2e20] ;  /* 0x002e200001187983 */ /* 0x000ef60000300a00 */
[----:B------:R-:W-:Y:S11]  /*1e4c0*/  @!UPT UIADD3 URZ, URZ, URZ, URZ ;  /* 0x0000003f3f3ff290 */ /* 0x000ff6000fffe03f */
[----:B------:R-:W-:Y:S02]  /*1e4d0*/  IMAD.MOV.U32 R2, RZ, RZ, R22 ;  /* 0x000000ffff027224 */ /* 0x000fe400078e0016 */
[----:B------:R-:W-:Y:S02]  /*1e4e0*/  IMAD.MOV.U32 R0, RZ, RZ, R23 ;  /* 0x000000ffff007224 */ /* 0x000fe400078e0017 */
[----:B------:R-:W-:Y:S02]  /*1e4f0*/  IMAD.MOV.U32 R22, RZ, RZ, R17 ;  /* 0x000000ffff167224 */ /* 0x000fe400078e0011 */
[----:B------:R-:W-:Y:S01]  /*1e500*/  IMAD.MOV.U32 R23, RZ, RZ, R16 ;  /* 0x000000ffff177224 */ /* 0x000fe200078e0010 */
[----:B------:R-:W-:Y:S01]  /*1e510*/  STL.64 [R1+0x210], R20 ;  /* 0x0002101401007387 */ /* 0x000fe20000100a00 */
[----:B------:R-:W-:Y:S03]  /*1e520*/  STL.64 [R1+0x2dc0], R6 ;  /* 0x002dc00601007387 */ /* 0x000fe60000100a00 */
[----:B------:R0:W-:Y:S04]  /*1e530*/  STL.64 [R1+0x2de0], R22 ;  /* 0x002de01601007387 */ /* 0x0001e80000100a00 */
[----:B0-----:R-:W3:Y:S01]  /*1e540*/  LDL.64 R22, [R1+0x28] ;  /* 0x0000280001167983 */ /* 0x001ee20000100a00 */
[----:B------:R-:W-:Y:S02]  /*1e550*/  STL [R1+0x2d5c], R0 ;  /* 0x002d5c0001007387 */ /* 0x000fe40000100800 */
[----:B------:R-:W-:Y:S01]  /*1e560*/  STL [R1+0x2d58], R2 ;  /* 0x002d580201007387 */ /* 0x000fe20000100800 */
[C---:B---3--:R-:W-:Y:S11]  /*1e570*/  HMMA.16816.F32.BF16 R12, R24.reuse, R22, R12 ;  /* 0x00000016180c723c */ /* 0x048ff6000004180c */
[----:B------:R-:W-:Y:S11]  /*1e580*/  @!UPT UIADD3 URZ, URZ, URZ, URZ ;  /* 0x0000003f3f3ff290 */ /* 0x000ff6000fffe03f */
[----:B------:R-:W-:Y:S01]  /*1e590*/  @!UPT UIADD3 URZ, URZ, URZ, URZ ;  /* 0x0000003f3f3ff290 */ /* 0x000fe2000fffe03f */
[----:B------:R-:W-:Y:S01]  /*1e5a0*/  STL.64 [R1+0x200], R12 ;  /* 0x0002000c01007387 */ /* 0x000fe20000100a00 */
[----:B------:R0:W-:Y:S03]  /*1e5b0*/  STL.64 [R1+0x208], R14 ;  /* 0x0002080e01007387 */ /* 0x0001e60000100a00 */
[----:B0-----:R-:W2:Y:S01]  /*1e5c0*/  LDL.LU.64 R14, [R1+0x2e18] ;  /* 0x002e1800010e7983 */ /* 0x001ea20000300a00 */
[----:B------:R-:W3:Y:S02]  /*1e5d0*/  LDL.LU R20, [R1+0x1c0] ;  /* 0x0001c00001147983 */ /* 0x000ee40000300800 */
[----:B------:R-:W-:Y:S02]  /*1e5e0*/  IMAD.MOV.U32 R2, RZ, RZ, R22 ;  /* 0x000000ffff027224 */ /* 0x000fe400078e0016 */
[----:B------:R-:W3:Y:S02]  /*1e5f0*/  LDL.LU R21, [R1+0x1c4] ;  /* 0x0001c40001157983 */ /* 0x000ee40000300800 */
        /* <DEDUP_REMOVED lines=9> */
[----:B0-----:R-:W2:Y:S02]  /*1e690*/  LDL.LU.64 R14, [R1+0x2e00] ;  /* 0x002e0000010e7983 */ /* 0x001ea40000300a00 */
        /* <DEDUP_REMOVED lines=8> */
[----:B------:R-:W2:Y:S02]  /*1e720*/  LDL.LU.64 R12, [R1+0x2de8] ;  /* 0x002de800010c7983 */ /* 0x000ea40000300a00 */
[----:B--2---:R-:W-:Y:S01]  /*1e730*/  HMMA.16816.F32.BF16 R12, R24, R10, R12 ;  /* 0x0000000a180c723c */ /* 0x004fe2000004180c */
[----:B------:R-:W-:Y:S11]  /*1e740*/  STL.64 [R1+0x2d78], R10 ;  /* 0x002d780a01007387 */ /* 0x000ff60000100a00 */
[----:B------:R-:W-:Y:S11]  /*1e750*/  @!UPT UIADD3 URZ, URZ, URZ, URZ ;  /* 0x0000003f3f3ff290 */ /* 0x000ff6000fffe03f */
[----:B------:R0:W-:Y:S01]  /*1e760*/  STL.64 [R1+0x1d0], R12 ;  /* 0x0001d00c01007387 */ /* 0x0001e20000100a00 */
[----:B------:R1:W-:Y:S03]  /*1e770*/  STL.64 [R1+0x1d8], R14 ;  /* 0x0001d80e01007387 */ /* 0x0003e60000100a00 */
[----:B0-----:R-:W2:Y:S01]  /*1e780*/  LDL.LU R12, [R1+0x100] ;  /* 0x00010000010c7983 */ /* 0x001ea20000300800 */
[----:B------:R-:W2:Y:S02]  /*1e790*/  LDL.LU R13, [R1+0x104] ;  /* 0x00010400010d7983 */ /* 0x000ea40000300800 */
[----:B-1----:R-:W2:Y:S02]  /*1e7a0*/  LDL.LU R14, [R1+0x108] ;  /* 0x00010800010e7983 */ /* 0x002ea40000300800 */
[----:B------:R-:W2:Y:S02]  /*1e7b0*/  LDL.LU R15, [R1+0x10c] ;  /* 0x00010c00010f7983 */ /* 0x000ea40000300800 */
[----:B------:R-:W-:-:S02]  /*1e7c0*/  IMAD.MOV.U32 R10, RZ, RZ, R7 ;  /* 0x000000ffff0a7224 */ /* 0x000fc400078e0007 */
[----:B------:R-:W-:Y:S02]  /*1e7d0*/  IMAD.MOV.U32 R11, RZ, RZ, R6 ;  /* 0x000000ffff0b7224 */ /* 0x000fe400078e0006 */
[----:B------:R-:W-:Y:S02]  /*1e7e0*/  IMAD.MOV.U32 R6, RZ, RZ, R5 ;  /* 0x000000ffff067224 */ /* 0x000fe400078e0005 */
[----:B------:R-:W-:Y:S01]  /*1e7f0*/  IMAD.MOV.U32 R7, RZ, RZ, R4 ;  /* 0x000000ffff077224 */ /* 0x000fe200078e0004 */
[C---:B---3--:R-:W-:Y:S01]  /*1e800*/  HMMA.16816.F32.BF16 R20, R24.reuse, R18, R20 ;  /* 0x000000121814723c */ /* 0x048fe20000041814 */
[----:B--2---:R-:W-:Y:S01]  /*1e810*/  STL.64 [R1+0x2dd0], R14 ;  /* 0x002dd00e01007387 */ /* 0x004fe20000100a00 */
[----:B------:R-:W-:Y:S02]  /*1e820*/  STL.64 [R1+0x2dc8], R12 ;  /* 0x002dc80c01007387 */ /* 0x000fe40000100a00 */
[----:B------:R0:W-:Y:S02]  /*1e830*/  STL.64 [R1+0x2dd8], R6 ;  /* 0x002dd80601007387 */ /* 0x0001e40000100a00 */
[----:B------:R-:W2:Y:S01]  /*1e840*/  LDL.LU R4, [R1+0x1b0] ;  /* 0x0001b00001047983 */ /* 0x000ea20000300800 */
[----:B------:R-:W2:Y:S04]  /*1e850*/  LDL.LU R5, [R1+0x1b4] ;  /* 0x0001b40001057983 */ /* 0x000ea80000300800 */
[----:B0-----:R-:W2:Y:S01]  /*1e860*/  LDL.LU R6, [R1+0x1b8] ;  /* 0x0001b80001067983 */ /* 0x001ea20000300800 */
[----:B------:R-:W2:Y:S02]  /*1e870*/  LDL.LU R7, [R1+0x1bc] ;  /* 0x0001bc0001077983 */ /* 0x000ea40000300800 */
[----:B------:R-:W3:Y:S02]  /*1e880*/  LDL.LU R12, [R1+0x1a0] ;  /* 0x0001a000010c7983 */ /* 0x000ee40000300800 */
[----:B------:R-:W3:Y:S01]  /*1e890*/  LDL.LU R13, [R1+0x1a4] ;  /* 0x0001a400010d7983 */ /* 0x000ee20000300800 */
[----:B------:R-:W3:Y:S01]  /*1e8a0*/  LDL.LU R14, [R1+0x1a8] ;  /* 0x0001a800010e7983 */ /* 0x000ee20000300800 */
[----:B------:R-:W3:Y:S02]  /*1e8b0*/  LDL.LU R15, [R1+0x1ac] ;  /* 0x0001ac00010f7983 */ /* 0x000ee40000300800 */
[----:B------:R0:W-:Y:S02]  /*1e8c0*/  STL.64 [R1+0x2d90], R10 ;  /* 0x002d900a01007387 */ /* 0x0001e40000100a00 */
[----:B0-----:R-:W2:Y:S04]  /*1e8d0*/  LDL.64 R10, [R1+0x18] ;  /* 0x00001800010a7983 */ /* 0x001ea80000100a00 */
[----:B--2---:R0:W-:Y:S01]  /*1e8e0*/  STL.64 [R1+0x2da8], R10 ;  /* 0x002da80a01007387 */ /* 0x0041e20000100a00 */
[----:B------:R-:W2:Y:S02]  /*1e8f0*/  LDL.LU R8, [R1+0xf0] ;  /* 0x0000f00001087983 */ /* 0x000ea40000300800 */
[----:B------:R-:W2:Y:S01]  /*1e900*/  LDL.LU R9, [R1+0xf4] ;  /* 0x0000f40001097983 */ /* 0x000ea20000300800 */
[----:B0-----:R-:W2:Y:S01]  /*1e910*/  LDL.LU R10, [R1+0xf8] ;  /* 0x0000f800010a7983 */ /* 0x001ea20000300800 */
[----:B------:R-:W2:Y:S02]  /*1e920*/  LDL.LU R11, [R1+0xfc] ;  /* 0x0000fc00010b7983 */ /* 0x000ea40000300800 */
[----:B------:R-:W-:Y:S02]  /*1e930*/  STL.64 [R1+0x1c0], R20 ;  /* 0x0001c01401007387 */ /* 0x000fe40000100a00 */
[----:B------:R0:W-:Y:S02]  /*1e940*/  STL.64 [R1+0x1c8], R22 ;  /* 0x0001c81601007387 */ /* 0x0001e40000100a00 */
[----:B0-----:R-:W2:Y:S01]  /*1e950*/  LDL.LU.64 R22, [R1+0x2de0] ;  /* 0x002de00001167983 */ /* 0x001ea20000300a00 */
[----:B------:R0:W-:Y:S02]  /*1e960*/  STL.64 [R1+0x2d70], R18 ;  /* 0x002d701201007387 */ /* 0x0001e40000100a00 */
[----:B------:R-:W2:Y:S02]  /*1e970*/  LDL.LU R16, [R1+0xc0] ;  /* 0x0000c00001107983 */ /* 0x000ea40000300800 */
[----:B------:R-:W2:Y:S01]  /*1e980*/  LDL.LU R17, [R1+0xc4] ;  /* 0x0000c40001117983 */ /* 0x000ea20000300800 */
[----:B0-----:R-:W2:Y:S01]  /*1e990*/  LDL.LU R18, [R1+0xc8] ;  /* 0x0000c80001127983 */ /* 0x001ea20000300800 */
[----:B------:R-:W2:Y:S03]  /*1e9a0*/  LDL.LU R19, [R1+0xcc] ;  /* 0x0000cc0001137983 */ /* 0x000ea60000300800 */
[----:B--2---:R-:W-:Y:S01]  /*1e9b0*/  STL.64 [R1+0x2d88], R18 ;  /* 0x002d881201007387 */ /* 0x004fe20000100a00 */
[----:B------:R0:W-:Y:S03]  /*1e9c0*/  STL.64 [R1+0x2d80], R16 ;  /* 0x002d801001007387 */ /* 0x0001e60000100a00 */
[----:B0-----:R-:W2:Y:S01]  /*1e9d0*/  LDL.LU R16, [R1+0xd0] ;  /* 0x0000d00001107983 */ /* 0x001ea20000300800 */
[----:B------:R-:W2:Y:S02]  /*1e9e0*/  LDL.LU R17, [R1+0xd4] ;  /* 0x0000d40001117983 */ /* 0x000ea40000300800 */
[----:B------:R-:W2:Y:S02]  /*1e9f0*/  LDL.LU R18, [R1+0xd8] ;  /* 0x0000d80001127983 */ /* 0x000ea40000300800 */
[----:B------:R-:W2:Y:S01]  /*1ea00*/  LDL.LU R19, [R1+0xdc] ;  /* 0x0000dc0001137983 */ /* 0x000ea20000300800 */
[C---:B------:R-:W-:Y:S01]  /*1ea10*/  HMMA.16816.F32.BF16 R4, R24.reuse, R22, R4 ;  /* 0x000000161804723c */ /* 0x040fe20000041804 */
[----:B--2---:R-:W-:Y:S01]  /*1ea20*/  STL.64 [R1+0x2da0], R18 ;  /* 0x002da01201007387 */ /* 0x004fe20000100a00 */
[----:B------:R0:W-:Y:S03]  /*1ea30*/  STL.64 [R1+0x2d98], R16 ;  /* 0x002d981001007387 */ /* 0x0001e60000100a00 */
[----:B0-----:R-:W2:Y:S01]  /*1ea40*/  LDL.LU R16, [R1+0xe0] ;  /* 0x0000e00001107983 */ /* 0x001ea20000300800 */
[----:B------:R-:W2:Y:S02]  /*1ea50*/  LDL.LU R17, [R1+0xe4] ;  /* 0x0000e40001117983 */ /* 0x000ea40000300800 */
[----:B------:R-:W2:Y:S02]  /*1ea60*/  LDL.LU R18, [R1+0xe8] ;  /* 0x0000e80001127983 */ /* 0x000ea40000300800 */
[----:B------:R-:W2:Y:S11]  /*1ea70*/  LDL.LU R19, [R1+0xec] ;  /* 0x0000ec0001137983 */ /* 0x000eb60000300800 */
[----:B------:R-:W-:Y:S02]  /*1ea80*/  @!UPT UIADD3 URZ, URZ, URZ, URZ ;  /* 0x0000003f3f3ff290 */ /* 0x000fe4000fffe03f */
[----:B------:R-:W-:Y:S01]  /*1ea90*/  STL.64 [R1+0x1b0], R4 ;  /* 0x0001b00401007387 */ /* 0x000fe20000100a00 */
[----:B------:R0:W-:Y:S03]  /*1eaa0*/  STL.64 [R1+0x1b8], R6 ;  /* 0x0001b80601007387 */ /* 0x0001e60000100a00 */
[----:B0-----:R-:W3:Y:S01]  /*1eab0*/  LDL.LU.64 R6, [R1+0x2dd8] ;  /* 0x002dd80001067983 */ /* 0x001ee20000300a00 */
[----:B------:R0:W-:Y:S02]  /*1eac0*/  STL.64 [R1+0x2d68], R22 ;  /* 0x002d681601007387 */ /* 0x0001e40000100a00 */
[----:B------:R-:W2:Y:S02]  /*1ead0*/  LDL.LU R20, [R1+0x190] ;  /* 0x0001900001147983 */ /* 0x000ea40000300800 */
[----:B------:R-:W2:Y:S01]  /*1eae0*/  LDL.LU R21, [R1+0x194] ;  /* 0x0001940001157983 */ /* 0x000ea20000300800 */
[----:B0-----:R-:W2:Y:S01]  /*1eaf0*/  LDL.LU R22, [R1+0x198] ;  /* 0x0001980001167983 */ /* 0x001ea20000300800 */
[----:B------:R-:W2:Y:S01]  /*1eb00*/  LDL.LU R23, [R1+0x19c] ;  /* 0x00019c0001177983 */ /* 0x000ea20000300800 */
[C---:B---3--:R-:W-:Y:S02]  /*1eb10*/  HMMA.16816.F32.BF16 R4, R24.reuse, R6, R12 ;  /* 0x000000061804723c */ /* 0x048fe4000004180c */
[----:B------:R-:W3:Y:S01]  /*1eb20*/  LDL.LU.64 R14, [R1+0x2dd0] ;  /* 0x002dd000010e7983 */ /* 0x000ee20000300a00 */
[----:B------:R-:W3:Y:S11]  /*1eb30*/  LDL.LU.64 R12, [R1+0x2dc8] ;  /* 0x002dc800010c7983 */ /* 0x000ef60000300a00 */
[----:B------:R-:W-:Y:S09]  /*1eb40*/  @!UPT UIADD3 URZ, URZ, URZ, URZ ;  /* 0x0000003f3f3ff290 */ /* 0x000ff2000fffe03f */
[----:B------:R-:W-:Y:S01]  /*1eb50*/  STL.64 [R1+0x1a0], R4 ;  /* 0x0001a00401007387 */ /* 0x000fe20000100a00 */
[----:B------:R0:W-:Y:S03]  /*1eb60*/  STL.64 [R1+0x1a8], R6 ;  /* 0x0001a80601007387 */ /* 0x0001e60000100a00 */
[----:B0-----:R-:W3:Y:S02]  /*1eb70*/  LDL.LU.64 R6, [R1+0x2dc0] ;  /* 0x002dc00001067983 */ /* 0x001ee40000300a00 */
[----:B---3--:R-:W-:Y:S07]  /*1eb80*/  HMMA.16816.F32.BF16 R24, R24, R6, R12 ;  /* 0x000000061818723c */ /* 0x008fee000004180c */
[----:B------:R-:W-:-:S02]  /*1eb90*/  IMAD.MOV.U32 R13, RZ, RZ, R6 ;  /* 0x000000ffff0d7224 */ /* 0x000fc400078e0006 */
[----:B------:R-:W-:Y:S11]  /*1eba0*/  IMAD.MOV.U32 R12, RZ, RZ, R7 ;  /* 0x000000ffff0c7224 */ /* 0x000ff600078e0007 */
[----:B------:R-:W-:Y:S03]  /*1ebb0*/  @!UPT UIADD3 URZ, URZ, URZ, URZ ;  /* 0x0000003f3f3ff290 */ /* 0x000fe6000fffe03f */
[----:B------:R-:W-:Y:S01]  /*1ebc0*/  STL.64 [R1+0x100], R24 ;  /* 0x0001001801007387 */ /* 0x000fe20000100a00 */
[----:B------:R0:W-:Y:S02]  /*1ebd0*/  STL.64 [R1+0x108], R26 ;  /* 0x0001081a01007387 */ /* 0x0001e40000100a00 */
[----:B------:R-:W3:Y:S02]  /*1ebe0*/  LDL.LU.64 R6, [R1+0x2db8] ;  /* 0x002db80001067983 */ /* 0x000ee40000300a00 */
[----:B------:R-:W3:Y:S02]  /*1ebf0*/  LDL.LU.64 R4, [R1+0x2db0] ;  /* 0x002db00001047983 */ /* 0x000ee40000300a00 */
[----:B0-----:R-:W-:Y:S02]  /*1ec00*/  IMAD.MOV.U32 R26, RZ, RZ, R2 ;  /* 0x000000ffff1a7224 */ /* 0x001fe400078e0002 */
[----:B------:R-:W-:-:S07]  /*1ec10*/  IMAD.MOV.U32 R27, RZ, RZ, R0 ;  /* 0x000000ffff1b7224 */ /* 0x000fce00078e0000 */
[C---:B---3--:R-:W-:Y:S01]  /*1ec20*/  HMMA.16816.F32.BF16 R24, R4.reuse, R26, R8 ;  /* 0x0000001a0418723c */ /* 0x048fe20000041808 */
[----:B------:R-:W2:Y:S11]  /*1ec30*/  LDL.LU.64 R10, [R1+0x2da8] ;  /* 0x002da800010a7983 */ /* 0x000eb60000300a00 */
[----:B------:R-:W-:Y:S11]  /*1ec40*/  @!UPT UIADD3 URZ, URZ, URZ, URZ ;  /* 0x0000003f3f3ff290 */ /* 0x000ff6000fffe03f */
[----:B------:R-:W-:Y:S01]  /*1ec50*/  STL.64 [R1+0xf0], R24 ;  /* 0x0000f01801007387 */ /* 0x000fe20000100a00 */
[----:B------:R0:W-:Y:S03]  /*1ec60*/  STL.64 [R1+0xf8], R26 ;  /* 0x0000f81a01007387 */ /* 0x0001e60000100a00 */
[----:B0-----:R-:W3:Y:S01]  /*1ec70*/  LDL.64 R26, [R1+0x68] ;  /* 0x00006800011a7983 */ /* 0x001ee20000100a00 */
[C---:B--2---:R-:W-:Y:S01]  /*1ec80*/  HMMA.16816.F32.BF16 R16, R4.reuse, R10, R16 ;  /* 0x0000000a0410723c */ /* 0x044fe20000041810 */
[----:B------:R-:W-:Y:S02]  /*1ec90*/  IMAD.MOV.U32 R0, RZ, RZ, R10 ;  /* 0x000000ffff007224 */ /* 0x000fe400078e000a */
[----:B------:R-:W-:Y:S01]  /*1eca0*/  IMAD.MOV.U32 R2, RZ, RZ, R11 ;  /* 0x000000ffff027224 */ /* 0x000fe200078e000b */
[----:B---3--:R0:W-:Y:S01]  /*1ecb0*/  STL.64 [R1+0x2d60], R26 ;  /* 0x002d601a01007387 */ /* 0x0081e20000100a00 */
[----:B------:R-:W2:Y:S02]  /*1ecc0*/  LDL.LU R24, [R1+0x2b0] ;  /* 0x0002b00001187983 */ /* 0x000ea40000300800 */
[----:B------:R-:W2:Y:S01]  /*1ecd0*/  LDL.LU R25, [R1+0x2b4] ;  /* 0x0002b40001197983 */ /* 0x000ea20000300800 */
[----:B0-----:R-:W2:Y:S01]  /*1ece0*/  LDL.LU R26, [R1+0x2b8] ;  /* 0x0002b800011a7983 */ /* 0x001ea20000300800 */
[----:B------:R-:W2:Y:S11]  /*1ecf0*/  LDL.LU R27, [R1+0x2bc] ;  /* 0x0002bc00011b7983 */ /* 0x000eb60000300800 */
[----:B------:R-:W-:Y:S03]  /*1ed00*/  @!UPT UIADD3 URZ, URZ, URZ, URZ ;  /* 0x0000003f3f3ff290 */ /* 0x000fe6000fffe03f */
[----:B------:R-:W-:Y:S02]  /*1ed10*/  STL.64 [R1+0xe0], R16 ;  /* 0x0000e01001007387 */ /* 0x000fe40000100a00 */
[----:B------:R0:W-:Y:S02]  /*1ed20*/  STL.64 [R1+0xe8], R18 ;  /* 0x0000e81201007387 */ /* 0x0001e40000100a00 */
[----:B0-----:R-:W3:Y:S01]  /*1ed30*/  LDL.LU.64 R18, [R1+0x2da0] ;  /* 0x002da00001127983 */ /* 0x001ee20000300a00 */
[----:B------:R-:W3:Y:S02]  /*1ed40*/  LDL.LU.64 R16, [R1+0x2d98] ;  /* 0x002d980001107983 */ /* 0x000ee40000300a00 */
[----:B------:R-:W3:Y:S02]  /*1ed50*/  LDL.LU.64 R10, [R1+0x2d90] ;  /* 0x002d9000010a7983 */ /* 0x000ee40000300a00 */
[C---:B---3--:R-:W-:Y:S01]  /*1ed60*/  HMMA.16816.F32.BF16 R8, R4.reuse, R10, R16 ;  /* 0x0000000a0408723c */ /* 0x048fe20000041810 */
[----:B------:R-:W3:Y:S01]  /*1ed70*/  LDL.LU.64 R18, [R1+0x2d88] ;  /* 0x002d880001127983 */ /* 0x000ee20000300a00 */
[----:B------:R-:W3:Y:S11]  /*1ed80*/  LDL.LU.64 R16, [R1+0x2d80] ;  /* 0x002d800001107983 */ /* 0x000ef60000300a00 */
[----:B------:R-:W-:Y:S10]  /*1ed90*/  @!UPT UIADD3 URZ, URZ, URZ, URZ ;  /* 0x0000003f3f3ff290 */ /* 0x000ff4000fffe03f */
[----:B------:R-:W-:Y:S01]  /*1eda0*/  STL.64 [R1+0xd0], R8 ;  /* 0x0000d00801007387 */ /* 0x000fe20000100a00 */
[----:B------:R0:W-:Y:S03]  /*1edb0*/  STL.64 [R1+0xd8], R10 ;  /* 0x0000d80a01007387 */ /* 0x0001e60000100a00 */
[----:B0-----:R-:W3:Y:S02]  /*1edc0*/  LDL.LU.64 R10, [R1+0x2d78] ;  /* 0x002d7800010a7983 */ /* 0x001ee40000300a00 */
[----:B---3--:R-:W-:Y:S11]  /*1edd0*/  HMMA.16816.F32.BF16 R16, R4, R10, R16 ;  /* 0x0000000a0410723c */ /* 0x008ff60000041810 */
[----:B------:R-:W-:Y:S11]  /*1ede0*/  @!UPT UIADD3 URZ, URZ, URZ, URZ ;  /* 0x0000003f3f3ff290 */ /* 0x000ff6000fffe03f */
[----:B------:R-:W-:Y:S01]  /*1edf0*/  @!UPT UIADD3 URZ, URZ, URZ, URZ ;  /* 0x0000003f3f3ff290 */ /* 0x000fe2000fffe03f */
[----:B------:R-:W-:Y:S01]  /*1ee00*/  STL.64 [R1+0xc0], R16 ;  /* 0x0000c01001007387 */ /* 0x000fe20000100a00 */
[----:B------:R0:W-:Y:S03]  /*1ee10*/  STL.64 [R1+0xc8], R18 ;  /* 0x0000c81201007387 */ /* 0x0001e60000100a00 */
[----:B0-----:R-:W3:Y:S01]  /*1ee20*/  LDL.LU.64 R18, [R1+0x2d70] ;  /* 0x002d700001127983 */ /* 0x001ee20000300a00 */
[----:B------:R0:W-:Y:S02]  /*1ee30*/  STL.64 [R1+0x2d30], R10 ;  /* 0x002d300a01007387 */ /* 0x0001e40000100a00 */
[----:B------:R-:W2:Y:S02]  /*1ee40*/  LDL.LU R8, [R1+0x440] ;  /* 0x0004400001087983 */ /* 0x000ea40000300800 */
[----:B------:R-:W2:Y:S01]  /*1ee50*/  LDL.LU R9, [R1+0x444] ;  /* 0x0004440001097983 */ /* 0x000ea20000300800 */
[----:B0-----:R-:W2:Y:S01]  /*1ee60*/  LDL.LU R10, [R1+0x448] ;  /* 0x00044800010a7983 */ /* 0x001ea20000300800 */
[----:B------:R-:W2:Y:S03]  /*1ee70*/  LDL.LU R11, [R1+0x44c] ;  /* 0x00044c00010b7983 */ /* 0x000ea60000300800 */
[----:B--2---:R0:W-:Y:S02]  /*1ee80*/  STL.64 [R1+0x2d40], R10 ;  /* 0x002d400a01007387 */ /* 0x0041e40000100a00 */
[----:B0-----:R-:W-:-:S02]  /*1ee90*/  IMAD.MOV.U32 R10, RZ, RZ, R13 ;  /* 0x000000ffff0a7224 */ /* 0x001fc400078e000d */
[----:B------:R-:W-:Y:S02]  /*1eea0*/  IMAD.MOV.U32 R11, RZ, RZ, R12 ;  /* 0x000000ffff0b7224 */ /* 0x000fe400078e000c */
[----:B----4-:R-:W0:Y:S01]  /*1eeb0*/  LDSM.16.MT88.4 R12, [R3+0x4180] ;  /* 0x00418000030c783b */ /* 0x010e220000004200 */
[----:B---3--:R-:W-:Y:S03]  /*1eec0*/  HMMA.16816.F32.BF16 R20, R4, R18, R20 ;  /* 0x000000120414723c */ /* 0x008fe60000041814 */
[----:B------:R-:W-:Y:S04]  /*1eed0*/  STL.64 [R1+0x2d38], R8 ;  /* 0x002d380801007387 */ /* 0x000fe80000100a00 */
[----:B0-----:R-:W-:Y:S01]  /*1eee0*/  STL.64 [R1+0x2d50], R14 ;  /* 0x002d500e01007387 */ /* 0x001fe20000100a00 */
[----:B------:R0:W-:Y:S03]  /*1eef0*/  STL.64 [R1+0x2d48], R12 ;  /* 0x002d480c01007387 */ /* 0x0001e60000100a00 */
[----:B0-----:R-:W2:Y:S01]  /*1ef00*/  LDL.LU R12, [R1+0x3c0] ;  /* 0x0003c000010c7983 */ /* 0x001ea20000300800 */
[----:B------:R-:W2:Y:S02]  /*1ef10*/  LDL.LU R13, [R1+0x3c4] ;  /* 0x0003c400010d7983 */ /* 0x000ea40000300800 */
[----:B------:R-:W2:Y:S02]  /*1ef20*/  LDL.LU R14, [R1+0x3c8] ;  /* 0x0003c800010e7983 */ /* 0x000ea40000300800 */
[----:B------:R-:W2:Y:S07]  /*1ef30*/  LDL.LU R15, [R1+0x3cc] ;  /* 0x0003cc00010f7983 */ /* 0x000eae0000300800 */
[----:B------:R-:W-:Y:S01]  /*1ef40*/  STL.64 [R1+0x190], R20 ;  /* 0x0001901401007387 */ /* 0x000fe20000100a00 */
[----:B------:R0:W-:Y:S03]  /*1ef50*/  STL.64 [R1+0x198], R22 ;  /* 0x0001981601007387 */ /* 0x0001e60000100a00 */
[----:B0-----:R-:W3:Y:S01]  /*1ef60*/  LDL.LU.64 R22, [R1+0x2d68] ;  /* 0x002d680001167983 */ /* 0x001ee20000300a00 */
[----:B------:R-:W-:-:S02]  /*1ef70*/  IMAD.MOV.U32 R29, RZ, RZ, R18 ;  /* 0x000000ffff1d7224 */ /* 0x000fc400078e0012 */
[----:B------:R-:W-:Y:S02]  /*1ef80*/  IMAD.MOV.U32 R28, RZ, RZ, R19 ;  /* 0x000000ffff1c7224 */ /* 0x000fe400078e0013 */
[----:B------:R-:W0:Y:S04]  /*1ef90*/  LDSM.16.MT88.4 R16, [R3+0x4200] ;  /* 0x004200000310783b */ /* 0x000e280000004200 */
[----:B0-----:R-:W-:Y:S01]  /*1efa0*/  STL.64 [R1+0x2cd8], R18 ;  /* 0x002cd81201007387 */ /* 0x001fe20000100a00 */
[----:B------:R0:W-:Y:S03]  /*1efb0*/  STL.64 [R1+0x2cd0], R16 ;  /* 0x002cd01001007387 */ /* 0x0001e60000100a00 */
[----:B0-----:R-:W4:Y:S01]  /*1efc0*/  LDL.LU R16, [R1+0x3d0] ;  /* 0x0003d00001107983 */ /* 0x001f220000300800 */
[----:B------:R-:W4:Y:S02]  /*1efd0*/  LDL.LU R17, [R1+0x3d4] ;  /* 0x0003d40001117983 */ /* 0x000f240000300800 */
[----:B------:R-:W4:Y:S02]  /*1efe0*/  LDL.LU R18, [R1+0x3d8] ;  /* 0x0003d80001127983 */ /* 0x000f240000300800 */
[----:B------:R-:W4:Y:S01]  /*1eff0*/  LDL.LU R19, [R1+0x3dc] ;  /* 0x0003dc0001137983 */ /* 0x000f220000300800 */
[C---:B---3--:R-:W-:Y:S01]  /*1f000*/  HMMA.16816.F32.BF16 R20, R4.reuse, R22, R24 ;  /* 0x000000160414723c */ /* 0x048fe20000041818 */
[----:B------:R-:W4:Y:S11]  /*1f010*/  LDL.LU.64 R26, [R1+0x2d60] ;  /* 0x002d6000011a7983 */ /* 0x000f360000300a00 */
[----:B------:R-:W-:Y:S11]  /*1f020*/  @!UPT UIADD3 URZ, URZ, URZ, URZ ;  /* 0x0000003f3f3ff290 */ /* 0x000ff6000fffe03f */
[----:B------:R-:W-:Y:S01]  /*1f030*/  STL.64 [R1+0x2b0], R20 ;  /* 0x0002b01401007387 */ /* 0x000fe20000100a00 */
[----:B------:R-:W-:Y:S02]  /*1f040*/  STL.64 [R1+0x2b8], R22 ;  /* 0x0002b81601007387 */ /* 0x000fe40000100a00 */
[----:B------:R-:W0:Y:S02]  /*1f050*/  LDSM.16.MT88.4 R20, [R3+0x4280] ;  /* 0x004280000314783b */ /* 0x000e240000004200 */
[----:B0-----:R0:W-:Y:S02]  /*1f060*/  STL.64 [R1+0x2c60], R22 ;  /* 0x002c601601007387 */ /* 0x0011e40000100a00 */
[----:B------:R-:W-:Y:S02]  /*1f070*/  STL.64 [R1+0x2c58], R20 ;  /* 0x002c581401007387 */ /* 0x000fe40000100a00 */
[----:B0-----:R-:W3:Y:S01]  /*1f080*/  LDL.64 R22, [R1+0x28] ;  /* 0x0000280001167983 */ /* 0x001ee20000100a00 */
[C---:B----4-:R-:W-:Y:S11]  /*1f090*/  HMMA.16816.F32.BF16 R16, R4.reuse, R26, R16 ;  /* 0x0000001a0410723c */ /* 0x050ff60000041810 */
[----:B------:R-:W-:Y:S11]  /*1f0a0*/  @!UPT UIADD3 URZ, URZ, URZ, URZ ;  /* 0x0000003f3f3ff290 */ /* 0x000ff6000fffe03f */
[----:B------:R-:W-:Y:S01]  /*1f0b0*/  @!UPT UIADD3 URZ, URZ, URZ, URZ ;  /* 0x0000003f3f3ff290 */ /* 0x000fe2000fffe03f */
[----:B------:R0:W-:Y:S02]  /*1f0c0*/  STL.64 [R1+0x4b0], R16 ;  /* 0x0004b01001007387 */ /* 0x0001e40000100a00 */
[----:B0-----:R-:W-:Y:S02]  /*1f0d0*/  IMAD.MOV.U32 R17, RZ, RZ, R26 ;  /* 0x000000ffff117224 */ /* 0x001fe400078e001a */
[----:B------:R-:W-:Y:S02]  /*1f0e0*/  IMAD.MOV.U32 R16, RZ, RZ, R27 ;  /* 0x000000ffff107224 */ /* 0x000fe400078e001b */
[----:B------:R-:W0:Y:S01]  /*1f0f0*/  LDSM.16.MT88.4 R24, [R3+0x4300] ;  /* 0x004300000318783b */ /* 0x000e220000004200 */
[----:B--2---:R-:W-:Y:S03]  /*1f100*/  HMMA.16816.F32.BF16 R4, R4, R10, R12 ;  /* 0x0000000a0404723c */ /* 0x004fe6000004180c */
[----:B------:R-:W-:Y:S04]  /*1f110*/  STL.64 [R1+0x4b8], R18 ;  /* 0x0004b81201007387 */ /* 0x000fe80000100a00 */
[----:B0-----:R0:W-:Y:S01]  /*1f120*/  STL.64 [R1+0x2be8], R26 ;  /* 0x002be81a01007387 */ /* 0x0011e20000100a00 */
[----:B------:R-:W-:Y:S02]  /*1f130*/  STL.64 [R1+0x2be0], R24 ;  /* 0x002be01801007387 */ /* 0x000fe40000100a00 */
[----:B0-----:R-:W-:-:S02]  /*1f140*/  IMAD.MOV.U32 R26, RZ, RZ, R0 ;  /* 0x000000ffff1a7224 */ /* 0x001fc400078e0000 */
[----:B------:R-:W-:Y:S01]  /*1f150*/  IMAD.MOV.U32 R27, RZ, RZ, R2 ;  /* 0x000000ffff1b7224 */ /* 0x000fe200078e0002 */
[----:B------:R-:W2:Y:S01]  /*1f160*/  LDL.LU R0, [R1+0x2d5c] ;  /* 0x002d5c0001007983 */ /* 0x000ea20000300800 */
[----:B------:R-:W4:Y:S02]  /*1f170*/  LDL.LU R2, [R1+0x2d58] ;  /* 0x002d580001027983 */ /* 0x000f240000300800 */
[----:B------:R-:W3:Y:S02]  /*1f180*/  LDL.LU.64 R14, [R1+0x2d50] ;  /* 0x002d5000010e7983 */ /* 0x000ee40000300a00 */
[----:B------:R-:W3:Y:S01]  /*1f190*/  LDL.LU.64 R12, [R1+0x2d48] ;  /* 0x002d4800010c7983 */ /* 0x000ee20000300a00 */
[----:B------:R-:W3:Y:S01]  /*1f1a0*/  LDL.LU.64 R10, [R1+0x2d40] ;  /* 0x002d4000010a7983 */ /* 0x000ee20000300a00 */
[----:B------:R-:W3:Y:S03]  /*1f1b0*/  LDL.LU.64 R8, [R1+0x2d38] ;  /* 0x002d380001087983 */ /* 0x000ee60000300a00 */
[----:B------:R-:W-:Y:S02]  /*1f1c0*/  STL.64 [R1+0x4a0], R4 ;  /* 0x0004a00401007387 */ /* 0x000fe40000100a00 */
[----:B------:R-:W-:Y:S02]  /*1f1d0*/  STL.64 [R1+0x4a8], R6 ;  /* 0x0004a80601007387 */ /* 0x000fe40000100a00 */
[----:B------:R-:W0:Y:S04]  /*1f1e0*/  LDSM.16.MT88.4 R4, [R3+0x4380] ;  /* 0x004380000304783b */ /* 0x000e280000004200 */
[----:B0-----:R0:W-:Y:S01]  /*1f1f0*/  STL.64 [R1+0x2b50], R6 ;  /* 0x002b500601007387 */ /* 0x0011e20000100a00 */
[----:B------:R1:W-:Y:S03]  /*1f200*/  STL.64 [R1+0x2b48], R4 ;  /* 0x002b480401007387 */ /* 0x0003e60000100a00 */
[----:B0-----:R-:W2:Y:S01]  /*1f210*/  LDL.LU.64 R6, [R1+0x78] ;  /* 0x0000780001067983 */ /* 0x001ea20000300a00 */
[C---:B---3--:R-:W-:Y:S03]  /*1f220*/  HMMA.16816.F32.BF16 R8, R12.reuse, R22, R8 ;  /* 0x000000160c08723c */ /* 0x048fe60000041808 */
[----:B--2---:R0:W-:Y:S01]  /*1f230*/  STL.64 [R1+0x2ce0], R6 ;  /* 0x002ce00601007387 */ /* 0x0041e20000100a00 */
[----:B-1----:R-:W2:Y:S02]  /*1f240*/  LDL.LU R4, [R1+0x430] ;  /* 0x0004300001047983 */ /* 0x002ea40000300800 */
[----:B------:R-:W2:Y:S01]  /*1f250*/  LDL.LU R5, [R1+0x434] ;  /* 0x0004340001057983 */ /* 0x000ea20000300800 */
[----:B0-----:R-:W2:Y:S01]  /*1f260*/  LDL.LU R6, [R1+0x438] ;  /* 0x0004380001067983 */ /* 0x001ea20000300800 */
[----:B------:R-:W2:Y:S11]  /*1f270*/  LDL.LU R7, [R1+0x43c] ;  /* 0x00043c0001077983 */ /* 0x000eb60000300800 */
[----:B------:R-:W-:Y:S04]  /*1f280*/  @!UPT UIADD3 URZ, URZ, URZ, URZ ;  /* 0x0000003f3f3ff290 */ /* 0x000fe8000fffe03f */
[----:B------:R-:W-:Y:S02]  /*1f290*/  STL.64 [R1+0x490], R8 ;  /* 0x0004900801007387 */ /* 0x000fe40000100a00 */
[----:B------:R0:W-:Y:S02]  /*1f2a0*/  STL.64 [R1+0x498], R10 ;  /* 0x0004980a01007387 */ /* 0x0001e40000100a00 */
[----:B0-----:R-:W3:Y:S01]  /*1f2b0*/  LDL.LU.64 R10, [R1+0x2d30] ;  /* 0x002d3000010a7983 */ /* 0x001ee20000300a00 */
[----:B------:R-:W-:Y:S02]  /*1f2c0*/  IMAD.MOV.U32 R9, RZ, RZ, R22 ;  /* 0x000000ffff097224 */ /* 0x000fe400078e0016 */
[----:B------:R-:W-:Y:S01]  /*1f2d0*/  IMAD.MOV.U32 R8, RZ, RZ, R23 ;  /* 0x000000ffff087224 */ /* 0x000fe200078e0017 */
[----:B---3--:R-:W-:Y:S04]  /*1f2e0*/  STL.64 [R1+0x2d28], R10 ;  /* 0x002d280a01007387 */ /* 0x008fe80000100a00 */
[----:B------:R2:W-:Y:S02]  /*1f2f0*/  STL.64 [R1+0x2d20], R8 ;  /* 0x002d200801007387 */ /* 0x0005e40000100a00 */
[----:B------:R-:W3:Y:S02]  /*1f300*/  LDL.LU R20, [R1+0x360] ;  /* 0x0003600001147983 */ /* 0x000ee40000300800 */
[----:B------:R-:W3:Y:S01]  /*1f310*/  LDL.LU R21, [R1+0x364] ;  /* 0x0003640001157983 */ /* 0x000ee20000300800 */
[----:B------:R-:W3:Y:S01]  /*1f320*/  LDL.LU R22, [R1+0x368] ;  /* 0x0003680001167983 */ /* 0x000ee20000300800 */
[----:B------:R-:W3:Y:S01]  /*1f330*/  LDL.LU R23, [R1+0x36c] ;  /* 0x00036c0001177983 */ /* 0x000ee20000300800 */
[----:B--2---:R-:W-:Y:S02]  /*1f340*/  HMMA.16816.F32.BF16 R8, R12, R26, R4 ;  /* 0x0000001a0c08723c */ /* 0x004fe40000041804 */
[----:B---3--:R-:W-:Y:S01]  /*1f350*/  STL.64 [R1+0x2c90], R22 ;  /* 0x002c901601007387 */ /* 0x008fe20000100a00 */
[----:B------:R0:W-:Y:S03]  /*1f360*/  STL.64 [R1+0x2c88], R20 ;  /* 0x002c881401007387 */ /* 0x0001e60000100a00 */
[----:B0-----:R-:W2:Y:S01]  /*1f370*/  LDL.LU R20, [R1+0x370] ;  /* 0x0003700001147983 */ /* 0x001ea20000300800 */
[----:B------:R-:W2:Y:S02]  /*1f380*/  LDL.LU R21, [R1+0x374] ;  /* 0x0003740001157983 */ /* 0x000ea40000300800 */
[----:B------:R-:W3:Y:S02]  /*1f390*/  LDL.LU R22, [R1+0x378] ;  /* 0x0003780001167983 */ /* 0x000ee40000300800 */
[----:B------:R-:W3:Y:S02]  /*1f3a0*/  LDL.LU R23, [R1+0x37c] ;  /* 0x00037c0001177983 */ /* 0x000ee40000300800 */
[----:B------:R-:W-:-:S02]  /*1f3b0*/  IMAD.MOV.U32 R6, RZ, RZ, R17 ;  /* 0x000000ffff067224 */ /* 0x000fc400078e0011 */
[----:B------:R-:W-:Y:S02]  /*1f3c0*/  IMAD.MOV.U32 R7, RZ, RZ, R16 ;  /* 0x000000ffff077224 */ /* 0x000fe400078e0010 */
[----:B------:R-:W-:Y:S02]  /*1f3d0*/  IMAD.MOV.U32 R26, RZ, RZ, R29 ;  /* 0x000000ffff1a7224 */ /* 0x000fe400078e001d */
[----:B------:R-:W-:Y:S01]  /*1f3e0*/  IMAD.MOV.U32 R27, RZ, RZ, R28 ;  /* 0x000000ffff1b7224 */ /* 0x000fe200078e001c */
[----:B---3--:R0:W-:Y:S01]  /*1f3f0*/  STL.64 [R1+0x2ca0], R22 ;  /* 0x002ca01601007387 */ /* 0x0081e20000100a00 */
[----:B--2---:R-:W-:Y:S03]  /*1f400*/  STL.64 [R1+0x2c98], R20 ;  /* 0x002c981401007387 */ /* 0x004fe60000100a00 */
[----:B0-----:R-:W2:Y:S01]  /*1f410*/  LDL.64 R22, [R1+0x8] ;  /* 0x0000080001167983 */ /* 0x001ea20000100a00 */
[----:B------:R0:W-:Y:S02]  /*1f420*/  STL.64 [R1+0x480], R8 ;  /* 0x0004800801007387 */ /* 0x0001e40000100a00 */
[----:B------:R1:W-:Y:S01]  /*1f430*/  STL.64 [R1+0x488], R10 ;  /* 0x0004880a01007387 */ /* 0x0003e20000100a00 */
[----:B0-----:R-:W2:Y:S01]  /*1f440*/  LDL.LU R8, [R1+0x420] ;  /* 0x0004200001087983 */ /* 0x001ea20000300800 */
[----:B------:R-:W2:Y:S02]  /*1f450*/  LDL.LU R9, [R1+0x424] ;  /* 0x0004240001097983 */ /* 0x000ea40000300800 */
[----:B-1----:R-:W2:Y:S02]  /*1f460*/  LDL.LU R10, [R1+0x428] ;  /* 0x00042800010a7983 */ /* 0x002ea40000300800 */
[----:B------:R-:W2:Y:S01]  /*1f470*/  LDL.LU R11, [R1+0x42c] ;  /* 0x00042c00010b7983 */ /* 0x000ea20000300800 */
[----:B------:R-:W-:Y:S01]  /*1f480*/  STL.64 [R1+0x2cf8], R6 ;  /* 0x002cf80601007387 */ /* 0x000fe20000100a00 */
[----:B------:R-:W3:Y:S02]  /*1f490*/  LDL.LU R16, [R1+0x3b0] ;  /* 0x0003b00001107983 */ /* 0x000ee40000300800 */
[----:B------:R-:W3:Y:S02]  /*1f4a0*/  LDL.LU R17, [R1+0x3b4] ;  /* 0x0003b40001117983 */ /* 0x000ee40000300800 */
[----:B------:R-:W2:Y:S01]  /*1f4b0*/  LDL.LU R18, [R1+0x3b8] ;  /* 0x0003b80001127983 */ /* 0x000ea20000300800 */
[----:B------:R-:W2:Y:S01]  /*1f4c0*/  LDL.LU R19, [R1+0x3bc] ;  /* 0x0003bc0001137983 */ /* 0x000ea20000300800 */
[----:B------:R0:W-:Y:S02]  /*1f4d0*/  STL.64 [R1+0x2d18], R26 ;  /* 0x002d181a01007387 */ /* 0x0001e40000100a00 */
[----:B------:R-:W2:Y:S02]  /*1f4e0*/  LDL.LU R24, [R1+0x410] ;  /* 0x0004100001187983 */ /* 0x000ea40000300800 */
[----:B------:R-:W2:Y:S01]  /*1f4f0*/  LDL.LU R25, [R1+0x414] ;  /* 0x0004140001197983 */ /* 0x000ea20000300800 */
[----:B0-----:R-:W2:Y:S01]  /*1f500*/  LDL.LU R26, [R1+0x418] ;  /* 0x00041800011a7983 */ /* 0x001ea20000300800 */
[----:B------:R-:W2:Y:S02]  /*1f510*/  LDL.LU R27, [R1+0x41c] ;  /* 0x00041c00011b7983 */ /* 0x000ea40000300800 */
[----:B------:R-:W2:Y:S02]  /*1f520*/  LDL.64 R6, [R1+0x58] ;  /* 0x0000580001067983 */ /* 0x000ea40000100a00 */
[----:B--2---:R0:W-:Y:S01]  /*1f530*/  STL.64 [R1+0x2d10], R6 ;  /* 0x002d100601007387 */ /* 0x0041e20000100a00 */
[----:B------:R-:W2:Y:S02]  /*1f540*/  LDL.LU R4, [R1+0x400] ;  /* 0x0004000001047983 */ /* 0x000ea40000300800 */
[----:B------:R-:W2:Y:S01]  /*1f550*/  LDL.LU R5, [R1+0x404] ;  /* 0x0004040001057983 */ /* 0x000ea20000300800 */
[----:B0-----:R-:W2:Y:S01]  /*1f560*/  LDL.LU R6, [R1+0x408] ;  /* 0x0004080001067983 */ /* 0x001ea20000300800 */
[----:B------:R-:W2:Y:S02]  /*1f570*/  LDL.LU R7, [R1+0x40c] ;  /* 0x00040c0001077983 */ /* 0x000ea40000300800 */
[----:B------:R-:W-:Y:S02]  /*1f580*/  STL.64 [R1+0x2cf0], R18 ;  /* 0x002cf01201007387 */ /* 0x000fe40000100a00 */
[----:B---3--:R0:W-:Y:S02]  /*1f590*/  STL.64 [R1+0x2ce8], R16 ;  /* 0x002ce81001007387 */ /* 0x0081e40000100a00 */
[----:B0-----:R-:W3:Y:S01]  /*1f5a0*/  LDL.LU R16, [R1+0x3e0] ;  /* 0x0003e00001107983 */ /* 0x001ee20000300800 */
[----:B------:R-:W3:Y:S02]  /*1f5b0*/  LDL.LU R17, [R1+0x3e4] ;  /* 0x0003e40001117983 */ /* 0x000ee40000300800 */
[----:B------:R-:W2:Y:S02]  /*1f5c0*/  LDL.LU R18, [R1+0x3e8] ;  /* 0x0003e80001127983 */ /* 0x000ea40000300800 */
[----:B------:R-:W2:Y:S01]  /*1f5d0*/  LDL.LU R19, [R1+0x3ec] ;  /* 0x0003ec0001137983 */ /* 0x000ea20000300800 */
[C---:B------:R-:W-:Y:S01]  /*1f5e0*/  HMMA.16816.F32.BF16 R8, R12.reuse, R22, R8 ;  /* 0x000000160c08723c */ /* 0x040fe20000041808 */
[----:B--2---:R-:W-:Y:S01]  /*1f5f0*/  STL.64 [R1+0x2d08], R18 ;  /* 0x002d081201007387 */ /* 0x004fe20000100a00 */
[----:B---3--:R0:W-:Y:S03]  /*1f600*/  STL.64 [R1+0x2d00], R16 ;  /* 0x002d001001007387 */ /* 0x0081e60000100a00 */
        /* <DEDUP_REMOVED lines=8> */
[----:B------:R-:W2:Y:S02]  /*1f690*/  LDL.LU.64 R8, [R1+0x2d20] ;  /* 0x002d200001087983 */ /* 0x000ea40000300a00 */
[----:B------:R0:W-:Y:S02]  /*1f6a0*/  STL.64 [R1+0x2cb0], R22 ;  /* 0x002cb01601007387 */ /* 0x0001e40000100a00 */
[----:B0-----:R-:W2:Y:S01]  /*1f6b0*/  LDL.64 R22, [R1+0x18] ;  /* 0x0000180001167983 */ /* 0x001ea20000100a00 */
[C---:B---3--:R-:W-:Y:S03]  /*1f6c0*/  HMMA.16816.F32.BF16 R24, R12.reuse, R10, R24 ;  /* 0x0000000a0c18723c */ /* 0x048fe60000041818 */
[----:B--2---:R0:W-:Y:S11]  /*1f6d0*/  STL.64 [R1+0x2cb8], R22 ;  /* 0x002cb81601007387 */ /* 0x0041f60000100a00 */
[----:B------:R-:W-:Y:S09]  /*1f6e0*/  @!UPT UIADD3 URZ, URZ, URZ, URZ ;  /* 0x0000003f3f3ff290 */ /* 0x000ff2000fffe03f */
[----:B------:R-:W-:Y:S01]  /*1f6f0*/  STL.64 [R1+0x430], R24 ;  /* 0x0004301801007387 */ /* 0x000fe20000100a00 */
[----:B------:R1:W-:Y:S02]  /*1f700*/  STL.64 [R1+0x438], R26 ;  /* 0x0004381a01007387 */ /* 0x0003e40000100a00 */
[----:B0-----:R-:W-:Y:S02]  /*1f710*/  IMAD.MOV.U32 R23, RZ, RZ, R8 ;  /* 0x000000ffff177224 */ /* 0x001fe400078e0008 */
[----:B------:R-:W-:Y:S01]  /*1f720*/  IMAD.MOV.U32 R22, RZ, RZ, R9 ;  /* 0x000000ffff167224 */ /* 0x000fe200078e0009 */
[----:B-1----:R-:W2:Y:S01]  /*1f730*/  LDL.LU.64 R26, [R1+0x2d18] ;  /* 0x002d1800011a7983 */ /* 0x002ea20000300a00 */
[----:B------:R0:W-:Y:S02]  /*1f740*/  STL.64 [R1+0x2ca8], R10 ;  /* 0x002ca80a01007387 */ /* 0x0001e40000100a00 */
[----:B------:R-:W3:Y:S02]  /*1f750*/  LDL.LU R8, [R1+0x380] ;  /* 0x0003800001087983 */ /* 0x000ee40000300800 */
[----:B------:R-:W3:Y:S01]  /*1f760*/  LDL.LU R9, [R1+0x384] ;  /* 0x0003840001097983 */ /* 0x000ee20000300800 */
[----:B0-----:R-:W3:Y:S01]  /*1f770*/  LDL.LU R10, [R1+0x388] ;  /* 0x00038800010a7983 */ /* 0x001ee20000300800 */
[----:B------:R-:W3:Y:S01]  /*1f780*/  LDL.LU R11, [R1+0x38c] ;  /* 0x00038c00010b7983 */ /* 0x000ee20000300800 */
[C---:B--2---:R-:W-:Y:S02]  /*1f790*/  HMMA.16816.F32.BF16 R24, R12.reuse, R26, R4 ;  /* 0x0000001a0c18723c */ /* 0x044fe40000041804 */
[----:B---3--:R-:W-:Y:S01]  /*1f7a0*/  STL.64 [R1+0x2cc8], R10 ;  /* 0x002cc80a01007387 */ /* 0x008fe20000100a00 */
[----:B------:R0:W-:Y:S03]  /*1f7b0*/  STL.64 [R1+0x2cc0], R8 ;  /* 0x002cc00801007387 */ /* 0x0001e60000100a00 */
[----:B0-----:R-:W2:Y:S01]  /*1f7c0*/  LDL.LU R8, [R1+0x3a0] ;  /* 0x0003a00001087983 */ /* 0x001ea20000300800 */
[----:B------:R-:W2:Y:S02]  /*1f7d0*/  LDL.LU R9, [R1+0x3a4] ;  /* 0x0003a40001097983 */ /* 0x000ea40000300800 */
[----:B------:R-:W2:Y:S02]  /*1f7e0*/  LDL.LU R10, [R1+0x3a8] ;  /* 0x0003a800010a7983 */ /* 0x000ea40000300800 */
[----:B------:R-:W2:Y:S01]  /*1f7f0*/  LDL.LU R11, [R1+0x3ac] ;  /* 0x0003ac00010b7983 */ /* 0x000ea20000300800 */
[----:B------:R-:W3:Y:S11]  /*1f800*/  LDL.LU.64 R6, [R1+0x2d10] ;  /* 0x002d100001067983 */ /* 0x000ef60000300a00 */
[----:B------:R0:W-:Y:S02]  /*1f810*/  STL.64 [R1+0x420], R24 ;  /* 0x0004201801007387 */ /* 0x0001e40000100a00 */
[----:B------:R1:W-:Y:S01]  /*1f820*/  STL.64 [R1+0x428], R26 ;  /* 0x0004281a01007387 */ /* 0x0003e20000100a00 */
[----:B0-----:R-:W2:Y:S01]  /*1f830*/  LDL.LU R24, [R1+0x230] ;  /* 0x0002300001187983 */ /* 0x001ea20000300800 */
[----:B------:R-:W2:Y:S02]  /*1f840*/  LDL.LU R25, [R1+0x234] ;  /* 0x0002340001197983 */ /* 0x000ea40000300800 */
[----:B-1----:R-:W2:Y:S02]  /*1f850*/  LDL.LU R26, [R1+0x238] ;  /* 0x00023800011a7983 */ /* 0x002ea40000300800 */
[----:B------:R-:W2:Y:S01]  /*1f860*/  LDL.LU R27, [R1+0x23c] ;  /* 0x00023c00011b7983 */ /* 0x000ea20000300800 */
[----:B---3--:R-:W-:Y:S01]  /*1f870*/  HMMA.16816.F32.BF16 R16, R12, R6, R16 ;  /* 0x000000060c10723c */ /* 0x008fe20000041810 */
[----:B------:R-:W-:-:S02]  /*1f880*/  IMAD.MOV.U32 R21, RZ, RZ, R6 ;  /* 0x000000ffff157224 */ /* 0x000fc400078e0006 */
[----:B------:R-:W-:Y:S01]  /*1f890*/  IMAD.MOV.U32 R20, RZ, RZ, R7 ;  /* 0x000000ffff147224 */ /* 0x000fe200078e0007 */
[----:B--2---:R0:W-:Y:S01]  /*1f8a0*/  STL.64 [R1+0x2bf8], R26 ;  /* 0x002bf81a01007387 */ /* 0x0041e20000100a00 */
[----:B------:R-:W-:Y:S03]  /*1f8b0*/  STL.64 [R1+0x2bf0], R24 ;  /* 0x002bf01801007387 */ /* 0x000fe60000100a00 */
[----:B0-----:R-:W2:Y:S11]  /*1f8c0*/  LDL.LU.64 R26, [R1+0x38] ;  /* 0x00003800011a7983 */ /* 0x001eb60000300a00 */
[----:B------:R-:W-:Y:S04]  /*1f8d0*/  @!UPT UIADD3 URZ, URZ, URZ, URZ ;  /* 0x0000003f3f3ff290 */ /* 0x000fe8000fffe03f */
        /* <DEDUP_REMOVED lines=12> */
[----:B---3--:R-:W-:Y:S02]  /*1f9a0*/  HMMA.16816.F32.BF16 R12, R12, R6, R16 ;  /* 0x000000060c0c723c */ /* 0x008fe40000041810 */
[----:B------:R-:W3:Y:S01]  /*1f9b0*/  LDL.LU.64 R18, [R1+0x2cd8] ;  /* 0x002cd80001127983 */ /* 0x000ee20000300a00 */
[----:B------:R-:W3:Y:S02]  /*1f9c0*/  LDL.LU.64 R16, [R1+0x2cd0] ;  /* 0x002cd00001107983 */ /* 0x000ee40000300a00 */
[----:B------:R0:W-:Y:S02]  /*1f9d0*/  STL.64 [R1+0x2c70], R6 ;  /* 0x002c700601007387 */ /* 0x0001e40000100a00 */
[----:B------:R-:W2:Y:S11]  /*1f9e0*/  LDL.LU R4, [R1+0x390] ;  /* 0x0003900001047983 */ /* 0x000eb60000300800 */
[----:B------:R-:W-:Y:S05]  /*1f9f0*/  @!UPT UIADD3 URZ, URZ, URZ, URZ ;  /* 0x0000003f3f3ff290 */ /* 0x000fea000fffe03f */
[----:B------:R-:W-:Y:S01]  /*1fa00*/  STL.64 [R1+0x3d0], R12 ;  /* 0x0003d00c01007387 */ /* 0x000fe20000100a00 */
[----:B------:R1:W-:Y:S02]  /*1fa10*/  STL.64 [R1+0x3d8], R14 ;  /* 0x0003d80e01007387 */ /* 0x0003e40000100a00 */
[----:B------:R-:W2:Y:S02]  /*1fa20*/  LDL.LU R5, [R1+0x394] ;  /* 0x0003940001057983 */ /* 0x000ea40000300800 */
[----:B0-----:R-:W2:Y:S01]  /*1fa30*/  LDL.LU R6, [R1+0x398] ;  /* 0x0003980001067983 */ /* 0x001ea20000300800 */
[----:B------:R-:W2:Y:S01]  /*1fa40*/  LDL.LU R7, [R1+0x39c] ;  /* 0x00039c0001077983 */ /* 0x000ea20000300800 */
[----:B-1----:R-:W-:Y:S02]  /*1fa50*/  IMAD.MOV.U32 R14, RZ, RZ, R21 ;  /* 0x000000ffff0e7224 */ /* 0x002fe400078e0015 */
[----:B------:R-:W-:Y:S02]  /*1fa60*/  IMAD.MOV.U32 R15, RZ, RZ, R20 ;  /* 0x000000ffff0f7224 */ /* 0x000fe400078e0014 */
[C---:B---3--:R-:W-:Y:S01]  /*1fa70*/  HMMA.16816.F32.BF16 R20, R16.reuse, R22, R8 ;  /* 0x000000161014723c */ /* 0x048fe20000041808 */
[----:B------:R-:W3:Y:S01]  /*1fa80*/  LDL.LU.64 R10, [R1+0x2cc8] ;  /* 0x002cc800010a7983 */ /* 0x000ee20000300a00 */
[----:B------:R-:W3:Y:S11]  /*1fa90*/  LDL.LU.64 R8, [R1+0x2cc0] ;  /* 0x002cc00001087983 */ /* 0x000ef60000300a00 */
[----:B------:R-:W-:Y:S10]  /*1faa0*/  @!UPT UIADD3 URZ, URZ, URZ, URZ ;  /* 0x0000003f3f3ff290 */ /* 0x000ff4000fffe03f */
[----:B------:R-:W-:Y:S01]  /*1fab0*/  STL.64 [R1+0x3c0], R20 ;  /* 0x0003c01401007387 */ /* 0x000fe20000100a00 */
[----:B------:R0:W-:Y:S03]  /*1fac0*/  STL.64 [R1+0x3c8], R22 ;  /* 0x0003c81601007387 */ /* 0x0001e60000100a00 */
[----:B0-----:R-:W2:Y:S02]  /*1fad0*/  LDL.LU.64 R22, [R1+0x2cb8] ;  /* 0x002cb80001167983 */ /* 0x001ea40000300a00 */
        /* <DEDUP_REMOVED lines=26> */
[----:B------:R-:W-:-:S05]  /*1fc80*/  IMAD.MOV.U32 R11, RZ, RZ, R6 ;  /* 0x000000ffff0b7224 */ /* 0x000fca00078e0006 */
[----:B------:R0:W-:Y:S02]  /*1fc90*/  STL.64 [R1+0x2c28], R10 ;  /* 0x002c280a01007387 */ /* 0x0001e40000100a00 */
[----:B0-----:R-:W-:Y:S02]  /*1fca0*/  IMAD.MOV.U32 R10, RZ, RZ, R5 ;  /* 0x000000ffff0a7224 */ /* 0x001fe400078e0005 */
[----:B------:R-:W-:-:S05]  /*1fcb0*/  IMAD.MOV.U32 R11, RZ, RZ, R4 ;  /* 0x000000ffff0b7224 */ /* 0x000fca00078e0004 */
[----:B------:R0:W-:Y:S04]  /*1fcc0*/  STL.64 [R1+0x2c40], R10 ;  /* 0x002c400a01007387 */ /* 0x0001e80000100a00 */
[----:B0-----:R-:W3:Y:S04]  /*1fcd0*/  LDL.LU.64 R10, [R1+0x28] ;  /* 0x00002800010a7983 */ /* 0x001ee80000300a00 */
[----:B---3--:R2:W-:Y:S01]  /*1fce0*/  STL.64 [R1+0x2c68], R10 ;  /* 0x002c680a01007387 */ /* 0x0085e20000100a00 */
[----:B------:R-:W3:Y:S01]  /*1fcf0*/  LDL.LU R4, [R1+0x340] ;  /* 0x0003400001047983 */ /* 0x000ee20000300800 */
[C---:B--2---:R-:W-:Y:S11]  /*1fd00*/  HMMA.16816.F32.BF16 R8, R16.reuse, R26, R20 ;  /* 0x0000001a1008723c */ /* 0x044ff60000041814 */
[----:B------:R-:W-:Y:S11]  /*1fd10*/  @!UPT UIADD3 URZ, URZ, URZ, URZ ;  /* 0x0000003f3f3ff290 */ /* 0x000ff6000fffe03f */
[----:B------:R-:W-:Y:S01]  /*1fd20*/  @!UPT UIADD3 URZ, URZ, URZ, URZ ;  /* 0x0000003f3f3ff290 */ /* 0x000fe2000fffe03f */
[----:B------:R-:W-:Y:S01]  /*1fd30*/  STL.64 [R1+0x380], R8 ;  /* 0x0003800801007387 */ /* 0x000fe20000100a00 */
[----:B------:R-:W-:Y:S02]  /*1fd40*/  STL.64 [R1+0x388], R10 ;  /* 0x0003880a01007387 */ /* 0x000fe40000100a00 */
[----:B------:R-:W3:Y:S02]  /*1fd50*/  LDL.LU R5, [R1+0x344] ;  /* 0x0003440001057983 */ /* 0x000ee40000300800 */
[----:B------:R-:W2:Y:S01]  /*1fd60*/  LDL.LU R6, [R1+0x348] ;  /* 0x0003480001067983 */ /* 0x000ea20000300800 */
[----:B------:R-:W2:Y:S04]  /*1fd70*/  LDL.LU R7, [R1+0x34c] ;  /* 0x00034c0001077983 */ /* 0x000ea80000300800 */
[----:B--2---:R-:W-:Y:S01]  /*1fd80*/  STL.64 [R1+0x2c80], R6 ;  /* 0x002c800601007387 */ /* 0x004fe20000100a00 */
[----:B---3--:R0:W-:Y:S03]  /*1fd90*/  STL.64 [R1+0x2c78], R4 ;  /* 0x002c780401007387 */ /* 0x0081e60000100a00 */
[----:B0-----:R-:W2:Y:S01]  /*1fda0*/  LDL.LU R4, [R1+0x350] ;  /* 0x0003500001047983 */ /* 0x001ea20000300800 */
[----:B------:R-:W2:Y:S02]  /*1fdb0*/  LDL.LU R5, [R1+0x354] ;  /* 0x0003540001057983 */ /* 0x000ea40000300800 */
[----:B------:R-:W2:Y:S02]  /*1fdc0*/  LDL.LU R6, [R1+0x358] ;  /* 0x0003580001067983 */ /* 0x000ea40000300800 */
[----:B------:R-:W2:Y:S01]  /*1fdd0*/  LDL.LU R7, [R1+0x35c] ;  /* 0x00035c0001077983 */ /* 0x000ea20000300800 */
[----:B------:R-:W3:Y:S01]  /*1fde0*/  LDL.LU.64 R10, [R1+0x68] ;  /* 0x00006800010a7983 */ /* 0x000ee20000300a00 */
[----:B------:R-:W2:Y:S02]  /*1fdf0*/  LDL.LU R20, [R1+0x2a0] ;  /* 0x0002a00001147983 */ /* 0x000ea40000300800 */
[----:B------:R-:W2:Y:S02]  /*1fe00*/  LDL.LU R21, [R1+0x2a4] ;  /* 0x0002a40001157983 */ /* 0x000ea40000300800 */
[----:B------:R-:W2:Y:S01]  /*1fe10*/  LDL.LU R22, [R1+0x2a8] ;  /* 0x0002a80001167983 */ /* 0x000ea20000300800 */
[----:B------:R-:W2:Y:S01]  /*1fe20*/  LDL.LU R23, [R1+0x2ac] ;  /* 0x0002ac0001177983 */ /* 0x000ea20000300800 */
        /* <DEDUP_REMOVED lines=17> */
[----:B------:R-:W2:Y:S02]  /*1ff40*/  LDL.LU R27, [R1+0x28c] ;  /* 0x00028c00011b7983 */ /* 0x000ea40000300800 */
[----:B--2---:R-:W-:Y:S01]  /*1ff50*/  STL.64 [R1+0x2c50], R26 ;  /* 0x002c501a01007387 */ /* 0x004fe20000100a00 */
[----:B------:R0:W-:Y:S03]  /*1ff60*/  STL.64 [R1+0x2c48], R24 ;  /* 0x002c481801007387 */ /* 0x0001e60000100a00 */
[----:B0-----:R-:W2:Y:S01]  /*1ff70*/  LDL.LU R24, [R1+0x290] ;  /* 0x0002900001187983 */ /* 0x001ea20000300800 */
[----:B------:R-:W2:Y:S02]  /*1ff80*/  LDL.LU R25, [R1+0x294] ;  /* 0x0002940001197983 */ /* 0x000ea40000300800 */
[----:B------:R-:W2:Y:S02]  /*1ff90*/  LDL.LU R26, [R1+0x298] ;  /* 0x00029800011a7983 */ /* 0x000ea40000300800 */
[----:B------:R-:W2:Y:S02]  /*1ffa0*/  LDL.LU R27, [R1+0x29c] ;  /* 0x00029c00011b7983 */ /* 0x000ea40000300800 */
[----:B------:R-:W-:Y:S01]  /*1ffb0*/  STL.64 [R1+0x370], R4 ;  /* 0x0003700401007387 */ /* 0x000fe20000100a00 */
[----:B------:R0:W-:Y:S03]  /*1ffc0*/  STL.64 [R1+0x378], R6 ;  /* 0x0003780601007387 */ /* 0x0001e60000100a00 */
[----:B0-----:R-:W3:Y:S01]  /*1ffd0*/  LDL.LU.64 R6, [R1+0x2c80] ;  /* 0x002c800001067983 */ /* 0x001ee20000300a00 */
[----:B------:R-:W3:Y:S02]  /*1ffe0*/  LDL.LU.64 R4, [R1+0x2c78] ;  /* 0x002c780001047983 */ /* 0x000ee40000300a00 */
[----:B------:R0:W-:Y:S02]  /*1fff0*/  STL.64 [R1+0x2c00], R14 ;  /* 0x002c000e01007387 */ /* 0x0001e40000100a00 */
[----:B------:R-:W2:Y:S01]  /*20000*/  LDL.LU R12, [R1+0x250] ;  /* 0x00025000010c7983 */ /* 0x000ea20000300800 */
[----:B------:R-:W2:Y:S04]  /*20010*/  LDL.LU R13, [R1+0x254] ;  /* 0x00025400010d7983 */ /* 0x000ea80000300800 */
[----:B0-----:R-:W2:Y:S01]  /*20020*/  LDL.LU R14, [R1+0x258] ;  /* 0x00025800010e7983 */ /* 0x001ea20000300800 */
[----:B------:R-:W2:Y:S01]  /*20030*/  LDL.LU R15, [R1+0x25c] ;  /* 0x00025c00010f7983 */ /* 0x000ea20000300800 */
[C---:B---3--:R-:W-:Y:S11]  /*20040*/  HMMA.16816.F32.BF16 R4, R16.reuse, R10, R4 ;  /* 0x0000000a1004723c */ /* 0x048ff60000041804 */
[----:B------:R-:W-:Y:S11]  /*20050*/  @!UPT UIADD3 URZ, URZ, URZ, URZ ;  /* 0x0000003f3f3ff290 */ /* 0x000ff6000fffe03f */
[----:B------:R-:W-:Y:S01]  /*20060*/  @!UPT UIADD3 URZ, URZ, URZ, URZ ;  /* 0x0000003f3f3ff290 */ /* 0x000fe2000fffe03f */
[----:B------:R-:W-:Y:S01]  /*20070*/  STL.64 [R1+0x360], R4 ;  /* 0x0003600401007387 */ /* 0x000fe20000100a00 */
[----:B------:R0:W-:Y:S03]  /*20080*/  STL.64 [R1+0x368], R6 ;  /* 0x0003680601007387 */ /* 0x0001e60000100a00 */
[----:B0-----:R-:W3:Y:S01]  /*20090*/  LDL.LU.64 R6, [R1+0x2c70] ;  /* 0x002c700001067983 */ /* 0x001ee20000300a00 */
[----:B------:R-:W-:Y:S02]  /*200a0*/  IMAD.MOV.U32 R5, RZ, RZ, R10 ;  /* 0x000000ffff057224 */ /* 0x000fe400078e000a */
[----:B------:R-:W-:Y:S02]  /*200b0*/  IMAD.MOV.U32 R4, RZ, RZ, R11 ;  /* 0x000000ffff047224 */ /* 0x000fe400078e000b */
[----:B------:R-:W2:Y:S01]  /*200c0*/  LDL.LU.64 R10, [R1+0x2c68] ;  /* 0x002c6800010a7983 */ /* 0x000ea20000300a00 */
[----:B---3--:R-:W-:Y:S03]  /*200d0*/  HMMA.16816.F32.BF16 R16, R16, R6, R20 ;  /* 0x000000061010723c */ /* 0x008fe60000041814 */
[----:B------:R-:W3:Y:S01]  /*200e0*/  LDL.LU.64 R22, [R1+0x2c60] ;  /* 0x002c600001167983 */ /* 0x000ee20000300a00 */
[----:B------:R-:W3:Y:S11]  /*200f0*/  LDL.LU.64 R20, [R1+0x2c58] ;  /* 0x002c580001147983 */ /* 0x000ef60000300a00 */
[----:B------:R-:W-:Y:S08]  /*20100*/  @!UPT UIADD3 URZ, URZ, URZ, URZ ;  /* 0x0000003f3f3ff290 */ /* 0x000ff0000fffe03f */
[----:B------:R-:W-:Y:S01]  /*20110*/  STL.64 [R1+0x2a0], R16 ;  /* 0x0002a01001007387 */ /* 0x000fe20000100a00 */
[----:B------:R0:W-:Y:S02]  /*20120*/  STL.64 [R1+0x2a8], R18 ;  /* 0x0002a81201007387 */ /* 0x0001e40000100a00 */
[----:B0-----:R-:W-:Y:S02]  /*20130*/  IMAD.MOV.U32 R18, RZ, RZ, R5 ;  /* 0x000000ffff127224 */ /* 0x001fe400078e0005 */
[----:B------:R-:W-:Y:S02]  /*20140*/  IMAD.MOV.U32 R19, RZ, RZ, R4 ;  /* 0x000000ffff137224 */ /* 0x000fe400078e0004 */
[----:B--2---:R-:W-:Y:S02]  /*20150*/  IMAD.MOV.U32 R5, RZ, RZ, R10 ;  /* 0x000000ffff057224 */ /* 0x004fe400078e000a */
[----:B------:R-:W-:Y:S01]  /*20160*/  IMAD.MOV.U32 R4, RZ, RZ, R11 ;  /* 0x000000ffff047224 */ /* 0x000fe200078e000b */
[C---:B---3--:R-:W-:Y:S11]  /*20170*/  HMMA.16816.F32.BF16 R24, R20.reuse, R10, R24 ;  /* 0x0000000a1418723c */ /* 0x048ff60000041818 */
[----:B------:R-:W-:Y:S11]  /*20180*/  @!UPT UIADD3 URZ, URZ, URZ, URZ ;  /* 0x0000003f3f3ff290 */ /* 0x000ff6000fffe03f */
[----:B------:R-:W-:Y:S01]  /*20190*/  @!UPT UIADD3 URZ, URZ, URZ, URZ ;  /* 0x0000003f3f3ff290 */ /* 0x000fe2000fffe03f */
        /* <DEDUP_REMOVED lines=11> */
[----:B0-----:R-:W2:Y:S02]  /*20250*/  LDL.LU.64 R10, [R1+0x2c28] ;  /* 0x002c2800010a7983 */ /* 0x001ea40000300a00 */
[C---:B--2---:R-:W-:Y:S02]  /*20260*/  HMMA.16816.F32.BF16 R8, R20.reuse, R10, R24 ;  /* 0x0000000a1408723c */ /* 0x044fe40000041818 */
[----:B------:R-:W2:Y:S01]  /*20270*/  LDL.LU.64 R26, [R1+0x2c20] ;  /* 0x002c2000011a7983 */ /* 0x000ea20000300a00 */
[----:B------:R-:W2:Y:S11]  /*20280*/  LDL.LU.64 R24, [R1+0x2c18] ;  /* 0x002c180001187983 */ /* 0x000eb60000300a00 */
[----:B------:R-:W-:Y:S09]  /*20290*/  @!UPT UIADD3 URZ, URZ, URZ, URZ ;  /* 0x0000003f3f3ff290 */ /* 0x000ff2000fffe03f */
[----:B------:R-:W-:Y:S01]  /*202a0*/  STL.64 [R1+0x270], R8 ;  /* 0x0002700801007387 */ /* 0x000fe20000100a00 */
[----:B------:R0:W-:Y:S03]  /*202b0*/  STL.64 [R1+0x278], R10 ;  /* 0x0002780a01007387 */ /* 0x0001e60000100a00 */
[----:B0-----:R-:W2:Y:S02]  /*202c0*/  LDL.LU.64 R10, [R1+0x2c10] ;  /* 0x002c1000010a7983 */ /* 0x001ea40000300a00 */
[C---:B--2---:R-:W-:Y:S11]  /*202d0*/  HMMA.16816.F32.BF16 R24, R20.reuse, R10, R24 ;  /* 0x0000000a1418723c */ /* 0x044ff60000041818 */
[----:B------:R-:W-:Y:S11]  /*202e0*/  @!UPT UIADD3 URZ, URZ, URZ, URZ ;  /* 0x0000003f3f3ff290 */ /* 0x000ff6000fffe03f */
[----:B------:R-:W-:Y:S01]  /*202f0*/  @!UPT UIADD3 URZ, URZ, URZ, URZ ;  /* 0x0000003f3f3ff290 */ /* 0x000fe2000fffe03f */
[----:B------:R-:W-:Y:S01]  /*20300*/  STL.64 [R1+0x260], R24 ;  /* 0x0002601801007387 */ /* 0x000fe20000100a00 */
[----:B------:R0:W-:Y:S03]  /*20310*/  STL.64 [R1+0x268], R26 ;  /* 0x0002681a01007387 */ /* 0x0001e60000100a00 */
[----:B0-----:R-:W2:Y:S01]  /*20320*/  LDL.LU.64 R26, [R1+0x2c08] ;  /* 0x002c0800011a7983 */ /* 0x001ea20000300a00 */
[----:B------:R0:W-:Y:S02]  /*20330*/  STL.64 [R1+0x2bb0], R10 ;  /* 0x002bb00a01007387 */ /* 0x0001e40000100a00 */
[----:B------:R-:W3:Y:S02]  /*20340*/  LDL.LU R8, [R1+0x240] ;  /* 0x0002400001087983 */ /* 0x000ee40000300800 */
[----:B------:R-:W3:Y:S01]  /*20350*/  LDL.LU R9, [R1+0x244] ;  /* 0x0002440001097983 */ /* 0x000ee20000300800 */
[----:B0-----:R-:W3:Y:S01]  /*20360*/  LDL.LU R10, [R1+0x248] ;  /* 0x00024800010a7983 */ /* 0x001ee20000300800 */
[----:B------:R-:W3:Y:S01]  /*20370*/  LDL.LU R11, [R1+0x24c] ;  /* 0x00024c00010b7983 */ /* 0x000ee20000300800 */
[C---:B--2---:R-:W-:Y:S11]  /*20380*/  HMMA.16816.F32.BF16 R12, R20.reuse, R26, R12 ;  /* 0x0000001a140c723c */ /* 0x044ff6000004180c */
        /* <DEDUP_REMOVED lines=8> */
[----:B------:R-:W2:Y:S02]  /*20410*/  LDL.LU.64 R24, [R1+0x2bf0] ;  /* 0x002bf00001187983 */ /* 0x000ea40000300a00 */
[----:B------:R-:W2:Y:S01]  /*20420*/  LDL.LU R12, [R1+0x40] ;  /* 0x00004000010c7983 */ /* 0x000ea20000300800 */
[C---:B---3--:R-:W-:Y:S11]  /*20430*/  HMMA.16816.F32.BF16 R8, R20.reuse, R14, R8 ;  /* 0x0000000e1408723c */ /* 0x048ff60000041808 */
[----:B------:R-:W-:Y:S11]  /*20440*/  @!UPT UIADD3 URZ, URZ, URZ, URZ ;  /* 0x0000003f3f3ff290 */ /* 0x000ff6000fffe03f */
[----:B------:R-:W-:Y:S01]  /*20450*/  @!UPT UIADD3 URZ, URZ, URZ, URZ ;  /* 0x0000003f3f3ff290 */ /* 0x000fe2000fffe03f */
[----:B------:R-:W-:Y:S01]  /*20460*/  STL.64 [R1+0x240], R8 ;  /* 0x0002400801007387 */ /* 0x000fe20000100a00 */
[----:B------:R2:W-:Y:S02]  /*20470*/  STL.64 [R1+0x248], R10 ;  /* 0x0002480a01007387 */ /* 0x0005e40000100a00 */
[----:B------:R-:W3:Y:S02]  /*20480*/  LDL.LU R13, [R1+0x44] ;  /* 0x00004400010d7983 */ /* 0x000ee40000300800 */
[----:B------:R-:W3:Y:S01]  /*20490*/  LDL.LU R14, [R1+0x48] ;  /* 0x00004800010e7983 */ /* 0x000ee20000300800 */
[----:B------:R-:W3:Y:S01]  /*204a0*/  LDL.LU R15, [R1+0x4c] ;  /* 0x00004c00010f7983 */ /* 0x000ee20000300800 */
[C---:B--2---:R-:W-:Y:S03]  /*204b0*/  HMMA.16816.F32.BF16 R8, R20.reuse, R18, R24 ;  /* 0x000000121408723c */ /* 0x044fe60000041818 */
[----:B---3--:R-:W-:Y:S01]  /*204c0*/  STL.64 [R1+0x2b10], R14 ;  /* 0x002b100e01007387 */ /* 0x008fe20000100a00 */
[----:B------:R0:W-:Y:S02]  /*204d0*/  STL.64 [R1+0x2b08], R12 ;  /* 0x002b080c01007387 */ /* 0x0001e40000100a00 */
[----:B------:R1:W-:Y:S01]  /*204e0*/  STL.64 [R1+0x2b70], R18 ;  /* 0x002b701201007387 */ /* 0x0003e20000100a00 */
[----:B0-----:R-:W2:Y:S11]  /*204f0*/  LDL.LU R12, [R1+0x80] ;  /* 0x00008000010c7983 */ /* 0x001eb60000300800 */
[----:B------:R-:W-:Y:S05]  /*20500*/  @!UPT UIADD3 URZ, URZ, URZ, URZ ;  /* 0x0000003f3f3ff290 */ /* 0x000fea000fffe03f */
[----:B------:R-:W-:Y:S02]  /*20510*/  STL.64 [R1+0x230], R8 ;  /* 0x0002300801007387 */ /* 0x000fe40000100a00 */
[----:B------:R-:W-:Y:S02]  /*20520*/  STL.64 [R1+0x238], R10 ;  /* 0x0002380a01007387 */ /* 0x000fe40000100a00 */
[----:B------:R-:W2:Y:S01]  /*20530*/  LDL.LU R13, [R1+0x84] ;  /* 0x00008400010d7983 */ /* 0x000ea20000300800 */
[----:B------:R-:W3:Y:S01]  /*20540*/  LDL.LU R14, [R1+0x88] ;  /* 0x00008800010e7983 */ /* 0x000ee20000300800 */
[----:B------:R-:W3:Y:S02]  /*20550*/  LDL.LU R15, [R1+0x8c] ;  /* 0x00008c00010f7983 */ /* 0x000ee40000300800 */
[----:B-1----:R-:W2:Y:S02]  /*20560*/  LDL.LU.64 R18, [R1+0x58] ;  /* 0x0000580001127983 */ /* 0x002ea40000300a00 */
[----:B--2---:R-:W-:Y:S01]  /*20570*/  STL.64 [R1+0x2b88], R18 ;  /* 0x002b881201007387 */ /* 0x004fe20000100a00 */
[----:B---3--:R-:W-:Y:S02]  /*20580*/  STL.64 [R1+0x2b20], R14 ;  /* 0x002b200e01007387 */ /* 0x008fe40000100a00 */
[----:B------:R0:W-:Y:S02]  /*20590*/  STL.64 [R1+0x2b18], R12 ;  /* 0x002b180c01007387 */ /* 0x0001e40000100a00 */
[----:B0-----:R-:W2:Y:S01]  /*205a0*/  LDL.LU R12, [R1+0x90] ;  /* 0x00009000010c7983 */ /* 0x001ea20000300800 */
[----:B------:R-:W2:Y:S02]  /*205b0*/  LDL.LU R13, [R1+0x94] ;  /* 0x00009400010d7983 */ /* 0x000ea40000300800 */
[----:B------:R-:W3:Y:S02]  /*205c0*/  LDL.LU R14, [R1+0x98] ;  /* 0x00009800010e7983 */ /* 0x000ee40000300800 */
[----:B------:R-:W3:Y:S01]  /*205d0*/  LDL.LU R15, [R1+0x9c] ;  /* 0x00009c00010f7983 */ /* 0x000ee20000300800 */
[----:B------:R-:W2:Y:S01]  /*205e0*/  LDL.LU R16, [R1+0x130] ;  /* 0x0001300001107983 */ /* 0x000ea20000300800 */
[----:B------:R-:W2:Y:S02]  /*205f0*/  LDL.LU R17, [R1+0x134] ;  /* 0x0001340001117983 */ /* 0x000ea40000300800 */
[----:B------:R-:W2:Y:S02]  /*20600*/  LDL.LU R18, [R1+0x138] ;  /* 0x0001380001127983 */ /* 0x000ea40000300800 */
[----:B------:R-:W2:Y:S01]  /*20610*/  LDL.LU R19, [R1+0x13c] ;  /* 0x00013c0001137983 */ /* 0x000ea20000300800 */
[----:B------:R-:W3:Y:S01]  /*20620*/  LDL.LU R24, [R1+0x180] ;  /* 0x0001800001187983 */ /* 0x000ee20000300800 */
[----:B------:R-:W3:Y:S02]  /*20630*/  LDL.LU R25, [R1+0x184] ;  /* 0x0001840001197983 */ /* 0x000ee40000300800 */
[----:B------:R-:W3:Y:S02]  /*20640*/  LDL.LU R26, [R1+0x188] ;  /* 0x00018800011a7983 */ /* 0x000ee40000300800 */
[----:B------:R-:W3:Y:S01]  /*20650*/  LDL.LU R27, [R1+0x18c] ;  /* 0x00018c00011b7983 */ /* 0x000ee20000300800 */
[----:B--2---:R-:W-:Y:S01]  /*20660*/  STL.64 [R1+0x2b98], R18 ;  /* 0x002b981201007387 */ /* 0x004fe20000100a00 */
[----:B------:R0:W-:Y:S03]  /*20670*/  STL.64 [R1+0x2b90], R16 ;  /* 0x002b901001007387 */ /* 0x0001e60000100a00 */
[----:B0-----:R-:W2:Y:S01]  /*20680*/  LDL.LU R16, [R1+0x140] ;  /* 0x0001400001107983 */ /* 0x001ea20000300800 */
[----:B------:R-:W2:Y:S02]  /*20690*/  LDL.LU R17, [R1+0x144] ;  /* 0x0001440001117983 */ /* 0x000ea40000300800 */
[----:B------:R-:W2:Y:S02]  /*206a0*/  LDL.LU R18, [R1+0x148] ;  /* 0x0001480001127983 */ /* 0x000ea40000300800 */
[----:B------:R-:W2:Y:S01]  /*206b0*/  LDL.LU R19, [R1+0x14c] ;  /* 0x00014c0001137983 */ /* 0x000ea20000300800 */
[----:B------:R-:W2:Y:S01]  /*206c0*/  LDL.LU R8, [R1+0x150] ;  /* 0x0001500001087983 */ /* 0x000ea20000300800 */
[----:B------:R-:W2:Y:S02]  /*206d0*/  LDL.LU R9, [R1+0x154] ;  /* 0x0001540001097983 */ /* 0x000ea40000300800 */
[----:B------:R-:W2:Y:S02]  /*206e0*/  LDL.LU R10, [R1+0x158] ;  /* 0x00015800010a7983 */ /* 0x000ea40000300800 */
[----:B------:R-:W2:Y:S02]  /*206f0*/  LDL.LU R11, [R1+0x15c] ;  /* 0x00015c00010b7983 */ /* 0x000ea40000300800 */
[----:B--2---:R0:W-:Y:S01]  /*20700*/  STL.64 [R1+0x2bc0], R10 ;  /* 0x002bc00a01007387 */ /* 0x0041e20000100a00 */
[----:B------:R1:W-:Y:S03]  /*20710*/  STL.64 [R1+0x2bb8], R8 ;  /* 0x002bb80801007387 */ /* 0x0003e60000100a00 */
[----:B0-----:R-:W2:Y:S04]  /*20720*/  LDL.LU.64 R10, [R1+0x18] ;  /* 0x00001800010a7983 */ /* 0x001ea80000300a00 */
[----:B--2---:R0:W-:Y:S01]  /*20730*/  STL.64 [R1+0x2bd0], R10 ;  /* 0x002bd00a01007387 */ /* 0x0041e20000100a00 */
[----:B-1----:R-:W2:Y:S02]  /*20740*/  LDL.LU R8, [R1+0x170] ;  /* 0x0001700001087983 */ /* 0x002ea40000300800 */
[----:B------:R-:W2:Y:S01]  /*20750*/  LDL.LU R9, [R1+0x174] ;  /* 0x0001740001097983 */ /* 0x000ea20000300800 */
[----:B0-----:R-:W2:Y:S01]  /*20760*/  LDL.LU R10, [R1+0x178] ;  /* 0x00017800010a7983 */ /* 0x001ea20000300800 */
[----:B------:R-:W2:Y:S02]  /*20770*/  LDL.LU R11, [R1+0x17c] ;  /* 0x00017c00010b7983 */ /* 0x000ea40000300800 */
[----:B------:R0:W-:Y:S02]  /*20780*/  STL.64 [R1+0x2ba8], R18 ;  /* 0x002ba81201007387 */ /* 0x0001e40000100a00 */
[----:B------:R1:W-:Y:S01]  /*20790*/  STL.64 [R1+0x2ba0], R16 ;  /* 0x002ba01001007387 */ /* 0x0003e20000100a00 */
[----:B0-----:R-:W2:Y:S01]  /*207a0*/  LDL.LU.64 R18, [R1+0x8] ;  /* 0x0000080001127983 */ /* 0x001ea20000300a00 */
[----:B---3--:R-:W-:Y:S03]  /*207b0*/  HMMA.16816.F32.BF16 R20, R20, R6, R24 ;  /* 0x000000061414723c */ /* 0x008fe60000041818 */
[----:B--2---:R0:W-:Y:S01]  /*207c0*/  STL.64 [R1+0x2bc8], R18 ;  /* 0x002bc81201007387 */ /* 0x0041e20000100a00 */
[----:B-1----:R-:W2:Y:S02]  /*207d0*/  LDL.LU R16, [R1+0x160] ;  /* 0x0001600001107983 */ /* 0x002ea40000300800 */
[----:B------:R-:W2:Y:S01]  /*207e0*/  LDL.LU R17, [R1+0x164] ;  /* 0x0001640001117983 */ /* 0x000ea20000300800 */
[----:B0-----:R-:W2:Y:S01]  /*207f0*/  LDL.LU R18, [R1+0x168] ;  /* 0x0001680001127983 */ /* 0x001ea20000300800 */
[----:B------:R-:W2:Y:S02]  /*20800*/  LDL.LU R19, [R1+0x16c] ;  /* 0x00016c0001137983 */ /* 0x000ea40000300800 */
[----:B------:R0:W-:Y:S02]  /*20810*/  STL.64 [R1+0x2b30], R14 ;  /* 0x002b300e01007387 */ /* 0x0001e40000100a00 */
[----:B------:R-:W-:Y:S01]  /*20820*/  STL.64 [R1+0x2b28], R12 ;  /* 0x002b280c01007387 */ /* 0x000fe20000100a00 */
[----:B------:R-:W3:Y:S01]  /*20830*/  LDL.LU.64 R26, [R1+0x2be8] ;  /* 0x002be800011a7983 */ /* 0x000ee20000300a00 */
[----:B------:R-:W3:Y:S02]  /*20840*/  LDL.LU.64 R24, [R1+0x2be0] ;  /* 0x002be00001187983 */ /* 0x000ee40000300a00 */
[----:B------:R1:W-:Y:S02]  /*20850*/  STL.64 [R1+0x2b68], R6 ;  /* 0x002b680601007387 */ /* 0x0003e40000100a00 */
[----:B0-----:R-:W-:-:S02]  /*20860*/  IMAD.MOV.U32 R15, RZ, RZ, R4 ;  /* 0x000000ffff0f7224 */ /* 0x001fc400078e0004 */
[----:B------:R-:W2:Y:S03]  /*20870*/  LDL.LU R4, [R1+0x110] ;  /* 0x0001100001047983 */ /* 0x000ea60000300800 */
[----:B------:R-:W-:Y:S02]  /*20880*/  STL.64 [R1+0x180], R20 ;  /* 0x0001801401007387 */ /* 0x000fe40000100a00 */
[----:B------:R-:W-:Y:S02]  /*20890*/  IMAD.MOV.U32 R14, RZ, RZ, R5 ;  /* 0x000000ffff0e7224 */ /* 0x000fe400078e0005 */
[----:B------:R0:W-:Y:S01]  /*208a0*/  STL.64 [R1+0x188], R22 ;  /* 0x0001881601007387 */ /* 0x0001e20000100a00 */
[----:B------:R-:W2:Y:S01]  /*208b0*/  LDL.LU R5, [R1+0x114] ;  /* 0x0001140001057983 */ /* 0x000ea20000300800 */
[----:B-1----:R-:W2:Y:S02]  /*208c0*/  LDL.LU R6, [R1+0x118] ;  /* 0x0001180001067983 */ /* 0x002ea40000300800 */
[----:B------:R-:W2:Y:S02]  /*208d0*/  LDL.LU R7, [R1+0x11c] ;  /* 0x00011c0001077983 */ /* 0x000ea40000300800 */
[----:B0-----:R-:W-:-:S02]  /*208e0*/  IMAD.MOV.U32 R22, RZ, RZ, R28 ;  /* 0x000000ffff167224 */ /* 0x001fc400078e001c */
[----:B------:R-:W-:Y:S01]  /*208f0*/  IMAD.MOV.U32 R23, RZ, RZ, R29 ;  /* 0x000000ffff177224 */ /* 0x000fe200078e001d */
[C---:B---3--:R-:W-:Y:S01]  /*20900*/  HMMA.16816.F32.BF16 R8, R24.reuse, R14, R8 ;  /* 0x0000000e1808723c */ /* 0x048fe20000041808 */
[----:B--2---:R-:W-:Y:S01]  /*20910*/  STL.64 [R1+0x2b80], R6 ;  /* 0x002b800601007387 */ /* 0x004fe20000100a00 */
[----:B------:R0:W-:Y:S03]  /*20920*/  STL.64 [R1+0x2b78], R4 ;  /* 0x002b780401007387 */ /* 0x0001e60000100a00 */
[----:B0-----:R-:W2:Y:S01]  /*20930*/  LDL.LU R4, [R1+0x120] ;  /* 0x0001200001047983 */ /* 0x001ea20000300800 */
[----:B------:R-:W2:Y:S02]  /*20940*/  LDL.LU R5, [R1+0x124] ;  /* 0x0001240001057983 */ /* 0x000ea40000300800 */
[----:B------:R-:W2:Y:S02]  /*20950*/  LDL.LU R6, [R1+0x128] ;  /* 0x0001280001067983 */ /* 0x000ea40000300800 */
[----:B------:R-:W2:Y:S01]  /*20960*/  LDL.LU R7, [R1+0x12c] ;  /* 0x00012c0001077983 */ /* 0x000ea20000300800 */
[----:B------:R-:W3:Y:S01]  /*20970*/  LDL.LU R28, [R1+0x2bdc] ;  /* 0x002bdc00011c7983 */ /* 0x000ee20000300800 */
[----:B------:R-:W2:Y:S11]  /*20980*/  LDL.LU R29, [R1+0x2bd8] ;  /* 0x002bd800011d7983 */ /* 0x000eb60000300800 */
[----:B------:R-:W-:Y:S02]  /*20990*/  STL.64 [R1+0x170], R8 ;  /* 0x0001700801007387 */ /* 0x000fe40000100a00 */
[----:B------:R0:W-:Y:S02]  /*209a0*/  STL.64 [R1+0x178], R10 ;  /* 0x0001780a01007387 */ /* 0x0001e40000100a00 */
[----:B0-----:R-:W2:Y:S02]  /*209b0*/  LDL.LU.64 R10, [R1+0x2bd0] ;  /* 0x002bd000010a7983 */ /* 0x001ea40000300a00 */
        /* <DEDUP_REMOVED lines=9> */
[----:B------:R-:W-:Y:S01]  /*20a50*/  STL.64 [R1+0x2b60], R14 ;  /* 0x002b600e01007387 */ /* 0x000fe20000100a00 */
[----:B------:R0:W-:Y:S04]  /*20a60*/  STL.64 [R1+0x2b58], R12 ;  /* 0x002b580c01007387 */ /* 0x0001e80000100a00 */
[----:B0-----:R-:W3:Y:S01]  /*20a70*/  LDL.LU R12, [R1+0xb0] ;  /* 0x0000b000010c7983 */ /* 0x001ee20000300800 */
[----:B------:R-:W3:Y:S02]  /*20a80*/  LDL.LU R13, [R1+0xb4] ;  /* 0x0000b400010d7983 */ /* 0x000ee40000300800 */
[----:B------:R-:W3:Y:S02]  /*20a90*/  LDL.LU R14, [R1+0xb8] ;  /* 0x0000b800010e7983 */ /* 0x000ee40000300800 */
[----:B------:R-:W3:Y:S01]  /*20aa0*/  LDL.LU R15, [R1+0xbc] ;  /* 0x0000bc00010f7983 */ /* 0x000ee20000300800 */
[C---:B--2---:R-:W-:Y:S11]  /*20ab0*/  HMMA.16816.F32.BF16 R8, R24.reuse, R18, R8 ;  /* 0x000000121808723c */ /* 0x044ff60000041808 */
[----:B------:R-:W-:Y:S11]  /*20ac0*/  @!UPT UIADD3 URZ, URZ, URZ, URZ ;  /* 0x0000003f3f3ff290 */ /* 0x000ff6000fffe03f */
[----:B------:R-:W-:Y:S01]  /*20ad0*/  @!UPT UIADD3 URZ, URZ, URZ, URZ ;  /* 0x0000003f3f3ff290 */ /* 0x000fe2000fffe03f */
[----:B------:R0:W-:Y:S01]  /*20ae0*/  STL.64 [R1+0x150], R8 ;  /* 0x0001500801007387 */ /* 0x0001e20000100a00 */
[----:B------:R1:W-:Y:S02]  /*20af0*/  STL.64 [R1+0x158], R10 ;  /* 0x0001580a01007387 */ /* 0x0003e40000100a00 */
[----:B0-----:R-:W-:Y:S01]  /*20b00*/  IMAD.MOV.U32 R9, RZ, RZ, R18 ;  /* 0x000000ffff097224 */ /* 0x001fe200078e0012 */
[----:B-1----:R-:W2:Y:S01]  /*20b10*/  LDL.LU.64 R10, [R1+0x2bb0] ;  /* 0x002bb000010a7983 */ /* 0x002ea20000300a00 */
[----:B------:R-:W-:Y:S02]  /*20b20*/  IMAD.MOV.U32 R8, RZ, RZ, R19 ;  /* 0x000000ffff087224 */ /* 0x000fe400078e0013 */
[----:B------:R-:W2:Y:S02]  /*20b30*/  LDL.LU.64 R18, [R1+0x2ba8] ;  /* 0x002ba80001127983 */ /* 0x000ea40000300a00 */
[----:B------:R-:W2:Y:S02]  /*20b40*/  LDL.LU.64 R16, [R1+0x2ba0] ;  /* 0x002ba00001107983 */ /* 0x000ea40000300a00 */
[C---:B--2---:R-:W-:Y:S11]  /*20b50*/  HMMA.16816.F32.BF16 R16, R24.reuse, R10, R16 ;  /* 0x0000000a1810723c */ /* 0x044ff60000041810 */
[----:B------:R-:W-:Y:S11]  /*20b60*/  @!UPT UIADD3 URZ, URZ, URZ, URZ ;  /* 0x0000003f3f3ff290 */ /* 0x000ff6000fffe03f */
[----:B------:R-:W-:Y:S01]  /*20b70*/  @!UPT UIADD3 URZ, URZ, URZ, URZ ;  /* 0x0000003f3f3ff290 */ /* 0x000fe2000fffe03f */
        /* <DEDUP_REMOVED lines=9> */
[----:B0-----:R-:W2:Y:S01]  /*20c10*/  LDL.LU.64 R18, [R1+0x2b88] ;  /* 0x002b880001127983 */ /* 0x001ea20000300a00 */
[----:B------:R-:W-:Y:S01]  /*20c20*/  STL.64 [R1+0x2af8], R22 ;  /* 0x002af81601007387 */ /* 0x000fe20000100a00 */
[----:B--2---:R-:W-:Y:S01]  /*20c30*/  HMMA.16816.F32.BF16 R4, R24, R18, R4 ;  /* 0x000000121804723c */ /* 0x004fe20000041804 */
        /* <DEDUP_REMOVED lines=8> */
[----:B------:R-:W-:Y:S02]  /*20cc0*/  IMAD.MOV.U32 R22, RZ, RZ, R9 ;  /* 0x000000ffff167224 */ /* 0x000fe400078e0009 */
[----:B------:R-:W-:-:S05]  /*20cd0*/  IMAD.MOV.U32 R23, RZ, RZ, R8 ;  /* 0x000000ffff177224 */ /* 0x000fca00078e0008 */
[----:B------:R-:W-:Y:S01]  /*20ce0*/  STL.64 [R1+0x2b40], R22 ;  /* 0x002b401601007387 */ /* 0x000fe20000100a00 */
[----:B------:R0:W-:Y:S03]  /*20cf0*/  STL.64 [R1+0x2b38], R20 ;  /* 0x002b381401007387 */ /* 0x0001e60000100a00 */
[----:B0-----:R-:W3:Y:S01]  /*20d00*/  LDL.LU R20, [R1+0xa0] ;  /* 0x0000a00001147983 */ /* 0x001ee20000300800 */
[----:B------:R-:W3:Y:S02]  /*20d10*/  LDL.LU R21, [R1+0xa4] ;  /* 0x0000a40001157983 */ /* 0x000ee40000300800 */
[----:B------:R-:W3:Y:S02]  /*20d20*/  LDL.LU R22, [R1+0xa8] ;  /* 0x0000a80001167983 */ /* 0x000ee40000300800 */
[----:B------:R-:W3:Y:S01]  /*20d30*/  LDL.LU R23, [R1+0xac] ;  /* 0x0000ac0001177983 */ /* 0x000ee20000300800 */
[C---:B--2---:R-:W-:Y:S11]  /*20d40*/  HMMA.16816.F32.BF16 R4, R24.reuse, R18, R4 ;  /* 0x000000121804723c */ /* 0x044ff60000041804 */
[----:B------:R-:W-:Y:S11]  /*20d50*/  @!UPT UIADD3 URZ, URZ, URZ, URZ ;  /* 0x0000003f3f3ff290 */ /* 0x000ff6000fffe03f */
[----:B------:R-:W-:Y:S01]  /*20d60*/  @!UPT UIADD3 URZ, URZ, URZ, URZ ;  /* 0x0000003f3f3ff290 */ /* 0x000fe2000fffe03f */
[----:B------:R-:W-:Y:S01]  /*20d70*/  STL.64 [R1+0x110], R4 ;  /* 0x0001100401007387 */ /* 0x000fe20000100a00 */
[----:B------:R0:W-:Y:S03]  /*20d80*/  STL.64 [R1+0x118], R6 ;  /* 0x0001180601007387 */ /* 0x0001e60000100a00 */
[----:B0-----:R-:W3:Y:S01]  /*20d90*/  LDL.LU.64 R6, [R1+0x2b68] ;  /* 0x002b680001067983 */ /* 0x001ee20000300a00 */
[----:B------:R-:W-:Y:S02]  /*20da0*/  STL.64 [R1+0x2af0], R18 ;  /* 0x002af01201007387 */ /* 0x000fe40000100a00 */
[----:B------:R-:W2:Y:S02]  /*20db0*/  LDL.LU R16, [R1+0x220] ;  /* 0x0002200001107983 */ /* 0x000ea40000300800 */
[----:B------:R-:W2:Y:S01]  /*20dc0*/  LDL.LU R17, [R1+0x224] ;  /* 0x0002240001117983 */ /* 0x000ea20000300800 */
[----:B---3--:R-:W-:Y:S01]  /*20dd0*/  HMMA.16816.F32.BF16 R24, R24, R6, R12 ;  /* 0x000000061818723c */ /* 0x008fe2000004180c */
[----:B------:R-:W3:Y:S01]  /*20de0*/  LDL.LU.64 R14, [R1+0x2b60] ;  /* 0x002b6000010e7983 */ /* 0x000ee20000300a00 */
[----:B------:R-:W2:Y:S02]  /*20df0*/  LDL.LU.64 R12, [R1+0x2b58] ;  /* 0x002b5800010c7983 */ /* 0x000ea40000300a00 */
[----:B------:R-:W-:-:S02]  /*20e00*/  IMAD.MOV.U32 R9, RZ, RZ, R6 ;  /* 0x000000ffff097224 */ /* 0x000fc400078e0006 */
[----:B------:R-:W-:Y:S11]  /*20e10*/  IMAD.MOV.U32 R8, RZ, RZ, R7 ;  /* 0x000000ffff087224 */ /* 0x000ff600078e0007 */
[----:B------:R-:W-:Y:S06]  /*20e20*/  @!UPT UIADD3 URZ, URZ, URZ, URZ ;  /* 0x0000003f3f3ff290 */ /* 0x000fec000fffe03f */
[----:B------:R-:W-:Y:S01]  /*20e30*/  STL.64 [R1+0xb0], R24 ;  /* 0x0000b01801007387 */ /* 0x000fe20000100a00 */
[----:B------:R2:W-:Y:S02]  /*20e40*/  STL.64 [R1+0xb8], R26 ;  /* 0x0000b81a01007387 */ /* 0x0005e40000100a00 */
[----:B------:R-:W3:Y:S02]  /*20e50*/  LDL.LU.64 R6, [R1+0x2b50] ;  /* 0x002b500001067983 */ /* 0x000ee40000300a00 */
[----:B------:R-:W3:Y:S02]  /*20e60*/  LDL.LU.64 R4, [R1+0x2b48] ;  /* 0x002b480001047983 */ /* 0x000ee40000300a00 */
[----:B--2---:R-:W-:Y:S02]  /*20e70*/  IMAD.MOV.U32 R26, RZ, RZ, R13 ;  /* 0x000000ffff1a7224 */ /* 0x004fe400078e000d */
[----:B------:R-:W-:Y:S02]  /*20e80*/  IMAD.MOV.U32 R27, RZ, RZ, R12 ;  /* 0x000000ffff1b7224 */ /* 0x000fe400078e000c */
[C---:B---3--:R-:W-:Y:S01]  /*20e90*/  HMMA.16816.F32.BF16 R12, R4.reuse, R14, R20 ;  /* 0x0000000e040c723c */ /* 0x048fe20000041814 */
[----:B------:R-:W2:Y:S01]  /*20ea0*/  LDL.LU.64 R22, [R1+0x2b40] ;  /* 0x002b400001167983 */ /* 0x000ea20000300a00 */
[----:B------:R-:W3:Y:S11]  /*20eb0*/  LDL.LU.64 R20, [R1+0x2b38] ;  /* 0x002b380001147983 */ /* 0x000ef60000300a00 */
[----:B------:R-:W-:Y:S10]  /*20ec0*/  @!UPT UIADD3 URZ, URZ, URZ, URZ ;  /* 0x0000003f3f3ff290 */ /* 0x000ff4000fffe03f */
[----:B------:R-:W-:Y:S01]  /*20ed0*/  STL.64 [R1+0xa0], R12 ;  /* 0x0000a00c01007387 */ /* 0x000fe20000100a00 */
[----:B------:R0:W-:Y:S03]  /*20ee0*/  STL.64 [R1+0xa8], R14 ;  /* 0x0000a80e01007387 */ /* 0x0001e60000100a00 */
[----:B0-----:R-:W2:Y:S01]  /*20ef0*/  LDL.LU.64 R14, [R1+0x2b30] ;  /* 0x002b3000010e7983 */ /* 0x001ea20000300a00 */
[----:B------:R-:W2:Y:S02]  /*20f00*/  LDL.LU.64 R12, [R1+0x2b28] ;  /* 0x002b2800010c7983 */ /* 0x000ea40000300a00 */
[----:B------:R-:W-:Y:S02]  /*20f10*/  IMAD.MOV.U32 R18, RZ, RZ, R29 ;  /* 0x000000ffff127224 */ /* 0x000fe400078e001d */
[----:B------:R-:W0:Y:S01]  /*20f20*/  S2R R29, SR_TID.X ;  /* 0x00000000001d7919 */ /* 0x000e220000002100 */
[----:B------:R-:W-:Y:S01]  /*20f30*/  IMAD.MOV.U32 R19, RZ, RZ, R28 ;  /* 0x000000ffff137224 */ /* 0x000fe200078e001c */
[----:B--2---:R-:W-:Y:S02]  /*20f40*/  HMMA.16816.F32.BF16 R24, R4, R26, R12 ;  /* 0x0000001a0418723c */ /* 0x004fe4000004180c */
[----:B------:R-:W2:Y:S01]  /*20f50*/  LDL.LU.64 R14, [R1+0x2b20] ;  /* 0x002b2000010e7983 */ /* 0x000ea20000300a00 */
[----:B------:R-:W2:Y:S01]  /*20f60*/  LDL.LU.64 R12, [R1+0x2b18] ;  /* 0x002b1800010c7983 */ /* 0x000ea20000300a00 */
[----:B0-----:R-:W-:-:S05]  /*20f70*/  LOP3.LUT R28, R29, 0x7, RZ, 0xc0, !PT ;  /* 0x000000071d1c7812 */ /* 0x001fca00078ec0ff */
[----:B------:R-:W-:Y:S11]  /*20f80*/  IMAD R28, R28, 0x110, RZ ;  /* 0x000001101c1c7824 */ /* 0x000ff600078e02ff */
[----:B------:R-:W-:Y:S03]  /*20f90*/  @!UPT UIADD3 URZ, URZ, URZ, URZ ;  /* 0x0000003f3f3ff290 */ /* 0x000fe6000fffe03f */
[----:B------:R-:W-:Y:S01]  /*20fa0*/  STL.64 [R1+0x90], R24 ;  /* 0x0000901801007387 */ /* 0x000fe20000100a00 */
[----:B------:R0:W-:Y:S02]  /*20fb0*/  STL.64 [R1+0x98], R26 ;  /* 0x0000981a01007387 */ /* 0x0001e40000100a00 */
[C---:B0-----:R-:W-:Y:S02]  /*20fc0*/  IMAD.SHL.U32 R27, R29.reuse, 0x40, RZ ;  /* 0x000000401d1b7824 */ /* 0x041fe400078e00ff */
[----:B------:R-:W-:-:S05]  /*20fd0*/  IMAD.SHL.U32 R29, R29, 0x2, RZ ;  /* 0x000000021d1d7824 */ /* 0x000fca00078e00ff */
[----:B------:R-:W-:Y:S01]  /*20fe0*/  LOP3.LUT R28, R28, 0x30, R29, 0x78, !PT ;  /* 0x000000301c1c7812 */ /* 0x000fe200078e781d */
[----:B---3--:R-:W-:-:S03]  /*20ff0*/  IMAD.MOV.U32 R26, RZ, RZ, R21 ;  /* 0x000000ffff1a7224 */ /* 0x008fc600078e0015 */
[----:B------:R-:W-:Y:S01]  /*21000*/  LOP3.LUT R28, R28, 0x800, R27, 0xf8, !PT ;  /* 0x000008001c1c7812 */ /* 0x000fe200078ef81b */
[----:B------:R-:W-:Y:S02]  /*21010*/  IMAD.MOV.U32 R27, RZ, RZ, R20 ;  /* 0x000000ffff1b7224 */ /* 0x000fe400078e0014 */
[C---:B--2---:R-:W-:Y:S01]  /*21020*/  HMMA.16816.F32.BF16 R20, R4.reuse, R22, R12 ;  /* 0x000000160414723c */ /* 0x044fe2000004180c */
[----:B------:R-:W2:Y:S01]  /*21030*/  LDL.LU.64 R14, [R1+0x2b10] ;  /* 0x002b1000010e7983 */ /* 0x000ea20000300a00 */
[----:B------:R-:W2:Y:S11]  /*21040*/  LDL.LU.64 R12, [R1+0x2b08] ;  /* 0x002b0800010c7983 */ /* 0x000eb60000300a00 */
[----:B------:R-:W-:Y:S10]  /*21050*/  @!UPT UIADD3 URZ, URZ, URZ, URZ ;  /* 0x0000003f3f3ff290 */ /* 0x000ff4000fffe03f */
[----:B------:R-:W-:Y:S01]  /*21060*/  STL.64 [R1+0x80], R20 ;  /* 0x0000801401007387 */ /* 0x000fe20000100a00 */
[----:B------:R2:W-:Y:S01]  /*21070*/  STL.64 [R1+0x88], R22 ;  /* 0x0000881601007387 */ /* 0x0005e20000100a00 */
[----:B------:R-:W-:Y:S01]  /*21080*/  LOP3.LUT R28, R28, 0x40, RZ, 0x3c, !PT ;  /* 0x000000401c1c7812 */ /* 0x000fe200078e3cff */
[----:B--2---:R-:W-:Y:S01]  /*21090*/  HMMA.16816.F32.BF16 R20, R4, R10, R12 ;  /* 0x0000000a0414723c */ /* 0x004fe2000004180c */
[----:B------:R0:W1:Y:S04]  /*210a0*/  LDSM.16.MT88.4 R12, [R3+0x8000] ;  /* 0x00800000030c783b */ /* 0x0000680000004200 */
[----:B0-----:R-:W2:Y:S11]  /*210b0*/  LDL.LU R3, [R1+0x2b00] ;  /* 0x002b000001037983 */ /* 0x001eb60000300800 */
[----:B------:R-:W-:Y:S07]  /*210c0*/  @!UPT UIADD3 URZ, URZ, URZ, URZ ;  /* 0x0000003f3f3ff290 */ /* 0x000fee000fffe03f */
[----:B------:R-:W-:Y:S01]  /*210d0*/  STL.64 [R1+0x470], R20 ;  /* 0x0004701401007387 */ /* 0x000fe20000100a00 */
[----:B------:R-:W-:Y:S02]  /*210e0*/  STL.64 [R1+0x478], R22 ;  /* 0x0004781601007387 */ /* 0x000fe40000100a00 */
[----:B------:R-:W0:Y:S01]  /*210f0*/  LDSM.16.M88.4 R20, [R28+0x20000] ;  /* 0x020000001c14783b */ /* 0x000e220000000200 */
[----:B-1----:R-:W-:Y:S03]  /*21100*/  STL.64 [R1+0x2ac0], R14 ;  /* 0x002ac00e01007387 */ /* 0x002fe60000100a00 */
[----:B------:R1:W-:Y:S02]  /*21110*/  STL.64 [R1+0x2ab8], R12 ;  /* 0x002ab80c01007387 */ /* 0x0003e40000100a00 */
[----:B-1----:R-:W3:Y:S01]  /*21120*/  LDL.LU R12, [R1+0x330] ;  /* 0x00033000010c7983 */ /* 0x002ee20000300800 */
[----:B------:R-:W3:Y:S02]  /*21130*/  LDL.LU R13, [R1+0x334] ;  /* 0x00033400010d7983 */ /* 0x000ee40000300800 */
[----:B------:R-:W3:Y:S02]  /*21140*/  LDL.LU R14, [R1+0x338] ;  /* 0x00033800010e7983 */ /* 0x000ee40000300800 */
[----:B------:R-:W3:Y:S01]  /*21150*/  LDL.LU R15, [R1+0x33c] ;  /* 0x00033c00010f7983 */ /* 0x000ee20000300800 */
[----:B0-----:R-:W-:Y:S01]  /*21160*/  STL.64 [R1+0x40], R20 ;  /* 0x0000401401007387 */ /* 0x001fe20000100a00 */
[----:B------:R0:W-:Y:S03]  /*21170*/  STL.64 [R1+0x48], R22 ;  /* 0x0000481601007387 */ /* 0x0001e60000100a00 */
[----:B0-----:R-:W2:Y:S01]  /*21180*/  LDL.LU.64 R22, [R1+0x2af8] ;  /* 0x002af80001167983 */ /* 0x001ea20000300a00 */
[----:B------:R-:W-:-:S02]  /*21190*/  IMAD.MOV.U32 R11, RZ, RZ, R20 ;  /* 0x000000ffff0b7224 */ /* 0x000fc400078e0014 */
[----:B------:R-:W-:Y:S02]  /*211a0*/  IMAD.MOV.U32 R10, RZ, RZ, R21 ;  /* 0x000000ffff0a7224 */ /* 0x000fe400078e0015 */
[C---:B--2---:R-:W-:Y:S01]  /*211b0*/  HMMA.16816.F32.BF16 R20, R4.reuse, R22, R16 ;  /* 0x000000160414723c */ /* 0x044fe20000041810 */
[----:B------:R-:W2:Y:S11]  /*211c0*/  LDL.LU.64 R18, [R1+0x2af0] ;  /* 0x002af00001127983 */ /* 0x000eb60000300a00 */
[----:B------:R-:W-:Y:S11]  /*211d0*/  @!UPT UIADD3 URZ, URZ, URZ, URZ ;  /* 0x0000003f3f3ff290 */ /* 0x000ff6000fffe03f */
[----:B------:R0:W-:Y:S01]  /*211e0*/  STL.64 [R1+0x220], R20 ;  /* 0x0002201401007387 */ /* 0x0001e20000100a00 */
[----:B------:R1:W-:Y:S03]  /*211f0*/  STL.64 [R1+0x228], R22 ;  /* 0x0002281601007387 */ /* 0x0003e60000100a00 */
[----:B0-----:R-:W2:Y:S01]  /*21200*/  LDL.LU R20, [R1+0x2d0] ;  /* 0x0002d00001147983 */ /* 0x001ea20000300800 */
[----:B------:R-:W2:Y:S02]  /*21210*/  LDL.LU R21, [R1+0x2d4] ;  /* 0x0002d40001157983 */ /* 0x000ea40000300800 */
[----:B-1----:R-:W2:Y:S02]  /*21220*/  LDL.LU R22, [R1+0x2d8] ;  /* 0x0002d80001167983 */ /* 0x002ea40000300800 */
[----:B------:R-:W-:Y:S02]  /*21230*/  IMAD.MOV.U32 R23, RZ, RZ, R3 ;  /* 0x000000ffff177224 */ /* 0x000fe400078e0003 */
[----:B------:R-:W3:Y:S04]  /*21240*/  LDL.LU R3, [R1+0x2ae8] ;  /* 0x002ae80001037983 */ /* 0x000ee80000300800 */
        /* <DEDUP_REMOVED lines=11> */
[----:B---3--:R-:W-:Y:S01]  /*21300*/  IMAD.MOV.U32 R23, RZ, RZ, R3 ;  /* 0x000000ffff177224 */ /* 0x008fe200078e0003 */
[----:B------:R-:W-:Y:S04]  /*21310*/  HMMA.16816.F32.BF16 R12, R4, R26, R12 ;  /* 0x0000001a040c723c */ /* 0x000fe8000004180c */
[----:B--2---:R-:W-:Y:S01]  /*21320*/  STL.64 [R1+0x2a70], R22 ;  /* 0x002a701601007387 */ /* 0x004fe20000100a00 */
[----:B------:R-:W-:Y:S02]  /*21330*/  STL.64 [R1+0x2a68], R20 ;  /* 0x002a681401007387 */ /* 0x000fe40000100a00 */
[----:B------:R-:W0:Y:S02]  /*21340*/  LDSM.16.M88.4 R20, [R28+0x21000] ;  /* 0x021000001c14783b */ /* 0x000e240000000200 */
[----:B0-----:R-:W-:Y:S02]  /*21350*/  STL.64 [R1+0x20], R20 ;  /* 0x0000201401007387 */ /* 0x001fe40000100a00 */
[----:B------:R-:W-:Y:S11]  /*21360*/  STL.64 [R1+0x28], R22 ;  /* 0x0000281601007387 */ /* 0x000ff60000100a00 */
[----:B------:R-:W-:Y:S01]  /*21370*/  @!UPT UIADD3 URZ, URZ, URZ, URZ ;  /* 0x0000003f3f3ff290 */ /* 0x000fe2000fffe03f */
[----:B------:R-:W-:Y:S02]  /*21380*/  STL.64 [R1+0x340], R12 ;  /* 0x0003400c01007387 */ /* 0x000fe40000100a00 */
[----:B------:R0:W-:Y:S01]  /*21390*/  STL [R1+0x348], R14 ;  /* 0x0003480e01007387 */ /* 0x0001e20000100800 */
[----:B------:R-:W2:Y:S01]  /*213a0*/  LDL.LU R24, [R1+0x2c0] ;  /* 0x0002c00001187983 */ /* 0x000ea20000300800 */
[----:B------:R-:W2:Y:S02]  /*213b0*/  LDL.LU R25, [R1+0x2c4] ;  /* 0x0002c40001197983 */ /* 0x000ea40000300800 */
[----:B------:R-:W3:Y:S02]  /*213c0*/  LDL.LU R26, [R1+0x2c8] ;  /* 0x0002c800011a7983 */ /* 0x000ee40000300800 */
[----:B------:R-:W3:Y:S02]  /*213d0*/  LDL.LU R27, [R1+0x2cc] ;  /* 0x0002cc00011b7983 */ /* 0x000ee40000300800 */
[----:B------:R-:W-:-:S02]  /*213e0*/  IMAD.MOV.U32 R3, RZ, RZ, R15 ;  /* 0x000000ffff037224 */ /* 0x000fc400078e000f */
[----:B------:R-:W-:Y:S02]  /*213f0*/  IMAD.MOV.U32 R15, RZ, RZ, R8 ;  /* 0x000000ffff0f7224 */ /* 0x000fe400078e0008 */
[----:B0-----:R-:W-:Y:S02]  /*21400*/  IMAD.MOV.U32 R14, RZ, RZ, R9 ;  /* 0x000000ffff0e7224 */ /* 0x001fe400078e0009 */
[----:B------:R-:W4:Y:S01]  /*21410*/  LDL.LU R9, [R1+0x2ae4] ;  /* 0x002ae40001097983 */ /* 0x000f220000300800 */
[----:B------:R-:W4:Y:S02]  /*21420*/  LDL.LU R8, [R1+0x2ae0] ;  /* 0x002ae00001087983 */ /* 0x000f240000300800 */
[----:B------:R0:W-:Y:S02]  /*21430*/  STL.64 [R1+0x2ad0], R14 ;  /* 0x002ad00e01007387 */ /* 0x0001e40000100a00 */
[----:B------:R-:W4:Y:S01]  /*21440*/  LDL.LU R12, [R1+0x450] ;  /* 0x00045000010c7983 */ /* 0x000f220000300800 */
[----:B------:R-:W4:Y:S04]  /*21450*/  LDL.LU R13, [R1+0x454] ;  /* 0x00045400010d7983 */ /* 0x000f280000300800 */
[----:B0-----:R-:W4:Y:S01]  /*21460*/  LDL.LU R14, [R1+0x458] ;  /* 0x00045800010e7983 */ /* 0x001f220000300800 */
[----:B------:R-:W4:Y:S03]  /*21470*/  LDL.LU R15, [R1+0x45c] ;  /* 0x00045c00010f7983 */ /* 0x000f260000300800 */
[----:B---3--:R-:W-:Y:S01]  /*21480*/  STL.64 [R1+0x2a80], R26 ;  /* 0x002a801a01007387 */ /* 0x008fe20000100a00 */
[----:B--2---:R0:W-:Y:S03]  /*21490*/  STL.64 [R1+0x2a78], R24 ;  /* 0x002a781801007387 */ /* 0x0041e60000100a00 */
[----:B0-----:R-:W2:Y:S01]  /*214a0*/  LDL.LU R24, [R1+0x300] ;  /* 0x0003000001187983 */ /* 0x001ea20000300800 */
[----:B------:R-:W2:Y:S02]  /*214b0*/  LDL.LU R25, [R1+0x304] ;  /* 0x0003040001197983 */ /* 0x000ea40000300800 */
[----:B------:R-:W-:-:S02]  /*214c0*/  IMAD.MOV.U32 R17, RZ, RZ, R20 ;  /* 0x000000ffff117224 */ /* 0x000fc400078e0014 */
[----:B------:R-:W-:Y:S02]  /*214d0*/  IMAD.MOV.U32 R16, RZ, RZ, R21 ;  /* 0x000000ffff107224 */ /* 0x000fe400078e0015 */
[----:B------:R-:W0:Y:S01]  /*214e0*/  LDSM.16.M88.4 R20, [R28+0x22000] ;  /* 0x022000001c14783b */ /* 0x000e220000000200 */
[----:B----4-:R-:W-:Y:S02]  /*214f0*/  IMAD.MOV.U32 R26, RZ, RZ, R8 ;  /* 0x000000ffff1a7224 */ /* 0x010fe400078e0008 */
[----:B------:R-:W-:Y:S01]  /*21500*/  IMAD.MOV.U32 R27, RZ, RZ, R9 ;  /* 0x000000ffff1b7224 */ /* 0x000fe200078e0009 */
[----:B------:R-:W3:Y:S04]  /*21510*/  LDL.LU R8, [R1+0x2adc] ;  /* 0x002adc0001087983 */ /* 0x000ee80000300800 */
[----:B------:R-:W4:Y:S01]  /*21520*/  LDL.LU R9, [R1+0x2ad8] ;  /* 0x002ad80001097983 */ /* 0x000f220000300800 */
[----:B------:R-:W-:Y:S03]  /*21530*/  STL.64 [R1+0x2a90], R26 ;  /* 0x002a901a01007387 */ /* 0x000fe60000100a00 */
[----:B--2---:R1:W-:Y:S02]  /*21540*/  STL.64 [R1+0x2a88], R24 ;  /* 0x002a881801007387 */ /* 0x0043e40000100a00 */
[----:B-1----:R-:W-:-:S02]  /*21550*/  IMAD.MOV.U32 R24, RZ, RZ, R17 ;  /* 0x000000ffff187224 */ /* 0x002fc400078e0011 */
[----:B------:R-:W-:Y:S02]  /*21560*/  IMAD.MOV.U32 R25, RZ, RZ, R16 ;  /* 0x000000ffff197224 */ /* 0x000fe400078e0010 */
[----:B------:R-:W-:Y:S03]  /*21570*/  HMMA.16816.F32.BF16 R16, R4, R18, R12 ;  /* 0x000000120410723c */ /* 0x000fe6000004180c */
[----:B------:R1:W-:Y:S02]  /*21580*/  STL.64 [R1+0x2aa0], R24 ;  /* 0x002aa01801007387 */ /* 0x0003e40000100a00 */
[----:B-1----:R-:W-:Y:S02]  /*21590*/  IMAD.MOV.U32 R24, RZ, RZ, R11 ;  /* 0x000000ffff187224 */ /* 0x002fe400078e000b */
[----:B------:R-:W-:-:S05]  /*215a0*/  IMAD.MOV.U32 R25, RZ, RZ, R10 ;  /* 0x000000ffff197224 */ /* 0x000fca00078e000a */
[----:B------:R1:W-:Y:S04]  /*215b0*/  STL.64 [R1+0x2ac8], R24 ;  /* 0x002ac81801007387 */ /* 0x0003e80000100a00 */
[----:B-1----:R-:W2:Y:S01]  /*215c0*/  LDL.LU R24, [R1+0x460] ;  /* 0x0004600001187983 */ /* 0x002ea20000300800 */
[----:B------:R-:W2:Y:S02]  /*215d0*/  LDL.LU R25, [R1+0x464] ;  /* 0x0004640001197983 */ /* 0x000ea40000300800 */
[----:B------:R-:W-:Y:S02]  /*215e0*/  STL [R1+0x2708], R3 ;  /* 0x0027080301007387 */ /* 0x000fe40000100800 */
[----:B------:R-:W2:Y:S02]  /*215f0*/  LDL.LU.64 R14, [R1+0x2ad0] ;  /* 0x002ad000010e7983 */ /* 0x000ea40000300a00 */
[----:B------:R-:W-:Y:S01]  /*21600*/  STL.64 [R1+0x350], R16 ;  /* 0x0003501001007387 */ /* 0x000fe20000100a00 */
[----:B------:R-:W-:Y:S02]  /*21610*/  STL.64 [R1+0x358], R18 ;  /* 0x0003581201007387 */ /* 0x000fe40000100a00 */
[----:B0-----:R-:W-:Y:S02]  /*21620*/  STL.64 [R1+0x10], R20 ;  /* 0x0000101401007387 */ /* 0x001fe40000100a00 */
[----:B------:R-:W-:Y:S01]  /*21630*/  STL.64 [R1+0x18], R22 ;  /* 0x0000181601007387 */ /* 0x000fe20000100a00 */
[----:B------:R0:W-:Y:S01]  /*21640*/  STL.64 [R1+0x2a98], R20 ;  /* 0x002a981401007387 */ /* 0x0001e20000100a00 */
[----:B----4-:R-:W-:-:S02]  /*21650*/  IMAD.MOV.U32 R26, RZ, RZ, R9 ;  /* 0x000000ffff1a7224 */ /* 0x010fc400078e0009 */
[----:B---3--:R-:W-:Y:S01]  /*21660*/  IMAD.MOV.U32 R27, RZ, RZ, R8 ;  /* 0x000000ffff1b7224 */ /* 0x008fe200078e0008 */
[----:B------:R-:W-:Y:S04]  /*21670*/  LDSM.16.M88.4 R16, [R28+0x24000] ;  /* 0x024000001c10783b */ /* 0x000fe80000000200 */
[----:B------:R-:W1:Y:S04]  /*21680*/  LDSM.16.M88.4 R8, [R28+0x23000] ;  /* 0x023000001c08783b */ /* 0x000e680000000200 */
[----:B0-----:R-:W3:Y:S01]  /*21690*/  LDL.LU R20, [R1+0x310] ;  /* 0x0003100001147983 */ /* 0x001ee20000300800 */
[----:B------:R-:W3:Y:S02]  /*216a0*/  LDL.LU R21, [R1+0x314] ;  /* 0x0003140001157983 */ /* 0x000ee40000300800 */
[----:B------:R-:W4:Y:S02]  /*216b0*/  LDL.LU R22, [R1+0x318] ;  /* 0x0003180001167983 */ /* 0x000f240000300800 */
[----:B------:R-:W4:Y:S01]  /*216c0*/  LDL.LU R23, [R1+0x31c] ;  /* 0x00031c0001177983 */ /* 0x000f220000300800 */
[----:B--2---:R-:W-:Y:S01]  /*216d0*/  HMMA.16816.F32.BF16 R4, R4, R14, R24 ;  /* 0x0000000e0404723c */ /* 0x004fe20000041818 */
[----:B----4-:R-:W-:Y:S01]  /*216e0*/  STL.64 [R1+0x2ab0], R22 ;  /* 0x002ab01601007387 */ /* 0x010fe20000100a00 */
[----:B---3--:R0:W-:Y:S03]  /*216f0*/  STL.64 [R1+0x2aa8], R20 ;  /* 0x002aa81401007387 */ /* 0x0081e60000100a00 */
[----:B0-----:R-:W2:Y:S01]  /*21700*/  LDL.LU R20, [R1+0x320] ;  /* 0x0003200001147983 */ /* 0x001ea20000300800 */
[----:B------:R-:W2:Y:S02]  /*21710*/  LDL.LU R21, [R1+0x324] ;  /* 0x0003240001157983 */ /* 0x000ea40000300800 */
[----:B------:R-:W2:Y:S02]  /*21720*/  LDL.LU R22, [R1+0x328] ;  /* 0x0003280001167983 */ /* 0x000ea40000300800 */
[----:B------:R-:W2:Y:S01]  /*21730*/  LDL.LU R23, [R1+0x32c] ;  /* 0x00032c0001177983 */ /* 0x000ea20000300800 */
[----:B------:R-:W2:Y:S01]  /*21740*/  LDL.LU.64 R24, [R1+0x2ac8] ;  /* 0x002ac80001187983 */ /* 0x000ea20000300a00 */
[----:B------:R-:W2:Y:S02]  /*21750*/  LDL.LU.64 R14, [R1+0x2ac0] ;  /* 0x002ac000010e7983 */ /* 0x000ea40000300a00 */
[----:B------:R-:W2:Y:S02]  /*21760*/  LDL.LU.64 R12, [R1+0x2ab8] ;  /* 0x002ab800010c7983 */ /* 0x000ea40000300a00 */
[----:B-1----:R-:W-:Y:S01]  /*21770*/  STL.64 [R1], R8 ;  /* 0x0000000801007387 */ /* 0x002fe20000100a00 */
[----:B------:R-:W-:Y:S06]  /*21780*/  STL.64 [R1+0x8], R10 ;  /* 0x0000080a01007387 */ /* 0x000fec0000100a00 */
[----:B------:R-:W-:Y:S02]  /*21790*/  STL.64 [R1+0x330], R4 ;  /* 0x0003300401007387 */ /* 0x000fe40000100a00 */
[----:B------:R-:W-:Y:S02]  /*217a0*/  STL.64 [R1+0x338], R6 ;  /* 0x0003380601007387 */ /* 0x000fe40000100a00 */
[----:B------:R-:W0:Y:S04]  /*217b0*/  LDSM.16.M88.4 R4, [R28+0x25000] ;  /* 0x025000001c04783b */ /* 0x000e280000000200 */
[----:B0-----:R-:W-:Y:S01]  /*217c0*/  STL [R1+0x26a4], R6 ;  /* 0x0026a40601007387 */ /* 0x001fe20000100800 */
[----:B------:R-:W-:Y:S02]  /*217d0*/  STL.64 [R1+0x30], R16 ;  /* 0x0000301001007387 */ /* 0x000fe40000100a00 */
[----:B------:R-:W-:Y:S02]  /*217e0*/  STL.64 [R1+0x38], R18 ;  /* 0x0000381201007387 */ /* 0x000fe40000100a00 */
[----:B------:R-:W-:Y:S01]  /*217f0*/  STL [R1+0x26a0], R7 ;  /* 0x0026a00701007387 */ /* 0x000fe20000100800 */
[C---:B--2---:R-:W-:Y:S01]  /*21800*/  HMMA.16816.F32.BF16 R24, R12.reuse, R24, R20 ;  /* 0x000000180c18723c */ /* 0x044fe20000041814 */
[----:B------:R-:W2:Y:S01]  /*21810*/  LDL.LU.64 R22, [R1+0x2ab0] ;  /* 0x002ab00001167983 */ /* 0x000ea20000300a00 */
[----:B------:R-:W2:Y:S11]  /*21820*/  LDL.LU.64 R20, [R1+0x2aa8] ;  /* 0x002aa80001147983 */ /* 0x000eb60000300a00 */
[----:B------:R-:W-:Y:S10]  /*21830*/  @!UPT UIADD3 URZ, URZ, URZ, URZ ;  /* 0x0000003f3f3ff290 */ /* 0x000ff4000fffe03f */
[----:B------:R-:W-:Y:S01]  /*21840*/  STL.64 [R1+0x320], R24 ;  /* 0x0003201801007387 */ /* 0x000fe20000100a00 */
[----:B------:R-:W-:Y:S02]  /*21850*/  STL.64 [R1+0x328], R26 ;  /* 0x0003281a01007387 */ /* 0x000fe40000100a00 */
[----:B------:R-:W0:Y:S02]  /*21860*/  LDSM.16.M88.4 R24, [R28+0x26000] ;  /* 0x026000001c18783b */ /* 0x000e240000000200 */
[----:B0-----:R0:W-:Y:S02]  /*21870*/  STL.64 [R1+0x50], R24 ;  /* 0x0000501801007387 */ /* 0x0011e40000100a00 */
[----:B------:R2:W-:Y:S02]  /*21880*/  STL.64 [R1+0x58], R26 ;  /* 0x0000581a01007387 */ /* 0x0005e40000100a00 */
[----:B0-----:R-:W2:Y:S02]  /*21890*/  LDL.LU.64 R24, [R1+0x2aa0] ;  /* 0x002aa00001187983 */ /* 0x001ea40000300a00 */
[C---:B--2---:R-:W-:Y:S02]  /*218a0*/  HMMA.16816.F32.BF16 R24, R12.reuse, R24, R20 ;  /* 0x000000180c18723c */ /* 0x044fe40000041814 */
[----:B------:R-:W2:Y:S11]  /*218b0*/  LDL.LU.64 R20, [R1+0x2a98] ;  /* 0x002a980001147983 */ /* 0x000eb60000300a00 */
[----:B------:R-:W-:Y:S10]  /*218c0*/  @!UPT UIADD3 URZ, URZ, URZ, URZ ;  /* 0x0000003f3f3ff290 */ /* 0x000ff4000fffe03f */
[----:B------:R-:W-:Y:S01]  /*218d0*/  STL.64 [R1+0x310], R24 ;  /* 0x0003101801007387 */ /* 0x000fe20000100a00 */
[----:B------:R-:W-:Y:S02]  /*218e0*/  STL.64 [R1+0x318], R26 ;  /* 0x0003181a01007387 */ /* 0x000fe40000100a00 */
[----:B------:R-:W0:Y:S02]  /*218f0*/  LDSM.16.M88.4 R24, [R28+0x27000] ;  /* 0x027000001c18783b */ /* 0x000e240000000200 */
[----:B0-----:R-:W-:Y:S02]  /*21900*/  STL.64 [R1+0x60], R24 ;  /* 0x0000601801007387 */ /* 0x001fe40000100a00 */
[----:B------:R0:W-:Y:S02]  /*21910*/  STL.64 [R1+0x68], R26 ;  /* 0x0000681a01007387 */ /* 0x0001e40000100a00 */
[----:B------:R-:W-:Y:S02]  /*21920*/  IMAD.MOV.U32 R7, RZ, RZ, R24 ;  /* 0x000000ffff077224 */ /* 0x000fe400078e0018 */
[----:B------:R-:W-:Y:S01]  /*21930*/  IMAD.MOV.U32 R6, RZ, RZ, R25 ;  /* 0x000000ffff067224 */ /* 0x000fe200078e0019 */
[----:B0-----:R-:W2:Y:S01]  /*21940*/  LDL.LU.64 R26, [R1+0x2a90] ;  /* 0x002a9000011a7983 */ /* 0x001ea20000300a00 */
[----:B------:R-:W2:Y:S02]  /*21950*/  LDL.LU.64 R24, [R1+0x2a88] ;  /* 0x002a880001187983 */ /* 0x000ea40000300a00 */
[----:B------:R0:W-:Y:S02]  /*21960*/  STL [R1+0x1b50], R28 ;  /* 0x001b501c01007387 */ /* 0x0001e40000100800 */
[----:B0-----:R-:W3:Y:S01]  /*21970*/  LDL R28, [R1+0x510] ;  /* 0x00051000011c7983 */ /* 0x001ee20000100800 */
[C---:B--2---:R-:W-:Y:S03]  /*21980*/  HMMA.16816.F32.BF16 R20, R12.reuse, R20, R24 ;  /* 0x000000140c14723c */ /* 0x044fe60000041818 */
[----:B------:R-:W2:Y:S01]  /*21990*/  LDL.LU.64 R26, [R1+0x2a80] ;  /* 0x002a8000011a7983 */ /* 0x000ea20000300a00 */
[----:B------:R-:W2:Y:S11]  /*219a0*/  LDL.LU.64 R24, [R1+0x2a78] ;  /* 0x002a780001187983 */ /* 0x000eb60000300a00 */
[----:B------:R-:W-:Y:S08]  /*219b0*/  @!UPT UIADD3 URZ, URZ, URZ, URZ ;  /* 0x0000003f3f3ff290 */ /* 0x000ff0000fffe03f */
[----:B------:R-:W-:Y:S01]  /*219c0*/  STL.64 [R1+0x300], R20 ;  /* 0x0003001401007387 */ /* 0x000fe20000100a00 */
[----:B------:R0:W-:Y:S03]  /*219d0*/  STL.64 [R1+0x308], R22 ;  /* 0x0003081601007387 */ /* 0x0001e60000100a00 */
[----:B0-----:R-:W4:Y:S01]  /*219e0*/  LDL.LU.64 R22, [R1+0x2a70] ;  /* 0x002a700001167983 */ /* 0x001f220000300a00 */
[----:B------:R-:W4:Y:S02]  /*219f0*/  LDL.LU.64 R20, [R1+0x2a68] ;  /* 0x002a680001147983 */ /* 0x000f240000300a00 */
[C---:B----4-:R-:W-:Y:S01]  /*21a00*/  HMMA.16816.F32.BF16 R8, R12.reuse, R8, R20 ;  /* 0x000000080c08723c */ /* 0x050fe20000041814 */
[----:B------:R-:W4:Y:S01]  /*21a10*/  LDL.LU.64 R22, [R1+0x2a60] ;  /* 0x002a600001167983 */ /* 0x000f220000300a00 */
[----:B------:R-:W4:Y:S11]  /*21a20*/  LDL.LU.64 R20, [R1+0x2a58] ;  /* 0x002a580001147983 */ /* 0x000f360000300a00 */
[----:B------:R-:W-:Y:S10]  /*21a30*/  @!UPT UIADD3 URZ, URZ, URZ, URZ ;  /* 0x0000003f3f3ff290 */ /* 0x000ff4000fffe03f */
[----:B------:R-:W-:Y:S01]  /*21a40*/  STL.64 [R1+0x2f0], R8 ;  /* 0x0002f00801007387 */ /* 0x000fe20000100a00 */
[----:B------:R-:W-:Y:S02]  /*21a50*/  STL.64 [R1+0x2f8], R10 ;  /* 0x0002f80a01007387 */ /* 0x000fe40000100a00 */
[----:B------:R-:W-:Y:S02]  /*21a60*/  IMAD.MOV.U32 R3, RZ, RZ, R17 ;  /* 0x000000ffff037224 */ /* 0x000fe400078e0011 */
[----:B---3--:R-:W-:Y:S01]  /*21a70*/  LDSM.16.MT88.4 R8, [R28+0x8080] ;  /* 0x008080001c08783b */ /* 0x008fe20000004200 */
[C---:B----4-:R-:W-:Y:S01]  /*21a80*/  HMMA.16816.F32.BF16 R20, R12.reuse, R16, R20 ;  /* 0x000000100c14723c */ /* 0x050fe20000041814 */
[----:B------:R-:W0:Y:S11]  /*21a90*/  LDSM.16.MT88.4 R16, [R28+0x8100] ;  /* 0x008100001c10783b */ /* 0x000e360000004200 */
[----:B------:R-:W-:Y:S11]  /*21aa0*/  @!UPT UIADD3 URZ, URZ, URZ, URZ ;  /* 0x0000003f3f3ff290 */ /* 0x000ff6000fffe03f */
[----:B------:R-:W-:Y:S01]  /*21ab0*/  STL.64 [R1+0x2e0], R20 ;  /* 0x0002e01401007387 */ /* 0x000fe20000100a00 */
[----:B------:R1:W-:Y:S03]  /*21ac0*/  STL.64 [R1+0x2e8], R22 ;  /* 0x0002e81601007387 */ /* 0x0003e60000100a00 */
[----:B-1----:R-:W3:Y:S01]  /*21ad0*/  LDL.LU.64 R22, [R1+0x2a50] ;  /* 0x002a500001167983 */ /* 0x002ee20000300a00 */
[----:B------:R-:W3:Y:S03]  /*21ae0*/  LDL.LU.64 R20, [R1+0x2a48] ;  /* 0x002a480001147983 */ /* 0x000ee60000300a00 */
[----:B0-----:R-:W-:Y:S01]  /*21af0*/  STL.64 [R1+0x29d0], R18 ;  /* 0x0029d01201007387 */ /* 0x001fe20000100a00 */
[----:B------:R-:W-:Y:S01]  /*21b00*/  STL.64 [R1+0x29c8], R16 ;  /* 0x0029c81001007387 */ /* 0x000fe20000100a00 */
[----:B---3--:R-:W-:Y:S11]  /*21b10*/  HMMA.16816.F32.BF16 R20, R12, R4, R20 ;  /* 0x000000040c14723c */ /* 0x008ff60000041814 */
[----:B------:R-:W-:Y:S11]  /*21b20*/  @!UPT UIADD3 URZ, URZ, URZ, URZ ;  /* 0x0000003f3f3ff290 */ /* 0x000ff6000fffe03f */
[----:B------:R-:W-:Y:S01]  /*21b30*/  @!UPT UIADD3 URZ, URZ, URZ, URZ ;  /* 0x0000003f3f3ff290 */ /* 0x000fe2000fffe03f */
[----:B------:R-:W-:Y:S01]  /*21b40*/  STL.64 [R1+0x2d0], R20 ;  /* 0x0002d01401007387 */ /* 0x000fe20000100a00 */
[----:B------:R-:W-:Y:S02]  /*21b50*/  STL.64 [R1+0x2d8], R22 ;  /* 0x0002d81601007387 */ /* 0x000fe40000100a00 */
[----:B------:R-:W0:Y:S02]  /*21b60*/  LDSM.16.MT88.4 R20, [R28+0x8180] ;  /* 0x008180001c14783b */ /* 0x000e240000004200 */
[----:B0-----:R-:W-:Y:S02]  /*21b70*/  STL.64 [R1+0x2948], R22 ;  /* 0x0029481601007387 */ /* 0x001fe40000100a00 */
[----:B------:R0:W-:Y:S02]  /*21b80*/  STL.64 [R1+0x2940], R20 ;  /* 0x0029401401007387 */ /* 0x0001e40000100a00 */
[----:B0-----:R-:W2:Y:S01]  /*21b90*/  LDL.64 R20, [R1+0x50] ;  /* 0x0000500001147983 */ /* 0x001ea20000100a00 */
[----:B------:R-:W-:-:S02]  /*21ba0*/  IMAD.MOV.U32 R16, RZ, RZ, R7 ;  /* 0x000000ffff107224 */ /* 0x000fc400078e0007 */
[----:B------:R-:W-:Y:S01]  /*21bb0*/  IMAD.MOV.U32 R17, RZ, RZ, R6 ;  /* 0x000000ffff117224 */ /* 0x000fe200078e0006 */
[----:B--2---:R-:W-:Y:S11]  /*21bc0*/  HMMA.16816.F32.BF16 R24, R12, R20, R24 ;  /* 0x000000140c18723c */ /* 0x004ff60000041818 */
[----:B------:R-:W-:Y:S11]  /*21bd0*/  @!UPT UIADD3 URZ, URZ, URZ, URZ ;  /* 0x0000003f3f3ff290 */ /* 0x000ff6000fffe03f */
[----:B------:R-:W-:Y:S01]  /*21be0*/  @!UPT UIADD3 URZ, URZ, URZ, URZ ;  /* 0x0000003f3f3ff290 */ /* 0x000fe2000fffe03f */
[----:B------:R-:W-:Y:S01]  /*21bf0*/  STL.64 [R1+0x2c0], R24 ;  /* 0x0002c01801007387 */ /* 0x000fe20000100a00 */
[----:B------:R-:W-:Y:S02]  /*21c00*/  IMAD.MOV.U32 R6, RZ, RZ, R26 ;  /* 0x000000ffff067224 */ /* 0x000fe400078e001a */
[----:B------:R-:W-:Y:S02]  /*21c10*/  IMAD.MOV.U32 R7, RZ, RZ, R27 ;  /* 0x000000ffff077224 */ /* 0x000fe400078e001b */
[----:B------:R-:W0:Y:S01]  /*21c20*/  LDSM.16.MT88.4 R24, [R28+0x8200] ;  /* 0x008200001c18783b */ /* 0x000e220000004200 */
[----:B------:R1:W-:Y:S03]  /*21c30*/  STL.64 [R1+0x29d8], R20 ;  /* 0x0029d81401007387 */ /* 0x0003e60000100a00 */
[----:B-1----:R-:W2:Y:S01]  /*21c40*/  LDL.LU R20, [R1+0x210] ;  /* 0x0002100001147983 */ /* 0x002ea20000300800 */
[----:B------:R-:W2:Y:S02]  /*21c50*/  LDL.LU R21, [R1+0x214] ;  /* 0x0002140001157983 */ /* 0x000ea40000300800 */
[----:B------:R-:W-:Y:S02]  /*21c60*/  STL [R1+0x270c], R6 ;  /* 0x00270c0601007387 */ /* 0x000fe40000100800 */
[----:B------:R-:W-:Y:S01]  /*21c70*/  STL [R1+0x29e8], R7 ;  /* 0x0029e80701007387 */ /* 0x000fe20000100800 */
[----:B------:R-:W-:Y:S04]  /*21c80*/  STL.64 [R1+0x29e0], R4 ;  /* 0x0029e00401007387 */ /* 0x000fe80000100a00 */
[----:B0-----:R-:W-:Y:S01]  /*21c90*/  STL.64 [R1+0x28d0], R26 ;  /* 0x0028d01a01007387 */ /* 0x001fe20000100a00 */
[----:B------:R0:W-:Y:S03]  /*21ca0*/  STL.64 [R1+0x28c8], R24 ;  /* 0x0028c81801007387 */ /* 0x0001e60000100a00 */
[----:B0-----:R-:W3:Y:S04]  /*21cb0*/  LDL.64 R24, [R1] ;  /* 0x0000000001187983 */ /* 0x001ee80000100a00 */
[----:B---3--:R0:W-:Y:S04]  /*21cc0*/  STL.64 [R1+0x2a00], R24 ;  /* 0x002a001801007387 */ /* 0x0081e80000100a00 */
[----:B0-----:R-:W3:Y:S01]  /*21cd0*/  LDL.64 R24, [R1+0x10] ;  /* 0x0000100001187983 */ /* 0x001ee20000100a00 */
[----:B------:R-:W-:-:S02]  /*21ce0*/  IMAD.MOV.U32 R22, RZ, RZ, R2 ;  /* 0x000000ffff167224 */ /* 0x000fc400078e0002 */
[----:B------:R-:W-:-:S07]  /*21cf0*/  IMAD.MOV.U32 R23, RZ, RZ, R0 ;  /* 0x000000ffff177224 */ /* 0x000fce00078e0000 */
[----:B--2---:R-:W-:Y:S01]  /*21d00*/  HMMA.16816.F32.BF16 R12, R12, R16, R20 ;  /* 0x000000100c0c723c */ /* 0x004fe20000041814 */
[----:B---3--:R0:W-:Y:S04]  /*21d10*/  STL.64 [R1+0x2a18], R24 ;  /* 0x002a181801007387 */ /* 0x0081e80000100a00 */
[----:B0-----:R-:W2:Y:S04]  /*21d20*/  LDL.64 R24, [R1+0x20] ;  /* 0x0000200001187983 */ /* 0x001ea80000100a00 */
[----:B--2---:R0:W-:Y:S11]  /*21d30*/  STL.64 [R1+0x2a30], R24 ;  /* 0x002a301801007387 */ /* 0x0041f60000100a00 */
[----:B------:R-:W-:Y:S03]  /*21d40*/  @!UPT UIADD3 URZ, URZ, URZ, URZ ;  /* 0x0000003f3f3ff290 */ /* 0x000fe6000fffe03f */
[----:B------:R-:W-:Y:S02]  /*21d50*/  STL [R1+0x210], R12 ;  /* 0x0002100c01007387 */ /* 0x000fe40000100800 */
[----:B------:R-:W2:Y:S02]  /*21d60*/  LDL.LU R16, [R1+0x1a0] ;  /* 0x0001a00001107983 */ /* 0x000ea40000300800 */
[----:B------:R-:W2:Y:S01]  /*21d70*/  LDL.LU R17, [R1+0x1a4] ;  /* 0x0001a40001117983 */ /* 0x000ea20000300800 */
[----:B------:R-:W3:Y:S01]  /*21d80*/  LDL.LU R18, [R1+0x1a8] ;  /* 0x0001a80001127983 */ /* 0x000ee20000300800 */
[----:B------:R-:W3:Y:S03]  /*21d90*/  LDL.LU R19, [R1+0x1ac] ;  /* 0x0001ac0001137983 */ /* 0x000ee60000300800 */
[----:B0-----:R-:W4:Y:S04]  /*21da0*/  LDL R24, [R1+0x40] ;  /* 0x0000400001187983 */ /* 0x001f280000100800 */
[----:B------:R-:W4:Y:S04]  /*21db0*/  LDL R25, [R1+0x44] ;  /* 0x0000440001197983 */ /* 0x000f280000100800 */
[----:B---3--:R-:W-:Y:S01]  /*21dc0*/  STL.64 [R1+0x29f8], R18 ;  /* 0x0029f81201007387 */ /* 0x008fe20000100a00 */
[----:B--2---:R0:W-:Y:S03]  /*21dd0*/  STL.64 [R1+0x29f0], R16 ;  /* 0x0029f01001007387 */ /* 0x0041e60000100a00 */
[----:B0-----:R-:W2:Y:S01]  /*21de0*/  LDL.LU R16, [R1+0x1d0] ;  /* 0x0001d00001107983 */ /* 0x001ea20000300800 */
[----:B------:R-:W2:Y:S02]  /*21df0*/  LDL.LU R17, [R1+0x1d4] ;  /* 0x0001d40001117983 */ /* 0x000ea40000300800 */
[----:B------:R-:W3:Y:S02]  /*21e00*/  LDL.LU R18, [R1+0x1d8] ;  /* 0x0001d80001127983 */ /* 0x000ee40000300800 */
[----:B------:R-:W3:Y:S02]  /*21e10*/  LDL.LU R19, [R1+0x1dc] ;  /* 0x0001dc0001137983 */ /* 0x000ee40000300800 */
        /* <DEDUP_REMOVED lines=12> */
[----:B------:R-:W-:-:S02]  /*21ee0*/  IMAD.MOV.U32 R29, RZ, RZ, R13 ;  /* 0x000000ffff1d7224 */ /* 0x000fc400078e000d */
[----:B------:R-:W-:Y:S02]  /*21ef0*/  IMAD.MOV.U32 R2, RZ, RZ, R14 ;  /* 0x000000ffff027224 */ /* 0x000fe400078e000e */
[----:B------:R-:W-:Y:S02]  /*21f00*/  IMAD.MOV.U32 R0, RZ, RZ, R15 ;  /* 0x000000ffff007224 */ /* 0x000fe400078e000f */
[----:B------:R-:W0:Y:S04]  /*21f10*/  LDSM.16.MT88.4 R12, [R28+0x8280] ;  /* 0x008280001c0c783b */ /* 0x000e280000004200 */
[----:B---3--:R-:W-:Y:S01]  /*21f20*/  STL.64 [R1+0x2a40], R18 ;  /* 0x002a401201007387 */ /* 0x008fe20000100a00 */
[----:B--2---:R1:W-:Y:S03]  /*21f30*/  STL.64 [R1+0x2a38], R16 ;  /* 0x002a381001007387 */ /* 0x0043e60000100a00 */
[----:B-1----:R-:W4:Y:S01]  /*21f40*/  LDL.LU R16, [R1+0x200] ;  /* 0x0002000001107983 */ /* 0x002f220000300800 */
[----:B------:R-:W4:Y:S02]  /*21f50*/  LDL.LU R17, [R1+0x204] ;  /* 0x0002040001117983 */ /* 0x000f240000300800 */
[----:B------:R-:W4:Y:S02]  /*21f60*/  LDL.LU R18, [R1+0x208] ;  /* 0x0002080001127983 */ /* 0x000f240000300800 */
[----:B------:R-:W4:Y:S01]  /*21f70*/  LDL.LU R19, [R1+0x20c] ;  /* 0x00020c0001137983 */ /* 0x000f220000300800 */
[----:B------:R-:W2:Y:S01]  /*21f80*/  LDL R20, [R1+0x30] ;  /* 0x0000300001147983 */ /* 0x000ea20000100800 */
[----:B------:R-:W2:Y:S02]  /*21f90*/  LDL.LU R4, [R1+0x1c0] ;  /* 0x0001c00001047983 */ /* 0x000ea40000300800 */
[----:B------:R-:W2:Y:S02]  /*21fa0*/  LDL.LU R5, [R1+0x1c4] ;  /* 0x0001c40001057983 */ /* 0x000ea40000300800 */
[----:B------:R-:W2:Y:S01]  /*21fb0*/  LDL.LU R6, [R1+0x1c8] ;  /* 0x0001c80001067983 */ /* 0x000ea20000300800 */
[----:B------:R-:W2:Y:S01]  /*21fc0*/  LDL.LU R7, [R1+0x1cc] ;  /* 0x0001cc0001077983 */ /* 0x000ea20000300800 */
[----:B------:R-:W-:Y:S02]  /*21fd0*/  STL [R1+0x2808], R2 ;  /* 0x0028080201007387 */ /* 0x000fe40000100800 */
[----:B------:R-:W-:Y:S02]  /*21fe0*/  STL [R1+0x2804], R29 ;  /* 0x0028041d01007387 */ /* 0x000fe40000100800 */
[----:B0-----:R-:W-:Y:S01]  /*21ff0*/  STL.64 [R1+0x2858], R14 ;  /* 0x0028580e01007387 */ /* 0x001fe20000100a00 */
[----:B------:R0:W-:Y:S04]  /*22000*/  STL.64 [R1+0x2850], R12 ;  /* 0x0028500c01007387 */ /* 0x0001e80000100a00 */
[----:B0-----:R-:W3:Y:S01]  /*22010*/  LDL.64 R12, [R1+0x60] ;  /* 0x00006000010c7983 */ /* 0x001ee20000100a00 */
[C---:B----4-:R-:W-:Y:S03]  /*22020*/  HMMA.16816.F32.BF16 R24, R8.reuse, R24, R16 ;  /* 0x000000180818723c */ /* 0x050fe60000041810 */
[----:B------:R-:W4:Y:S01]  /*22030*/  LDL.LU.64 R18, [R1+0x2a40] ;  /* 0x002a400001127983 */ /* 0x000f220000300a00 */
[----:B------:R-:W4:Y:S11]  /*22040*/  LDL.LU.64 R16, [R1+0x2a38] ;  /* 0x002a380001107983 */ /* 0x000f360000300a00 */
[----:B------:R-:W-:Y:S08]  /*22050*/  @!UPT UIADD3 URZ, URZ, URZ, URZ ;  /* 0x0000003f3f3ff290 */ /* 0x000ff0000fffe03f */
[----:B------:R0:W-:Y:S01]  /*22060*/  STL.64 [R1+0x200], R24 ;  /* 0x0002001801007387 */ /* 0x0001e20000100a00 */
[----:B------:R-:W-:Y:S03]  /*22070*/  STL.64 [R1+0x208], R26 ;  /* 0x0002081a01007387 */ /* 0x000fe60000100a00 */
[----:B0-----:R-:W4:Y:S02]  /*22080*/  LDL.LU.64 R24, [R1+0x2a30] ;  /* 0x002a300001187983 */ /* 0x001f240000300a00 */
[C---:B----4-:R-:W-:Y:S01]  /*22090*/  HMMA.16816.F32.BF16 R16, R8.reuse, R24, R16 ;  /* 0x000000180810723c */ /* 0x050fe20000041810 */
[----:B------:R-:W-:Y:S02]  /*220a0*/  IMAD.MOV.U32 R23, RZ, RZ, R24 ;  /* 0x000000ffff177224 */ /* 0x000fe400078e0018 */
[----:B------:R-:W-:Y:S11]  /*220b0*/  IMAD.MOV.U32 R22, RZ, RZ, R25 ;  /* 0x000000ffff167224 */ /* 0x000ff600078e0019 */
[----:B------:R-:W-:Y:S09]  /*220c0*/  @!UPT UIADD3 URZ, URZ, URZ, URZ ;  /* 0x0000003f3f3ff290 */ /* 0x000ff2000fffe03f */
[----:B------:R-:W-:Y:S01]  /*220d0*/  STL.64 [R1+0x1f0], R16 ;  /* 0x0001f01001007387 */ /* 0x000fe20000100a00 */
[----:B------:R0:W-:Y:S03]  /*220e0*/  STL.64 [R1+0x1f8], R18 ;  /* 0x0001f81201007387 */ /* 0x0001e60000100a00 */
[----:B0-----:R-:W4:Y:S01]  /*220f0*/  LDL.LU.64 R18, [R1+0x2a28] ;  /* 0x002a280001127983 */ /* 0x001f220000300a00 */
[----:B------:R-:W4:Y:S02]  /*22100*/  LDL.LU.64 R16, [R1+0x2a20] ;  /* 0x002a200001107983 */ /* 0x000f240000300a00 */
[----:B------:R-:W4:Y:S02]  /*22110*/  LDL.LU.64 R24, [R1+0x2a18] ;  /* 0x002a180001187983 */ /* 0x000f240000300a00 */
[----:B----4-:R-:W-:Y:S01]  /*22120*/  HMMA.16816.F32.BF16 R16, R8, R24, R16 ;  /* 0x000000180810723c */ /* 0x010fe20000041810 */
[----:B------:R-:W-:-:S02]  /*22130*/  IMAD.MOV.U32 R15, RZ, RZ, R24 ;  /* 0x000000ffff0f7224 */ /* 0x000fc400078e0018 */
[----:B------:R-:W-:Y:S11]  /*22140*/  IMAD.MOV.U32 R14, RZ, RZ, R25 ;  /* 0x000000ffff0e7224 */ /* 0x000ff600078e0019 */
[----:B------:R-:W-:Y:S09]  /*22150*/  @!UPT UIADD3 URZ, URZ, URZ, URZ ;  /* 0x0000003f3f3ff290 */ /* 0x000ff2000fffe03f */
[----:B------:R-:W-:Y:S01]  /*22160*/  STL.64 [R1+0x1e0], R16 ;  /* 0x0001e01001007387 */ /* 0x000fe20000100a00 */
[----:B------:R0:W-:Y:S03]  /*22170*/  STL.64 [R1+0x1e8], R18 ;  /* 0x0001e81201007387 */ /* 0x0001e60000100a00 */
[----:B0-----:R-:W4:Y:S01]  /*22180*/  LDL.LU.64 R18, [R1+0x2a10] ;  /* 0x002a100001127983 */ /* 0x001f220000300a00 */
[----:B------:R-:W4:Y:S02]  /*22190*/  LDL.LU.64 R16, [R1+0x2a08] ;  /* 0x002a080001107983 */ /* 0x000f240000300a00 */
[----:B------:R-:W4:Y:S02]  /*221a0*/  LDL.LU.64 R24, [R1+0x2a00] ;  /* 0x002a000001187983 */ /* 0x000f240000300a00 */
[----:B------:R-:W-:Y:S01]  /*221b0*/  IMAD.MOV.U32 R21, RZ, RZ, R3 ;  /* 0x000000ffff157224 */ /* 0x000fe200078e0003 */
        /* <DEDUP_REMOVED lines=8> */
[----:B------:R-:W2:Y:S02]  /*22240*/  LDL.LU R24, [R1+0x430] ;  /* 0x0004300001187983 */ /* 0x000ea40000300800 */
[----:B------:R-:W2:Y:S01]  /*22250*/  LDL.LU R25, [R1+0x434] ;  /* 0x0004340001197983 */ /* 0x000ea20000300800 */
[----:B------:R-:W2:Y:S01]  /*22260*/  LDL.LU R26, [R1+0x438] ;  /* 0x00043800011a7983 */ /* 0x000ea20000300800 */
[----:B------:R-:W2:Y:S03]  /*22270*/  LDL.LU R27, [R1+0x43c] ;  /* 0x00043c00011b7983 */ /* 0x000ea60000300800 */
[----:B--2---:R-:W-:Y:S01]  /*22280*/  STL.64 [R1+0x2908], R26 ;  /* 0x0029081a01007387 */ /* 0x004fe20000100a00 */
[----:B------:R0:W-:Y:S03]  /*22290*/  STL.64 [R1+0x2900], R24 ;  /* 0x0029001801007387 */ /* 0x0001e60000100a00 */
[----:B0-----:R-:W2:Y:S01]  /*222a0*/  LDL.LU R24, [R1+0x440] ;  /* 0x0004400001187983 */ /* 0x001ea20000300800 */
[----:B------:R-:W2:Y:S02]  /*222b0*/  LDL.LU R25, [R1+0x444] ;  /* 0x0004440001197983 */ /* 0x000ea40000300800 */
[----:B------:R-:W2:Y:S02]  /*222c0*/  LDL.LU R26, [R1+0x448] ;  /* 0x00044800011a7983 */ /* 0x000ea40000300800 */
[----:B------:R-:W2:Y:S02]  /*222d0*/  LDL.LU R27, [R1+0x44c] ;  /* 0x00044c00011b7983 */ /* 0x000ea40000300800 */
[----:B--2---:R-:W-:Y:S01]  /*222e0*/  STL.64 [R1+0x2918], R26 ;  /* 0x0029181a01007387 */ /* 0x004fe20000100a00 */
[----:B------:R0:W-:Y:S02]  /*222f0*/  STL.64 [R1+0x2910], R24 ;  /* 0x0029101801007387 */ /* 0x0001e40000100a00 */
[----:B0-----:R-:W-:-:S02]  /*22300*/  IMAD.MOV.U32 R24, RZ, RZ, R23 ;  /* 0x000000ffff187224 */ /* 0x001fc400078e0017 */
[----:B------:R-:W-:-:S05]  /*22310*/  IMAD.MOV.U32 R25, RZ, RZ, R22 ;  /* 0x000000ffff197224 */ /* 0x000fca00078e0016 */
[----:B------:R0:W-:Y:S01]  /*22320*/  STL.64 [R1+0x29b0], R24 ;  /* 0x0029b01801007387 */ /* 0x0001e20000100a00 */
[C---:B------:R-:W-:Y:S03]  /*22330*/  HMMA.16816.F32.BF16 R20, R8.reuse, R20, R4 ;  /* 0x000000140814723c */ /* 0x040fe60000041804 */
[----:B0-----:R-:W2:Y:S01]  /*22340*/  LDL.LU R24, [R1+0x1b0] ;  /* 0x0001b00001187983 */ /* 0x001ea20000300800 */
[----:B------:R-:W2:Y:S02]  /*22350*/  LDL.LU R25, [R1+0x1b4] ;  /* 0x0001b40001197983 */ /* 0x000ea40000300800 */
[----:B------:R-:W2:Y:S02]  /*22360*/  LDL.LU R26, [R1+0x1b8] ;  /* 0x0001b800011a7983 */ /* 0x000ea40000300800 */
[----:B------:R-:W2:Y:S01]  /*22370*/  LDL.LU R27, [R1+0x1bc] ;  /* 0x0001bc00011b7983 */ /* 0x000ea20000300800 */
[----:B------:R-:W2:Y:S01]  /*22380*/  LDL.LU R7, [R1+0x29e8] ;  /* 0x0029e80001077983 */ /* 0x000ea20000300800 */
[----:B------:R-:W2:Y:S11]  /*22390*/  LDL.LU.64 R4, [R1+0x29e0] ;  /* 0x0029e00001047983 */ /* 0x000eb60000300a00 */
[----:B------:R-:W-:Y:S02]  /*223a0*/  @!UPT UIADD3 URZ, URZ, URZ, URZ ;  /* 0x0000003f3f3ff290 */ /* 0x000fe4000fffe03f */
[----:B------:R0:W-:Y:S01]  /*223b0*/  STL.64 [R1+0x1c0], R20 ;  /* 0x0001c01401007387 */ /* 0x0001e20000100a00 */
[----:B------:R-:W-:Y:S03]  /*223c0*/  STL.64 [R1+0x1c8], R22 ;  /* 0x0001c81601007387 */ /* 0x000fe60000100a00 */
[----:B0-----:R-:W4:Y:S01]  /*223d0*/  LDL.LU.64 R20, [R1+0x29d8] ;  /* 0x0029d80001147983 */ /* 0x001f220000300a00 */
[C---:B--2---:R-:W-:Y:S03]  /*223e0*/  HMMA.16816.F32.BF16 R24, R8.reuse, R4, R24 ;  /* 0x000000040818723c */ /* 0x044fe60000041818 */
[----:B------:R-:W-:Y:S01]  /*223f0*/  STL [R1+0x2968], R7 ;  /* 0x0029680701007387 */ /* 0x000fe20000100800 */
[----:B------:R0:W-:Y:S11]  /*22400*/  STL.64 [R1+0x2960], R4 ;  /* 0x0029600401007387 */ /* 0x0001f60000100a00 */
[----:B------:R-:W-:Y:S08]  /*22410*/  @!UPT UIADD3 URZ, URZ, URZ, URZ ;  /* 0x0000003f3f3ff290 */ /* 0x000ff0000fffe03f */
[----:B------:R-:W-:Y:S01]  /*22420*/  STL.64 [R1+0x1b0], R24 ;  /* 0x0001b01801007387 */ /* 0x000fe20000100a00 */
[----:B------:R-:W-:Y:S02]  /*22430*/  STL.64 [R1+0x1b8], R26 ;  /* 0x0001b81a01007387 */ /* 0x000fe40000100a00 */
[----:B0-----:R-:W2:Y:S01]  /*22440*/  LDL.64 R4, [R1+0x30] ;  /* 0x0000300001047983 */ /* 0x001ea20000100a00 */
[----:B----4-:R-:W-:Y:S01]  /*22450*/  HMMA.16816.F32.BF16 R16, R8, R20, R16 ;  /* 0x000000140810723c */ /* 0x010fe20000041810 */
[----:B--2---:R0:W-:Y:S11]  /*22460*/  STL.64 [R1+0x2980], R4 ;  /* 0x0029800401007387 */ /* 0x0041f60000100a00 */
[----:B------:R-:W-:Y:S11]  /*22470*/  @!UPT UIADD3 URZ, URZ, URZ, URZ ;  /* 0x0000003f3f3ff290 */ /* 0x000ff6000fffe03f */
[----:B------:R1:W-:Y:S02]  /*22480*/  STL.64 [R1+0x1a0], R16 ;  /* 0x0001a01001007387 */ /* 0x0003e40000100a00 */
[----:B------:R2:W-:Y:S01]  /*22490*/  STL.64 [R1+0x1a8], R18 ;  /* 0x0001a81201007387 */ /* 0x0005e20000100a00 */
[----:B0-----:R-:W4:Y:S01]  /*224a0*/  LDL.LU R4, [R1+0xc0] ;  /* 0x0000c00001047983 */ /* 0x001f220000300800 */
[----:B------:R-:W4:Y:S02]  /*224b0*/  LDL.LU R5, [R1+0xc4] ;  /* 0x0000c40001057983 */ /* 0x000f240000300800 */
[----:B------:R-:W3:Y:S02]  /*224c0*/  LDL.LU R6, [R1+0xc8] ;  /* 0x0000c80001067983 */ /* 0x000ee40000300800 */
[----:B------:R-:W3:Y:S01]  /*224d0*/  LDL.LU R7, [R1+0xcc] ;  /* 0x0000cc0001077983 */ /* 0x000ee20000300800 */
[----:B-1----:R-:W4:Y:S01]  /*224e0*/  LDL.LU R16, [R1+0x100] ;  /* 0x0001000001107983 */ /* 0x002f220000300800 */
[----:B------:R-:W4:Y:S02]  /*224f0*/  LDL.LU R17, [R1+0x104] ;  /* 0x0001040001117983 */ /* 0x000f240000300800 */
[----:B--2---:R-:W2:Y:S02]  /*22500*/  LDL.LU R18, [R1+0x108] ;  /* 0x0001080001127983 */ /* 0x004ea40000300800 */
[----:B------:R-:W2:Y:S01]  /*22510*/  LDL.LU R19, [R1+0x10c] ;  /* 0x00010c0001137983 */ /* 0x000ea20000300800 */
[----:B---3--:R-:W-:Y:S01]  /*22520*/  STL.64 [R1+0x2990], R6 ;  /* 0x0029900601007387 */ /* 0x008fe20000100a00 */
[----:B----4-:R0:W-:Y:S02]  /*22530*/  STL.64 [R1+0x2988], R4 ;  /* 0x0029880401007387 */ /* 0x0101e40000100a00 */
[----:B------:R-:W3:Y:S02]  /*22540*/  LDL.64 R24, [R1+0x40] ;  /* 0x0000400001187983 */ /* 0x000ee40000100a00 */
[----:B0-----:R-:W-:-:S02]  /*22550*/  IMAD.MOV.U32 R4, RZ, RZ, R15 ;  /* 0x000000ffff047224 */ /* 0x001fc400078e000f */
[----:B------:R-:W-:-:S05]  /*22560*/  IMAD.MOV.U32 R5, RZ, RZ, R14 ;  /* 0x000000ffff057224 */ /* 0x000fca00078e000e */
[----:B------:R0:W-:Y:S04]  /*22570*/  STL.64 [R1+0x29a8], R4 ;  /* 0x0029a80401007387 */ /* 0x0001e80000100a00 */
[----:B0-----:R-:W4:Y:S01]  /*22580*/  LDL.LU R4, [R1+0xe0] ;  /* 0x0000e00001047983 */ /* 0x001f220000300800 */
[----:B------:R-:W4:Y:S02]  /*22590*/  LDL.LU R5, [R1+0xe4] ;  /* 0x0000e40001057983 */ /* 0x000f240000300800 */
[----:B------:R-:W2:Y:S02]  /*225a0*/  LDL.LU R6, [R1+0xe8] ;  /* 0x0000e80001067983 */ /* 0x000ea40000300800 */
[----:B------:R-:W2:Y:S02]  /*225b0*/  LDL.LU R7, [R1+0xec] ;  /* 0x0000ec0001077983 */ /* 0x000ea40000300800 */
[----:B--2---:R-:W-:Y:S01]  /*225c0*/  STL.64 [R1+0x29c0], R6 ;  /* 0x0029c00601007387 */ /* 0x004fe20000100a00 */
[----:B----4-:R0:W-:Y:S03]  /*225d0*/  STL.64 [R1+0x29b8], R4 ;  /* 0x0029b80401007387 */ /* 0x0101e60000100a00 */
[----:B0-----:R-:W2:Y:S01]  /*225e0*/  LDL.LU R4, [R1+0xf0] ;  /* 0x0000f00001047983 */ /* 0x001ea20000300800 */
[----:B------:R-:W2:Y:S02]  /*225f0*/  LDL.LU R5, [R1+0xf4] ;  /* 0x0000f40001057983 */ /* 0x000ea40000300800 */
[----:B------:R-:W2:Y:S02]  /*22600*/  LDL.LU R6, [R1+0xf8] ;  /* 0x0000f80001067983 */ /* 0x000ea40000300800 */
[----:B------:R-:W2:Y:S01]  /*22610*/  LDL.LU R7, [R1+0xfc] ;  /* 0x0000fc0001077983 */ /* 0x000ea20000300800 */
        /* <DEDUP_REMOVED lines=9> */
[----:B------:R-:W4:Y:S02]  /*226b0*/  LDL.LU R22, [R1+0x198] ;  /* 0x0001980001167983 */ /* 0x000f240000300800 */
[----:B------:R-:W4:Y:S01]  /*226c0*/  LDL.LU R23, [R1+0x19c] ;  /* 0x00019c0001177983 */ /* 0x000f220000300800 */
[----:B------:R-:W-:Y:S01]  /*226d0*/  HMMA.16816.F32.BF16 R8, R8, R12, R16 ;  /* 0x0000000c0808723c */ /* 0x000fe20000041810 */
[----:B----4-:R-:W-:Y:S01]  /*226e0*/  STL.64 [R1+0x29a0], R22 ;  /* 0x0029a01601007387 */ /* 0x010fe20000100a00 */
[----:B--2---:R0:W-:Y:S03]  /*226f0*/  STL.64 [R1+0x2998], R20 ;  /* 0x0029981401007387 */ /* 0x0041e60000100a00 */
[----:B0-----:R-:W2:Y:S01]  /*22700*/  LDL.LU R20, [R1+0xd0] ;  /* 0x0000d00001147983 */ /* 0x001ea20000300800 */
[----:B------:R-:W2:Y:S02]  /*22710*/  LDL.LU R21, [R1+0xd4] ;  /* 0x0000d40001157983 */ /* 0x000ea40000300800 */
[----:B------:R-:W2:Y:S02]  /*22720*/  LDL.LU R22, [R1+0xd8] ;  /* 0x0000d80001167983 */ /* 0x000ea40000300800 */
[----:B------:R-:W2:Y:S01]  /*22730*/  LDL.LU R23, [R1+0xdc] ;  /* 0x0000dc0001177983 */ /* 0x000ea20000300800 */
[----:B------:R-:W4:Y:S01]  /*22740*/  LDL.LU.64 R18, [R1+0x29d0] ;  /* 0x0029d00001127983 */ /* 0x000f220000300a00 */
[----:B------:R-:W4:Y:S02]  /*22750*/  LDL.LU.64 R16, [R1+0x29c8] ;  /* 0x0029c80001107983 */ /* 0x000f240000300a00 */
[----:B------:R0:W-:Y:S02]  /*22760*/  STL.64 [R1+0x2950], R12 ;  /* 0x0029500c01007387 */ /* 0x0001e40000100a00 */
[----:B0-----:R-:W2:Y:S07]  /*22770*/  LDL.LU R12, [R1+0x4b0] ;  /* 0x0004b000010c7983 */ /* 0x001eae0000300800 */
[----:B------:R0:W-:Y:S02]  /*22780*/  STL.64 [R1+0x100], R8 ;  /* 0x0001000801007387 */ /* 0x0001e40000100a00 */
[----:B------:R-:W-:Y:S02]  /*22790*/  STL.64 [R1+0x108], R10 ;  /* 0x0001080a01007387 */ /* 0x000fe40000100a00 */
[----:B------:R-:W2:Y:S01]  /*227a0*/  LDL.LU R13, [R1+0x4b4] ;  /* 0x0004b400010d7983 */ /* 0x000ea20000300800 */
[----:B------:R-:W2:Y:S01]  /*227b0*/  LDL.LU R14, [R1+0x4b8] ;  /* 0x0004b800010e7983 */ /* 0x000ea20000300800 */
[----:B------:R-:W2:Y:S02]  /*227c0*/  LDL.LU R15, [R1+0x4bc] ;  /* 0x0004bc00010f7983 */ /* 0x000ea40000300800 */
[----:B0-----:R-:W-:-:S02]  /*227d0*/  IMAD.MOV.U32 R8, RZ, RZ, R3 ;  /* 0x000000ffff087224 */ /* 0x001fc400078e0003 */
[----:B------:R-:W-:Y:S02]  /*227e0*/  IMAD.MOV.U32 R9, RZ, RZ, R2 ;  /* 0x000000ffff097224 */ /* 0x000fe400078e0002 */
[----:B---3--:R-:W-:Y:S02]  /*227f0*/  IMAD.MOV.U32 R3, RZ, RZ, R24 ;  /* 0x000000ffff037224 */ /* 0x008fe400078e0018 */
[----:B------:R-:W-:Y:S01]  /*22800*/  IMAD.MOV.U32 R2, RZ, RZ, R25 ;  /* 0x000000ffff027224 */ /* 0x000fe200078e0019 */
[C---:B----4-:R-:W-:Y:S11]  /*22810*/  HMMA.16816.F32.BF16 R4, R16.reuse, R24, R4 ;  /* 0x000000181004723c */ /* 0x050ff60000041804 */
[----:B------:R-:W-:Y:S11]  /*22820*/  @!UPT UIADD3 URZ, URZ, URZ, URZ ;  /* 0x0000003f3f3ff290 */ /* 0x000ff6000fffe03f */
[----:B------:R-:W-:Y:S01]  /*22830*/  @!UPT UIADD3 URZ, URZ, URZ, URZ ;  /* 0x0000003f3f3ff290 */ /* 0x000fe2000fffe03f */
[----:B------:R-:W-:Y:S01]  /*22840*/  STL.64 [R1+0xf0], R4 ;  /* 0x0000f00401007387 */ /* 0x000fe20000100a00 */
[----:B------:R0:W-:Y:S03]  /*22850*/  STL.64 [R1+0xf8], R6 ;  /* 0x0000f80601007387 */ /* 0x0001e60000100a00 */
[----:B0-----:R-:W3:Y:S01]  /*22860*/  LDL.LU.64 R6, [R1+0x29c0] ;  /* 0x0029c00001067983 */ /* 0x001ee20000300a00 */
[----:B------:R-:W3:Y:S02]  /*22870*/  LDL.LU.64 R4, [R1+0x29b8] ;  /* 0x0029b80001047983 */ /* 0x000ee40000300a00 */
[----:B------:R-:W3:Y:S02]  /*22880*/  LDL.LU.64 R24, [R1+0x29b0] ;  /* 0x0029b00001187983 */ /* 0x000ee40000300a00 */
[C---:B---3--:R-:W-:Y:S11]  /*22890*/  HMMA.16816.F32.BF16 R4, R16.reuse, R24, R4 ;  /* 0x000000181004723c */ /* 0x048ff60000041804 */
[----:B------:R-:W-:Y:S11]  /*228a0*/  @!UPT UIADD3 URZ, URZ, URZ, URZ ;  /* 0x0000003f3f3ff290 */ /* 0x000ff6000fffe03f */
[----:B------:R-:W-:Y:S01]  /*228b0*/  @!UPT UIADD3 URZ, URZ, URZ, URZ ;  /* 0x0000003f3f3ff290 */ /* 0x000fe2000fffe03f */
[----:B------:R0:W-:Y:S01]  /*228c0*/  STL.64 [R1+0xe0], R4 ;  /* 0x0000e00401007387 */ /* 0x0001e20000100a00 */
[----:B------:R2:W-:Y:S03]  /*228d0*/  STL.64 [R1+0xe8], R6 ;  /* 0x0000e80601007387 */ /* 0x0005e60000100a00 */
[----:B0-----:R-:W2:Y:S01]  /*228e0*/  LDL.LU.64 R4, [R1+0x29a8] ;  /* 0x0029a80001047983 */ /* 0x001ea20000300a00 */
[----:B------:R-:W-:Y:S01]  /*228f0*/  STL.64 [R1+0x2928], R24 ;  /* 0x0029281801007387 */ /* 0x000fe20000100a00 */
[C---:B--2---:R-:W-:Y:S02]  /*22900*/  HMMA.16816.F32.BF16 R4, R16.reuse, R4, R20 ;  /* 0x000000041004723c */ /* 0x044fe40000041814 */
[----:B------:R-:W2:Y:S01]  /*22910*/  LDL.LU.64 R22, [R1+0x29a0] ;  /* 0x0029a00001167983 */ /* 0x000ea20000300a00 */
[----:B------:R-:W2:Y:S11]  /*22920*/  LDL.LU.64 R20, [R1+0x2998] ;  /* 0x0029980001147983 */ /* 0x000eb60000300a00 */
[----:B------:R-:W-:Y:S09]  /*22930*/  @!UPT UIADD3 URZ, URZ, URZ, URZ ;  /* 0x0000003f3f3ff290 */ /* 0x000ff2000fffe03f */
[----:B------:R-:W-:Y:S01]  /*22940*/  STL.64 [R1+0xd0], R4 ;  /* 0x0000d00401007387 */ /* 0x000fe20000100a00 */
[----:B------:R0:W-:Y:S03]  /*22950*/  STL.64 [R1+0xd8], R6 ;  /* 0x0000d80601007387 */ /* 0x0001e60000100a00 */
[----:B0-----:R-:W3:Y:S01]  /*22960*/  LDL.LU.64 R6, [R1+0x2990] ;  /* 0x0029900001067983 */ /* 0x001ee20000300a00 */
[----:B------:R-:W3:Y:S02]  /*22970*/  LDL.LU.64 R4, [R1+0x2988] ;  /* 0x0029880001047983 */ /* 0x000ee40000300a00 */
[----:B---3--:R-:W-:Y:S11]  /*22980*/  HMMA.16816.F32.BF16 R4, R16, R8, R4 ;  /* 0x000000081004723c */ /* 0x008ff60000041804 */
[----:B------:R-:W-:Y:S11]  /*22990*/  @!UPT UIADD3 URZ, URZ, URZ, URZ ;  /* 0x0000003f3f3ff290 */ /* 0x000ff6000fffe03f */
[----:B------:R-:W-:Y:S01]  /*229a0*/  @!UPT UIADD3 URZ, URZ, URZ, URZ ;  /* 0x0000003f3f3ff290 */ /* 0x000fe2000fffe03f */
[----:B------:R0:W-:Y:S01]  /*229b0*/  STL.64 [R1+0xc0], R4 ;  /* 0x0000c00401007387 */ /* 0x0001e20000100a00 */
[----:B------:R-:W-:Y:S03]  /*229c0*/  STL.64 [R1+0xc8], R6 ;  /* 0x0000c80601007387 */ /* 0x000fe60000100a00 */
[----:B0-----:R-:W2:Y:S01]  /*229d0*/  LDL.LU.64 R4, [R1+0x2980] ;  /* 0x0029800001047983 */ /* 0x001ea20000300a00 */
[----:B------:R0:W-:Y:S03]  /*229e0*/  STL.64 [R1+0x2920], R8 ;  /* 0x0029200801007387 */ /* 0x0001e60000100a00 */
[----:B0-----:R-:W3:Y:S01]  /*229f0*/  LDL.LU R8, [R1+0x480] ;  /* 0x0004800001087983 */ /* 0x001ee20000300800 */
[----:B------:R-:W3:Y:S02]  /*22a00*/  LDL.LU R9, [R1+0x484] ;  /* 0x0004840001097983 */ /* 0x000ee40000300800 */
[----:B------:R-:W4:Y:S02]  /*22a10*/  LDL.LU R10, [R1+0x488] ;  /* 0x00048800010a7983 */ /* 0x000f240000300800 */
[----:B------:R-:W4:Y:S02]  /*22a20*/  LDL.LU R11, [R1+0x48c] ;  /* 0x00048c00010b7983 */ /* 0x000f240000300800 */
[----:B------:R-:W-:-:S02]  /*22a30*/  IMAD.MOV.U32 R24, RZ, RZ, R3 ;  /* 0x000000ffff187224 */ /* 0x000fc400078e0003 */
[----:B------:R-:W-:Y:S01]  /*22a40*/  IMAD.MOV.U32 R25, RZ, RZ, R2 ;  /* 0x000000ffff197224 */ /* 0x000fe200078e0002 */
[C---:B--2---:R-:W-:Y:S01]  /*22a50*/  HMMA.16816.F32.BF16 R20, R16.reuse, R4, R20 ;  /* 0x000000041014723c */ /* 0x044fe20000041814 */
[----:B------:R-:W-:Y:S02]  /*22a60*/  IMAD.MOV.U32 R3, RZ, RZ, R4 ;  /* 0x000000ffff037224 */ /* 0x000fe400078e0004 */
[----:B------:R-:W-:Y:S01]  /*22a70*/  IMAD.MOV.U32 R2, RZ, RZ, R5 ;  /* 0x000000ffff027224 */ /* 0x000fe200078e0005 */
[----:B----4-:R-:W-:Y:S01]  /*22a80*/  STL.64 [R1+0x2938], R10 ;  /* 0x0029380a01007387 */ /* 0x010fe20000100a00 */
[----:B---3--:R0:W-:Y:S03]  /*22a90*/  STL.64 [R1+0x2930], R8 ;  /* 0x0029300801007387 */ /* 0x0081e60000100a00 */
[----:B0-----:R-:W2:Y:S01]  /*22aa0*/  LDL.LU R8, [R1+0x490] ;  /* 0x0004900001087983 */ /* 0x001ea20000300800 */
[----:B------:R-:W2:Y:S02]  /*22ab0*/  LDL.LU R9, [R1+0x494] ;  /* 0x0004940001097983 */ /* 0x000ea40000300800 */
[----:B------:R-:W2:Y:S02]  /*22ac0*/  LDL.LU R10, [R1+0x498] ;  /* 0x00049800010a7983 */ /* 0x000ea40000300800 */
[----:B------:R-:W2:Y:S10]  /*22ad0*/  LDL.LU R11, [R1+0x49c] ;  /* 0x00049c00010b7983 */ /* 0x000eb40000300800 */
[----:B------:R-:W-:Y:S01]  /*22ae0*/  STL.64 [R1+0x190], R20 ;  /* 0x0001901401007387 */ /* 0x000fe20000100a00 */
[----:B------:R0:W-:Y:S03]  /*22af0*/  STL.64 [R1+0x198], R22 ;  /* 0x0001981601007387 */ /* 0x0001e60000100a00 */
[----:B0-----:R-:W3:Y:S01]  /*22b00*/  LDL.LU.64 R22, [R1+0x2978] ;  /* 0x0029780001167983 */ /* 0x001ee20000300a00 */
[----:B------:R-:W3:Y:S02]  /*22b10*/  LDL.LU.64 R20, [R1+0x2970] ;  /* 0x0029700001147983 */ /* 0x000ee40000300a00 */
[----:B------:R-:W4:Y:S02]  /*22b20*/  LDL.LU R7, [R1+0x2968] ;  /* 0x0029680001077983 */ /* 0x000f240000300800 */
[----:B------:R-:W3:Y:S02]  /*22b30*/  LDL.LU.64 R4, [R1+0x2960] ;  /* 0x0029600001047983 */ /* 0x000ee40000300a00 */
[C---:B---3--:R-:W-:Y:S11]  /*22b40*/  HMMA.16816.F32.BF16 R20, R16.reuse, R4, R20 ;  /* 0x000000041014723c */ /* 0x048ff60000041814 */
[----:B------:R-:W-:Y:S11]  /*22b50*/  @!UPT UIADD3 URZ, URZ, URZ, URZ ;  /* 0x0000003f3f3ff290 */ /* 0x000ff6000fffe03f */
[----:B------:R-:W-:Y:S01]  /*22b60*/  @!UPT UIADD3 URZ, URZ, URZ, URZ ;  /* 0x0000003f3f3ff290 */ /* 0x000fe2000fffe03f */
[----:B------:R0:W-:Y:S01]  /*22b70*/  STL.64 [R1+0x2b0], R20 ;  /* 0x0002b01401007387 */ /* 0x0001e20000100a00 */
[----:B------:R-:W-:Y:S03]  /*22b80*/  STL.64 [R1+0x2b8], R22 ;  /* 0x0002b81601007387 */ /* 0x000fe60000100a00 */
[----:B0-----:R-:W3:Y:S02]  /*22b90*/  LDL.LU.64 R20, [R1+0x2958] ;  /* 0x0029580001147983 */ /* 0x001ee40000300a00 */
[----:B---3--:R-:W-:Y:S01]  /*22ba0*/  HMMA.16816.F32.BF16 R12, R16, R20, R12 ;  /* 0x00000014100c723c */ /* 0x008fe2000004180c */
[----:B------:R-:W-:Y:S02]  /*22bb0*/  IMAD.MOV.U32 R6, RZ, RZ, R21 ;  /* 0x000000ffff067224 */ /* 0x000fe400078e0015 */
[----:B------:R-:W-:Y:S11]  /*22bc0*/  IMAD.MOV.U32 R29, RZ, RZ, R20 ;  /* 0x000000ffff1d7224 */ /* 0x000ff600078e0014 */
[----:B------:R-:W-:Y:S09]  /*22bd0*/  @!UPT UIADD3 URZ, URZ, URZ, URZ ;  /* 0x0000003f3f3ff290 */ /* 0x000ff2000fffe03f */
[----:B------:R0:W-:Y:S01]  /*22be0*/  STL.64 [R1+0x3f0], R12 ;  /* 0x0003f00c01007387 */ /* 0x0001e20000100a00 */
[----:B------:R-:W-:Y:S03]  /*22bf0*/  STL.64 [R1+0x3f8], R14 ;  /* 0x0003f80e01007387 */ /* 0x000fe60000100a00 */
[----:B0-----:R-:W3:Y:S01]  /*22c00*/  LDL.LU.64 R12, [R1+0x2950] ;  /* 0x00295000010c7983 */ /* 0x001ee20000300a00 */
[----:B------:R-:W2:Y:S02]  /*22c10*/  LDL.LU.64 R22, [R1+0x2948] ;  /* 0x0029480001167983 */ /* 0x000ea40000300a00 */
[----:B------:R-:W2:Y:S02]  /*22c20*/  LDL.LU.64 R20, [R1+0x2940] ;  /* 0x0029400001147983 */ /* 0x000ea40000300a00 */
[----:B----4-:R-:W-:Y:S01]  /*22c30*/  STL.64 [R1+0x28f8], R6 ;  /* 0x0028f80601007387 */ /* 0x010fe20000100a00 */
[----:B------:R0:W-:Y:S04]  /*22c40*/  STL.64 [R1+0x28f0], R4 ;  /* 0x0028f00401007387 */ /* 0x0001e80000100a00 */
[----:B0-----:R-:W3:Y:S01]  /*22c50*/  LDL.LU R4, [R1+0x4a0] ;  /* 0x0004a00001047983 */ /* 0x001ee20000300800 */
[----:B------:R-:W3:Y:S02]  /*22c60*/  LDL.LU R5, [R1+0x4a4] ;  /* 0x0004a40001057983 */ /* 0x000ee40000300800 */
[----:B------:R-:W3:Y:S02]  /*22c70*/  LDL.LU R6, [R1+0x4a8] ;  /* 0x0004a80001067983 */ /* 0x000ee40000300800 */
[----:B------:R-:W3:Y:S01]  /*22c80*/  LDL.LU R7, [R1+0x4ac] ;  /* 0x0004ac0001077983 */ /* 0x000ee20000300800 */
[----:B--2---:R-:W-:Y:S08]  /*22c90*/  HMMA.16816.F32.BF16 R24, R20, R24, R8 ;  /* 0x000000181418723c */ /* 0x004ff00000041808 */
[----:B---3--:R-:W-:Y:S01]  /*22ca0*/  HMMA.16816.F32.BF16 R16, R16, R12, R4 ;  /* 0x0000000c1010723c */ /* 0x008fe20000041804 */
[----:B------:R-:W2:Y:S11]  /*22cb0*/  LDL.LU R4, [R1+0x420] ;  /* 0x0004200001047983 */ /* 0x000eb60000300800 */
[----:B------:R-:W-:Y:S11]  /*22cc0*/  @!UPT UIADD3 URZ, URZ, URZ, URZ ;  /* 0x0000003f3f3ff290 */ /* 0x000ff6000fffe03f */
[----:B------:R-:W-:Y:S01]  /*22cd0*/  STL.64 [R1+0x3e0], R16 ;  /* 0x0003e01001007387 */ /* 0x000fe20000100a00 */
[----:B------:R-:W-:Y:S02]  /*22ce0*/  STL.64 [R1+0x3e8], R18 ;  /* 0x0003e81201007387 */ /* 0x000fe40000100a00 */
[----:B------:R-:W2:Y:S02]  /*22cf0*/  LDL.LU R5, [R1+0x424] ;  /* 0x0004240001057983 */ /* 0x000ea40000300800 */
[----:B------:R-:W2:Y:S01]  /*22d00*/  LDL.LU R6, [R1+0x428] ;  /* 0x0004280001067983 */ /* 0x000ea20000300800 */
[----:B------:R-:W2:Y:S01]  /*22d10*/  LDL.LU R7, [R1+0x42c] ;  /* 0x00042c0001077983 */ /* 0x000ea20000300800 */
[----:B------:R0:W-:Y:S03]  /*22d20*/  STL.64 [R1+0x28d8], R12 ;  /* 0x0028d80c01007387 */ /* 0x0001e60000100a00 */
[----:B0-----:R-:W3:Y:S01]  /*22d30*/  LDL.64 R12, [R1+0x10] ;  /* 0x00001000010c7983 */ /* 0x001ee20000100a00 */
[----:B------:R-:W4:Y:S02]  /*22d40*/  LDL.LU.64 R10, [R1+0x2938] ;  /* 0x00293800010a7983 */ /* 0x000f240000300a00 */
[----:B------:R-:W4:Y:S02]  /*22d50*/  LDL.LU.64 R8, [R1+0x2930] ;  /* 0x0029300001087983 */ /* 0x000f240000300a00 */
[----:B------:R0:W-:Y:S01]  /*22d60*/  STL.64 [R1+0x460], R24 ;  /* 0x0004601801007387 */ /* 0x0001e20000100a00 */
[----:B------:R4:W-:Y:S04]  /*22d70*/  STL.64 [R1+0x468], R26 ;  /* 0x0004681a01007387 */ /* 0x0009e80000100a00 */
[----:B0-----:R-:W4:Y:S02]  /*22d80*/  LDL.LU.64 R24, [R1+0x2928] ;  /* 0x0029280001187983 */ /* 0x001f240000300a00 */
[C---:B----4-:R-:W-:Y:S02]  /*22d90*/  HMMA.16816.F32.BF16 R24, R20.reuse, R24, R8 ;  /* 0x000000181418723c */ /* 0x050fe40000041808 */
[----:B------:R-:W4:Y:S11]  /*22da0*/  LDL.LU.64 R8, [R1+0x2920] ;  /* 0x0029200001087983 */ /* 0x000f360000300a00 */
[----:B------:R-:W-:Y:S10]  /*22db0*/  @!UPT UIADD3 URZ, URZ, URZ, URZ ;  /* 0x0000003f3f3ff290 */ /* 0x000ff4000fffe03f */
[----:B------:R-:W-:Y:S01]  /*22dc0*/  STL.64 [R1+0x450], R24 ;  /* 0x0004501801007387 */ /* 0x000fe20000100a00 */
[----:B------:R0:W-:Y:S03]  /*22dd0*/  STL.64 [R1+0x458], R26 ;  /* 0x0004581a01007387 */ /* 0x0001e60000100a00 */
[----:B0-----:R-:W3:Y:S01]  /*22de0*/  LDL.LU.64 R26, [R1+0x2918] ;  /* 0x00291800011a7983 */ /* 0x001ee20000300a00 */
[----:B------:R-:W3:Y:S02]  /*22df0*/  LDL.LU.64 R24, [R1+0x2910] ;  /* 0x0029100001187983 */ /* 0x000ee40000300a00 */
[C---:B---3--:R-:W-:Y:S11]  /*22e00*/  HMMA.16816.F32.BF16 R24, R20.reuse, R12, R24 ;  /* 0x0000000c1418723c */ /* 0x048ff60000041818 */
[----:B------:R-:W-:Y:S11]  /*22e10*/  @!UPT UIADD3 URZ, URZ, URZ, URZ ;  /* 0x0000003f3f3ff290 */ /* 0x000ff6000fffe03f */
[----:B------:R-:W-:Y:S01]  /*22e20*/  @!UPT UIADD3 URZ, URZ, URZ, URZ ;  /* 0x0000003f3f3ff290 */ /* 0x000fe2000fffe03f */
[----:B------:R-:W-:Y:S01]  /*22e30*/  STL.64 [R1+0x440], R24 ;  /* 0x0004401801007387 */ /* 0x000fe20000100a00 */
[----:B------:R0:W-:Y:S03]  /*22e40*/  STL.64 [R1+0x448], R26 ;  /* 0x0004481a01007387 */ /* 0x0001e60000100a00 */
[----:B0-----:R-:W4:Y:S01]  /*22e50*/  LDL.LU.64 R26, [R1+0x2908] ;  /* 0x00290800011a7983 */ /* 0x001f220000300a00 */
[----:B------:R-:W4:Y:S02]  /*22e60*/  LDL.LU.64 R24, [R1+0x2900] ;  /* 0x0029000001187983 */ /* 0x000f240000300a00 */
[----:B------:R-:W-:Y:S02]  /*22e70*/  IMAD.MOV.U32 R16, RZ, RZ, R3 ;  /* 0x000000ffff107224 */ /* 0x000fe400078e0003 */
[----:B------:R-:W-:Y:S02]  /*22e80*/  IMAD.MOV.U32 R3, RZ, RZ, R12 ;  /* 0x000000ffff037224 */ /* 0x000fe400078e000c */
[----:B------:R-:W-:Y:S01]  /*22e90*/  IMAD.MOV.U32 R17, RZ, RZ, R2 ;  /* 0x000000ffff117224 */ /* 0x000fe200078e0002 */
[----:B------:R-:W3:Y:S01]  /*22ea0*/  LDL.LU R12, [R1+0x400] ;  /* 0x00040000010c7983 */ /* 0x000ee20000300800 */
[----:B------:R-:W-:Y:S01]  /*22eb0*/  IMAD.MOV.U32 R2, RZ, RZ, R13 ;  /* 0x000000ffff027224 */ /* 0x000fe200078e000d */
[C---:B----4-:R-:W-:Y:S11]  /*22ec0*/  HMMA.16816.F32.BF16 R24, R20.reuse, R8, R24 ;  /* 0x000000081418723c */ /* 0x050ff60000041818 */
[----:B------:R-:W-:Y:S11]  /*22ed0*/  @!UPT UIADD3 URZ, URZ, URZ, URZ ;  /* 0x0000003f3f3ff290 */ /* 0x000ff6000fffe03f */
[----:B------:R-:W-:Y:S01]  /*22ee0*/  @!UPT UIADD3 URZ, URZ, URZ, URZ ;  /* 0x0000003f3f3ff290 */ /* 0x000fe2000fffe03f */
[----:B------:R-:W-:Y:S01]  /*22ef0*/  STL.64 [R1+0x430], R24 ;  /* 0x0004301801007387 */ /* 0x000fe20000100a00 */
[----:B------:R-:W-:Y:S02]  /*22f00*/  STL.64 [R1+0x438], R26 ;  /* 0x0004381a01007387 */ /* 0x000fe40000100a00 */
[----:B------:R-:W3:Y:S02]  /*22f10*/  LDL.LU R13, [R1+0x404] ;  /* 0x00040400010d7983 */ /* 0x000ee40000300800 */
[----:B------:R-:W4:Y:S01]  /*22f20*/  LDL.LU R14, [R1+0x408] ;  /* 0x00040800010e7983 */ /* 0x000f220000300800 */
[----:B------:R-:W4:Y:S01]  /*22f30*/  LDL.LU R15, [R1+0x40c] ;  /* 0x00040c00010f7983 */ /* 0x000f220000300800 */
[C---:B--2---:R-:W-:Y:S03]  /*22f40*/  HMMA.16816.F32.BF16 R4, R20.reuse, R16, R4 ;  /* 0x000000101404723c */ /* 0x044fe60000041804 */
[----:B----4-:R-:W-:Y:S01]  /*22f50*/  STL.64 [R1+0x28e8], R14 ;  /* 0x0028e80e01007387 */ /* 0x010fe20000100a00 */
[----:B---3--:R0:W-:Y:S03]  /*22f60*/  STL.64 [R1+0x28e0], R12 ;  /* 0x0028e00c01007387 */ /* 0x0081e60000100a00 */
[----:B0-----:R-:W2:Y:S01]  /*22f70*/  LDL.LU R12, [R1+0x410] ;  /* 0x00041000010c7983 */ /* 0x001ea20000300800 */
[----:B------:R-:W2:Y:S02]  /*22f80*/  LDL.LU R13, [R1+0x414] ;  /* 0x00041400010d7983 */ /* 0x000ea40000300800 */
[----:B------:R-:W2:Y:S02]  /*22f90*/  LDL.LU R14, [R1+0x418] ;  /* 0x00041800010e7983 */ /* 0x000ea40000300800 */
[----:B------:R-:W2:Y:S01]  /*22fa0*/  LDL.LU R15, [R1+0x41c] ;  /* 0x00041c00010f7983 */ /* 0x000ea20000300800 */
[----:B------:R-:W3:Y:S01]  /*22fb0*/  LDL.LU R24, [R1+0x3d0] ;  /* 0x0003d00001187983 */ /* 0x000ee20000300800 */
[----:B------:R-:W3:Y:S02]  /*22fc0*/  LDL.LU R25, [R1+0x3d4] ;  /* 0x0003d40001197983 */ /* 0x000ee40000300800 */
[----:B------:R-:W3:Y:S02]  /*22fd0*/  LDL.LU R26, [R1+0x3d8] ;  /* 0x0003d800011a7983 */ /* 0x000ee40000300800 */
[----:B------:R-:W3:Y:S01]  /*22fe0*/  LDL.LU R27, [R1+0x3dc] ;  /* 0x0003dc00011b7983 */ /* 0x000ee20000300800 */
[----:B------:R0:W-:Y:S04]  /*22ff0*/  STL.64 [R1+0x28a8], R8 ;  /* 0x0028a80801007387 */ /* 0x0001e80000100a00 */
[----:B0-----:R-:W4:Y:S01]  /*23000*/  LDL.LU R8, [R1+0x3b0] ;  /* 0x0003b00001087983 */ /* 0x001f220000300800 */
[----:B------:R-:W4:Y:S02]  /*23010*/  LDL.LU R9, [R1+0x3b4] ;  /* 0x0003b40001097983 */ /* 0x000f240000300800 */
[----:B------:R-:W2:Y:S02]  /*23020*/  LDL.LU R10, [R1+0x3b8] ;  /* 0x0003b800010a7983 */ /* 0x000ea40000300800 */
[----:B------:R-:W2:Y:S02]  /*23030*/  LDL.LU R11, [R1+0x3bc] ;  /* 0x0003bc00010b7983 */ /* 0x000ea40000300800 */
[----:B--2---:R-:W-:Y:S01]  /*23040*/  STL.64 [R1+0x28b8], R10 ;  /* 0x0028b80a01007387 */ /* 0x004fe20000100a00 */
[----:B----4-:R0:W-:Y:S03]  /*23050*/  STL.64 [R1+0x28b0], R8 ;  /* 0x0028b00801007387 */ /* 0x0101e60000100a00 */
[----:B0-----:R-:W2:Y:S01]  /*23060*/  LDL.64 R8, [R1+0x40] ;  /* 0x0000400001087983 */ /* 0x001ea20000100a00 */
[----:B------:R-:W-:Y:S02]  /*23070*/  STL.64 [R1+0x420], R4 ;  /* 0x0004200401007387 */ /* 0x000fe40000100a00 */
[----:B------:R0:W-:Y:S02]  /*23080*/  STL.64 [R1+0x428], R6 ;  /* 0x0004280601007387 */ /* 0x0001e40000100a00 */
[----:B0-----:R-:W4:Y:S01]  /*23090*/  LDL.LU.64 R6, [R1+0x28f8] ;  /* 0x0028f80001067983 */ /* 0x001f220000300a00 */
[----:B------:R-:W2:Y:S02]  /*230a0*/  LDL.LU.64 R4, [R1+0x28f0] ;  /* 0x0028f00001047983 */ /* 0x000ea40000300a00 */
[----:B------:R0:W-:Y:S02]  /*230b0*/  STL.64 [R1+0x2890], R16 ;  /* 0x0028901001007387 */ /* 0x0001e40000100a00 */
[----:B0-----:R-:W2:Y:S01]  /*230c0*/  LDL.LU R16, [R1+0x3a0] ;  /* 0x0003a00001107983 */ /* 0x001ea20000300800 */
[----:B------:R-:W2:Y:S02]  /*230d0*/  LDL.LU R17, [R1+0x3a4] ;  /* 0x0003a40001117983 */ /* 0x000ea40000300800 */
[----:B------:R-:W2:Y:S02]  /*230e0*/  LDL.LU R18, [R1+0x3a8] ;  /* 0x0003a80001127983 */ /* 0x000ea40000300800 */
[----:B------:R-:W2:Y:S02]  /*230f0*/  LDL.LU R19, [R1+0x3ac] ;  /* 0x0003ac0001137983 */ /* 0x000ea40000300800 */
[----:B--2---:R-:W-:Y:S01]  /*23100*/  STL.64 [R1+0x28a0], R18 ;  /* 0x0028a01201007387 */ /* 0x004fe20000100a00 */
[----:B------:R0:W-:Y:S03]  /*23110*/  STL.64 [R1+0x2898], R16 ;  /* 0x0028981001007387 */ /* 0x0001e60000100a00 */
[----:B0-----:R-:W2:Y:S01]  /*23120*/  LDL.64 R16, [R1+0x20] ;  /* 0x0000200001107983 */ /* 0x001ea20000100a00 */
[----:B------:R-:W-:Y:S03]  /*23130*/  HMMA.16816.F32.BF16 R12, R20, R4, R12 ;  /* 0x00000004140c723c */ /* 0x000fe6000004180c */
[----:B--2---:R0:W-:Y:S04]  /*23140*/  STL.64 [R1+0x28c0], R16 ;  /* 0x0028c01001007387 */ /* 0x0041e80000100a00 */
[----:B0-----:R-:W2:Y:S01]  /*23150*/  LDL.LU R16, [R1+0x3c0] ;  /* 0x0003c00001107983 */ /* 0x001ea20000300800 */
[----:B------:R-:W2:Y:S02]  /*23160*/  LDL.LU R17, [R1+0x3c4] ;  /* 0x0003c40001117983 */ /* 0x000ea40000300800 */
[----:B------:R-:W2:Y:S02]  /*23170*/  LDL.LU R18, [R1+0x3c8] ;  /* 0x0003c80001127983 */ /* 0x000ea40000300800 */
[----:B------:R-:W2:Y:S11]  /*23180*/  LDL.LU R19, [R1+0x3cc] ;  /* 0x0003cc0001137983 */ /* 0x000eb60000300800 */
[----:B------:R-:W-:Y:S01]  /*23190*/  STL.64 [R1+0x410], R12 ;  /* 0x0004100c01007387 */ /* 0x000fe20000100a00 */
[----:B------:R0:W-:Y:S03]  /*231a0*/  STL.64 [R1+0x418], R14 ;  /* 0x0004180e01007387 */ /* 0x0001e60000100a00 */
[----:B0-----:R-:W2:Y:S01]  /*231b0*/  LDL.LU.64 R14, [R1+0x28e8] ;  /* 0x0028e800010e7983 */ /* 0x001ea20000300a00 */
[----:B------:R-:W2:Y:S02]  /*231c0*/  LDL.LU.64 R12, [R1+0x28e0] ;  /* 0x0028e000010c7983 */ /* 0x000ea40000300a00 */
[----:B----4-:R-:W-:Y:S02]  /*231d0*/  STL [R1+0x2888], R7 ;  /* 0x0028880701007387 */ /* 0x010fe40000100800 */
[----:B------:R0:W-:Y:S02]  /*231e0*/  STL.64 [R1+0x2880], R4 ;  /* 0x0028800401007387 */ /* 0x0001e40000100a00 */
[----:B0-----:R-:W-:-:S02]  /*231f0*/  IMAD.MOV.U32 R4, RZ, RZ, R29 ;  /* 0x000000ffff047224 */ /* 0x001fc400078e001d */
[----:B------:R-:W-:-:S07]  /*23200*/  IMAD.MOV.U32 R5, RZ, RZ, R6 ;  /* 0x000000ffff057224 */ /* 0x000fce00078e0006 */
[C---:B--2---:R-:W-:Y:S01]  /*23210*/  HMMA.16816.F32.BF16 R4, R20.reuse, R4, R12 ;  /* 0x000000041404723c */ /* 0x044fe2000004180c */
[----:B------:R-:W3:Y:S11]  /*23220*/  LDL.LU.64 R12, [R1+0x28d8] ;  /* 0x0028d800010c7983 */ /* 0x000ef60000300a00 */
[----:B------:R-:W-:Y:S11]  /*23230*/  @!UPT UIADD3 URZ, URZ, URZ, URZ ;  /* 0x0000003f3f3ff290 */ /* 0x000ff6000fffe03f */
[----:B------:R0:W-:Y:S01]  /*23240*/  STL.64 [R1+0x400], R4 ;  /* 0x0004000401007387 */ /* 0x0001e20000100a00 */
[----:B------:R1:W-:Y:S03]  /*23250*/  STL.64 [R1+0x408], R6 ;  /* 0x0004080601007387 */ /* 0x0003e60000100a00 */
[----:B0-----:R-:W2:Y:S01]  /*23260*/  LDL.LU R4, [R1+0x380] ;  /* 0x0003800001047983 */ /* 0x001ea20000300800 */
[----:B------:R-:W2:Y:S02]  /*23270*/  LDL.LU R5, [R1+0x384] ;  /* 0x0003840001057983 */ /* 0x000ea40000300800 */
[----:B-1----:R-:W2:Y:S02]  /*23280*/  LDL.LU R6, [R1+0x388] ;  /* 0x0003880001067983 */ /* 0x002ea40000300800 */
[----:B------:R-:W2:Y:S01]  /*23290*/  LDL.LU R7, [R1+0x38c] ;  /* 0x00038c0001077983 */ /* 0x000ea20000300800 */
[----:B---3--:R-:W-:Y:S01]  /*232a0*/  HMMA.16816.F32.BF16 R20, R20, R12, R24 ;  /* 0x0000000c1414723c */ /* 0x008fe20000041818 */
[----:B------:R-:W3:Y:S01]  /*232b0*/  LDL.LU.64 R26, [R1+0x28d0] ;  /* 0x0028d000011a7983 */ /* 0x000ee20000300a00 */
[----:B------:R-:W3:Y:S11]  /*232c0*/  LDL.LU.64 R24, [R1+0x28c8] ;  /* 0x0028c80001187983 */ /* 0x000ef60000300a00 */
[----:B------:R-:W-:Y:S10]  /*232d0*/  @!UPT UIADD3 URZ, URZ, URZ, URZ ;  /* 0x0000003f3f3ff290 */ /* 0x000ff4000fffe03f */
[----:B------:R0:W-:Y:S01]  /*232e0*/  STL.64 [R1+0x3d0], R20 ;  /* 0x0003d01401007387 */ /* 0x0001e20000100a00 */
[----:B------:R1:W-:Y:S03]  /*232f0*/  STL.64 [R1+0x3d8], R22 ;  /* 0x0003d81601007387 */ /* 0x0003e60000100a00 */
[----:B0-----:R-:W4:Y:S01]  /*23300*/  LDL.LU R20, [R1+0x390] ;  /* 0x0003900001147983 */ /* 0x001f220000300800 */
[----:B------:R-:W4:Y:S02]  /*23310*/  LDL.LU R21, [R1+0x394] ;  /* 0x0003940001157983 */ /* 0x000f240000300800 */
[----:B-1----:R-:W4:Y:S02]  /*23320*/  LDL.LU R22, [R1+0x398] ;  /* 0x0003980001167983 */ /* 0x002f240000300800 */
[----:B------:R-:W4:Y:S01]  /*23330*/  LDL.LU R23, [R1+0x39c] ;  /* 0x00039c0001177983 */ /* 0x000f220000300800 */
[----:B------:R0:W-:Y:S02]  /*23340*/  STL.64 [R1+0x2860], R12 ;  /* 0x0028600c01007387 */ /* 0x0001e40000100a00 */
[----:B0-----:R-:W-:-:S02]  /*23350*/  IMAD.MOV.U32 R12, RZ, RZ, R3 ;  /* 0x000000ffff0c7224 */ /* 0x001fc400078e0003 */
[----:B------:R-:W-:Y:S02]  /*23360*/  IMAD.MOV.U32 R13, RZ, RZ, R2 ;  /* 0x000000ffff0d7224 */ /* 0x000fe400078e0002 */
[----:B------:R-:W-:Y:S02]  /*23370*/  IMAD.MOV.U32 R3, RZ, RZ, R8 ;  /* 0x000000ffff037224 */ /* 0x000fe400078e0008 */
[----:B------:R-:W-:Y:S01]  /*23380*/  IMAD.MOV.U32 R2, RZ, RZ, R9 ;  /* 0x000000ffff027224 */ /* 0x000fe200078e0009 */
[C---:B---3--:R-:W-:Y:S11]  /*23390*/  HMMA.16816.F32.BF16 R16, R24.reuse, R8, R16 ;  /* 0x000000081810723c */ /* 0x048ff60000041810 */
[----:B------:R-:W-:Y:S11]  /*233a0*/  @!UPT UIADD3 URZ, URZ, URZ, URZ ;  /* 0x0000003f3f3ff290 */ /* 0x000ff6000fffe03f */
[----:B------:R-:W-:Y:S01]  /*233b0*/  @!UPT UIADD3 URZ, URZ, URZ, URZ ;  /* 0x0000003f3f3ff290 */ /* 0x000fe2000fffe03f */
[----:B------:R0:W-:Y:S01]  /*233c0*/  STL.64 [R1+0x3c0], R16 ;  /* 0x0003c01001007387 */ /* 0x0001e20000100a00 */
[----:B------:R-:W-:Y:S03]  /*233d0*/  STL.64 [R1+0x3c8], R18 ;  /* 0x0003c81201007387 */ /* 0x000fe60000100a00 */
        /* <DEDUP_REMOVED lines=8> */
[----:B0-----:R-:W4:Y:S01]  /*23460*/  LDL.LU.64 R8, [R1+0x28a8] ;  /* 0x0028a80001087983 */ /* 0x001f220000300a00 */
[----:B-1----:R-:W-:Y:S02]  /*23470*/  IMAD.MOV.U32 R11, RZ, RZ, R16 ;  /* 0x000000ffff0b7224 */ /* 0x002fe400078e0010 */
[----:B------:R-:W-:Y:S02]  /*23480*/  IMAD.MOV.U32 R10, RZ, RZ, R17 ;  /* 0x000000ffff0a7224 */ /* 0x000fe400078e0011 */
[----:B------:R-:W3:Y:S01]  /*23490*/  LDL.LU.64 R18, [R1+0x28a0] ;  /* 0x0028a00001127983 */ /* 0x000ee20000300a00 */
[----:B------:R-:W3:Y:S02]  /*234a0*/  LDL.LU.64 R16, [R1+0x2898] ;  /* 0x0028980001107983 */ /* 0x000ee40000300a00 */
[C---:B---3--:R-:W-:Y:S02]  /*234b0*/  HMMA.16816.F32.BF16 R12, R24.reuse, R12, R16 ;  /* 0x0000000c180c723c */ /* 0x048fe40000041810 */
[----:B------:R-:W2:Y:S11]  /*234c0*/  LDL.LU.64 R16, [R1+0x2890] ;  /* 0x0028900001107983 */ /* 0x000eb60000300a00 */
[----:B------:R-:W-:Y:S10]  /*234d0*/  @!UPT UIADD3 URZ, URZ, URZ, URZ ;  /* 0x0000003f3f3ff290 */ /* 0x000ff4000fffe03f */
[----:B------:R0:W-:Y:S01]  /*234e0*/  STL.64 [R1+0x3a0], R12 ;  /* 0x0003a00c01007387 */ /* 0x0001e20000100a00 */
[----:B------:R-:W-:Y:S03]  /*234f0*/  STL.64 [R1+0x3a8], R14 ;  /* 0x0003a80e01007387 */ /* 0x000fe60000100a00 */
[----:B0-----:R-:W3:Y:S01]  /*23500*/  LDL.64 R12, [R1+0x50] ;  /* 0x00005000010c7983 */ /* 0x001ee20000100a00 */
[C---:B----4-:R-:W-:Y:S03]  /*23510*/  HMMA.16816.F32.BF16 R20, R24.reuse, R8, R20 ;  /* 0x000000081814723c */ /* 0x050fe60000041814 */
[----:B---3--:R-:W-:Y:S11]  /*23520*/  STL.64 [R1+0x2878], R12 ;  /* 0x0028780c01007387 */ /* 0x008ff60000100a00 */
[----:B------:R-:W-:Y:S09]  /*23530*/  @!UPT UIADD3 URZ, URZ, URZ, URZ ;  /* 0x0000003f3f3ff290 */ /* 0x000ff2000fffe03f */
[----:B------:R0:W-:Y:S02]  /*23540*/  STL.64 [R1+0x390], R20 ;  /* 0x0003901401007387 */ /* 0x0001e40000100a00 */
[----:B------:R1:W-:Y:S01]  /*23550*/  STL.64 [R1+0x398], R22 ;  /* 0x0003981601007387 */ /* 0x0003e20000100a00 */
[----:B0-----:R-:W3:Y:S01]  /*23560*/  LDL.LU R20, [R1+0x2a0] ;  /* 0x0002a00001147983 */ /* 0x001ee20000300800 */
[----:B------:R-:W3:Y:S02]  /*23570*/  LDL.LU R21, [R1+0x2a4] ;  /* 0x0002a40001157983 */ /* 0x000ee40000300800 */
[----:B-1----:R-:W4:Y:S02]  /*23580*/  LDL.LU R22, [R1+0x2a8] ;  /* 0x0002a80001167983 */ /* 0x002f240000300800 */
[----:B------:R-:W4:Y:S01]  /*23590*/  LDL.LU R23, [R1+0x2ac] ;  /* 0x0002ac0001177983 */ /* 0x000f220000300800 */
[----:B------:R-:W3:Y:S01]  /*235a0*/  LDL.LU R12, [R1+0x370] ;  /* 0x00037000010c7983 */ /* 0x000ee20000300800 */
[----:B------:R-:W3:Y:S02]  /*235b0*/  LDL.LU R13, [R1+0x374] ;  /* 0x00037400010d7983 */ /* 0x000ee40000300800 */
[----:B------:R-:W3:Y:S02]  /*235c0*/  LDL.LU R14, [R1+0x378] ;  /* 0x00037800010e7983 */ /* 0x000ee40000300800 */
[----:B------:R-:W3:Y:S01]  /*235d0*/  LDL.LU R15, [R1+0x37c] ;  /* 0x00037c00010f7983 */ /* 0x000ee20000300800 */
[----:B--2---:R-:W-:Y:S01]  /*235e0*/  HMMA.16816.F32.BF16 R4, R24, R16, R4 ;  /* 0x000000101804723c */ /* 0x004fe20000041804 */
[----:B----4-:R-:W-:Y:S01]  /*235f0*/  STL.64 [R1+0x2870], R22 ;  /* 0x0028701601007387 */ /* 0x010fe20000100a00 */
[----:B---3--:R0:W-:Y:S03]  /*23600*/  STL.64 [R1+0x2868], R20 ;  /* 0x0028681401007387 */ /* 0x0081e60000100a00 */
[----:B0-----:R-:W2:Y:S01]  /*23610*/  LDL.LU R20, [R1+0x360] ;  /* 0x0003600001147983 */ /* 0x001ea20000300800 */
[----:B------:R-:W2:Y:S02]  /*23620*/  LDL.LU R21, [R1+0x364] ;  /* 0x0003640001157983 */ /* 0x000ea40000300800 */
[----:B------:R-:W2:Y:S02]  /*23630*/  LDL.LU R22, [R1+0x368] ;  /* 0x0003680001167983 */ /* 0x000ea40000300800 */
[----:B------:R-:W2:Y:S01]  /*23640*/  LDL.LU R23, [R1+0x36c] ;  /* 0x00036c0001177983 */ /* 0x000ea20000300800 */
[----:B------:R0:W-:Y:S04]  /*23650*/  STL.64 [R1+0x2818], R8 ;  /* 0x0028180801007387 */ /* 0x0001e80000100a00 */
[----:B0-----:R-:W3:Y:S04]  /*23660*/  LDL.LU.64 R8, [R1+0x10] ;  /* 0x0000100001087983 */ /* 0x001ee80000300a00 */
[----:B---3--:R0:W-:Y:S02]  /*23670*/  STL.64 [R1+0x2820], R8 ;  /* 0x0028200801007387 */ /* 0x0081e40000100a00 */
[----:B0-----:R-:W-:-:S02]  /*23680*/  IMAD.MOV.U32 R8, RZ, RZ, R11 ;  /* 0x000000ffff087224 */ /* 0x001fc400078e000b */
[----:B------:R-:W-:-:S05]  /*23690*/  IMAD.MOV.U32 R9, RZ, RZ, R10 ;  /* 0x000000ffff097224 */ /* 0x000fca00078e000a */
[----:B------:R-:W-:Y:S01]  /*236a0*/  STL.64 [R1+0x2838], R8 ;  /* 0x0028380801007387 */ /* 0x000fe20000100a00 */
[----:B------:R-:W-:Y:S02]  /*236b0*/  STL.64 [R1+0x380], R4 ;  /* 0x0003800401007387 */ /* 0x000fe40000100a00 */
[----:B------:R0:W-:Y:S02]  /*236c0*/  STL.64 [R1+0x388], R6 ;  /* 0x0003880601007387 */ /* 0x0001e40000100a00 */
[----:B0-----:R-:W3:Y:S01]  /*236d0*/  LDL.LU R7, [R1+0x2888] ;  /* 0x0028880001077983 */ /* 0x001ee20000300800 */
[----:B------:R-:W4:Y:S02]  /*236e0*/  LDL.LU.64 R4, [R1+0x2880] ;  /* 0x0028800001047983 */ /* 0x000f240000300a00 */
[----:B------:R0:W-:Y:S02]  /*236f0*/  STL.64 [R1+0x2810], R16 ;  /* 0x0028101001007387 */ /* 0x0001e40000100a00 */
        /* <DEDUP_REMOVED lines=9> */
[----:B------:R-:W2:Y:S01]  /*23790*/  LDL.LU R19, [R1+0x28c] ;  /* 0x00028c0001137983 */ /* 0x000ea20000300800 */
[C---:B----4-:R-:W-:Y:S01]  /*237a0*/  HMMA.16816.F32.BF16 R12, R24.reuse, R4, R12 ;  /* 0x00000004180c723c */ /* 0x050fe2000004180c */
[----:B--2---:R-:W-:Y:S01]  /*237b0*/  STL.64 [R1+0x2848], R18 ;  /* 0x0028481201007387 */ /* 0x004fe20000100a00 */
[----:B------:R0:W-:Y:S03]  /*237c0*/  STL.64 [R1+0x2840], R16 ;  /* 0x0028401001007387 */ /* 0x0001e60000100a00 */
[----:B0-----:R-:W2:Y:S01]  /*237d0*/  LDL.LU R16, [R1+0x290] ;  /* 0x0002900001107983 */ /* 0x001ea20000300800 */
[----:B------:R-:W2:Y:S02]  /*237e0*/  LDL.LU R17, [R1+0x294] ;  /* 0x0002940001117983 */ /* 0x000ea40000300800 */
[----:B------:R-:W2:Y:S02]  /*237f0*/  LDL.LU R18, [R1+0x298] ;  /* 0x0002980001127983 */ /* 0x000ea40000300800 */
[----:B------:R-:W2:Y:S11]  /*23800*/  LDL.LU R19, [R1+0x29c] ;  /* 0x00029c0001137983 */ /* 0x000eb60000300800 */
[----:B------:R-:W-:Y:S02]  /*23810*/  @!UPT UIADD3 URZ, URZ, URZ, URZ ;  /* 0x0000003f3f3ff290 */ /* 0x000fe4000fffe03f */
[----:B------:R0:W-:Y:S01]  /*23820*/  STL.64 [R1+0x370], R12 ;  /* 0x0003700c01007387 */ /* 0x0001e20000100a00 */
[----:B------:R-:W-:Y:S03]  /*23830*/  STL.64 [R1+0x378], R14 ;  /* 0x0003780e01007387 */ /* 0x000fe60000100a00 */
[----:B0-----:R-:W4:Y:S01]  /*23840*/  LDL.LU.64 R12, [R1+0x2878] ;  /* 0x00287800010c7983 */ /* 0x001f220000300a00 */
[----:B------:R-:W-:Y:S01]  /*23850*/  IMAD.MOV.U32 R9, RZ, RZ, R2 ;  /* 0x000000ffff097224 */ /* 0x000fe200078e0002 */
        /* <DEDUP_REMOVED lines=10> */
[----:B------:R-:W-:-:S06]  /*23900*/  IMAD.MOV.U32 R6, RZ, RZ, R13 ;  /* 0x000000ffff067224 */ /* 0x000fcc00078e000d */
[----:B------:R-:W-:Y:S11]  /*23910*/  IMAD.MOV.U32 R20, RZ, RZ, R12 ;  /* 0x000000ffff147224 */ /* 0x000ff600078e000c */
[----:B------:R-:W-:Y:S05]  /*23920*/  @!UPT UIADD3 URZ, URZ, URZ, URZ ;  /* 0x0000003f3f3ff290 */ /* 0x000fea000fffe03f */
[----:B------:R0:W-:Y:S01]  /*23930*/  STL.64 [R1+0x2a0], R24 ;  /* 0x0002a01801007387 */ /* 0x0001e20000100a00 */
[----:B------:R1:W-:Y:S02]  /*23940*/  STL.64 [R1+0x2a8], R26 ;  /* 0x0002a81a01007387 */ /* 0x0003e40000100a00 */
[----:B------:R-:W2:Y:S02]  /*23950*/  LDL.LU.64 R14, [R1+0x2858] ;  /* 0x00285800010e7983 */ /* 0x000ea40000300a00 */
[----:B------:R-:W2:Y:S02]  /*23960*/  LDL.LU.64 R12, [R1+0x2850] ;  /* 0x00285000010c7983 */ /* 0x000ea40000300a00 */
[----:B------:R-:W-:Y:S01]  /*23970*/  IMAD.MOV.U32 R8, RZ, RZ, R3 ;  /* 0x000000ffff087224 */ /* 0x000fe200078e0003 */
[----:B0-----:R-:W4:Y:S01]  /*23980*/  LDL.LU R24, [R1+0x270] ;  /* 0x0002700001187983 */ /* 0x001f220000300800 */
[----:B------:R-:W4:Y:S02]  /*23990*/  LDL.LU R25, [R1+0x274] ;  /* 0x0002740001197983 */ /* 0x000f240000300800 */
[----:B-1----:R-:W4:Y:S02]  /*239a0*/  LDL.LU R26, [R1+0x278] ;  /* 0x00027800011a7983 */ /* 0x002f240000300800 */
[----:B------:R-:W4:Y:S01]  /*239b0*/  LDL.LU R27, [R1+0x27c] ;  /* 0x00027c00011b7983 */ /* 0x000f220000300800 */
[----:B------:R0:W-:Y:S04]  /*239c0*/  STL [R1+0x280c], R20 ;  /* 0x00280c1401007387 */ /* 0x0001e80000100800 */
[----:B0-----:R-:W3:Y:S01]  /*239d0*/  LDL.LU R20, [R1+0x250] ;  /* 0x0002500001147983 */ /* 0x001ee20000300800 */
[----:B------:R-:W3:Y:S02]  /*239e0*/  LDL.LU R21, [R1+0x254] ;  /* 0x0002540001157983 */ /* 0x000ee40000300800 */
[----:B------:R-:W3:Y:S02]  /*239f0*/  LDL.LU R22, [R1+0x258] ;  /* 0x0002580001167983 */ /* 0x000ee40000300800 */
[----:B------:R-:W3:Y:S01]  /*23a00*/  LDL.LU R23, [R1+0x25c] ;  /* 0x00025c0001177983 */ /* 0x000ee20000300800 */
        /* <DEDUP_REMOVED lines=13> */
[----:B0-----:R-:W4:Y:S02]  /*23ae0*/  LDL.LU.64 R8, [R1+0x2820] ;  /* 0x0028200001087983 */ /* 0x001f240000300a00 */
[C---:B----4-:R-:W-:Y:S01]  /*23af0*/  HMMA.16816.F32.BF16 R24, R12.reuse, R8, R24 ;  /* 0x000000080c18723c */ /* 0x050fe20000041818 */
[----:B------:R-:W-:Y:S11]  /*23b00*/  IMAD.MOV.U32 R3, RZ, RZ, R9 ;  /* 0x000000ffff037224 */ /* 0x000ff600078e0009 */
[----:B------:R-:W-:Y:S11]  /*23b10*/  @!UPT UIADD3 URZ, URZ, URZ, URZ ;  /* 0x0000003f3f3ff290 */ /* 0x000ff6000fffe03f */
[----:B------:R0:W-:Y:S01]  /*23b20*/  STL.64 [R1+0x270], R24 ;  /* 0x0002701801007387 */ /* 0x0001e20000100a00 */
[----:B------:R-:W-:Y:S02]  /*23b30*/  STL.64 [R1+0x278], R26 ;  /* 0x0002781a01007387 */ /* 0x000fe40000100a00 */
[----:B0-----:R-:W-:Y:S02]  /*23b40*/  IMAD.MOV.U32 R24, RZ, RZ, R8 ;  /* 0x000000ffff187224 */ /* 0x001fe400078e0008 */
[----:B------:R-:W2:Y:S03]  /*23b50*/  LDL.LU.64 R8, [R1+0x2818] ;  /* 0x0028180001087983 */ /* 0x000ea60000300a00 */
[----:B------:R0:W-:Y:S02]  /*23b60*/  STL [R1+0x2800], R24 ;  /* 0x0028001801007387 */ /* 0x0001e40000100800 */
[----:B0-----:R-:W4:Y:S01]  /*23b70*/  LDL.LU R24, [R1+0x230] ;  /* 0x0002300001187983 */ /* 0x001f220000300800 */
[----:B------:R-:W4:Y:S02]  /*23b80*/  LDL.LU R25, [R1+0x234] ;  /* 0x0002340001197983 */ /* 0x000f240000300800 */
[----:B------:R-:W4:Y:S02]  /*23b90*/  LDL.LU R26, [R1+0x238] ;  /* 0x00023800011a7983 */ /* 0x000f240000300800 */
[----:B------:R-:W4:Y:S01]  /*23ba0*/  LDL.LU R27, [R1+0x23c] ;  /* 0x00023c00011b7983 */ /* 0x000f220000300800 */
[C---:B--2---:R-:W-:Y:S01]  /*23bb0*/  HMMA.16816.F32.BF16 R8, R12.reuse, R8, R16 ;  /* 0x000000080c08723c */ /* 0x044fe20000041810 */
[----:B------:R-:W3:Y:S11]  /*23bc0*/  LDL.LU.64 R16, [R1+0x2810] ;  /* 0x0028100001107983 */ /* 0x000ef60000300a00 */
[----:B------:R-:W-:Y:S11]  /*23bd0*/  @!UPT UIADD3 URZ, URZ, URZ, URZ ;  /* 0x0000003f3f3ff290 */ /* 0x000ff6000fffe03f */
[----:B------:R-:W-:Y:S01]  /*23be0*/  STL.64 [R1+0x260], R8 ;  /* 0x0002600801007387 */ /* 0x000fe20000100a00 */
[----:B------:R-:W-:Y:S02]  /*23bf0*/  STL.64 [R1+0x268], R10 ;  /* 0x0002680a01007387 */ /* 0x000fe40000100a00 */
[----:B------:R-:W-:Y:S01]  /*23c00*/  LDSM.16.MT88.4 R8, [R28+0x8300] ;  /* 0x008300001c08783b */ /* 0x000fe20000004200 */
[C---:B---3--:R-:W-:Y:S01]  /*23c10*/  HMMA.16816.F32.BF16 R16, R12.reuse, R16, R20 ;  /* 0x000000100c10723c */ /* 0x048fe20000041814 */
[----:B------:R-:W2:Y:S11]  /*23c20*/  LDL.LU R20, [R1+0x280c] ;  /* 0x00280c0001147983 */ /* 0x000eb60000300800 */
[----:B------:R-:W-:Y:S11]  /*23c30*/  @!UPT UIADD3 URZ, URZ, URZ, URZ ;  /* 0x0000003f3f3ff290 */ /* 0x000ff6000fffe03f */
[----:B------:R-:W-:Y:S01]  /*23c40*/  STL.64 [R1+0x250], R16 ;  /* 0x0002501001007387 */ /* 0x000fe20000100a00 */
[----:B------:R-:W-:Y:S02]  /*23c50*/  STL.64 [R1+0x258], R18 ;  /* 0x0002581201007387 */ /* 0x000fe40000100a00 */
[----:B------:R-:W0:Y:S02]  /*23c60*/  LDSM.16.MT88.4 R16, [R28+0x8380] ;  /* 0x008380001c10783b */ /* 0x000e240000004200 */
[----:B0-----:R-:W-:Y:S02]  /*23c70*/  STL.64 [R1+0x2778], R18 ;  /* 0x0027781201007387 */ /* 0x001fe40000100a00 */
[----:B------:R0:W-:Y:S02]  /*23c80*/  STL.64 [R1+0x2770], R16 ;  /* 0x0027701001007387 */ /* 0x0001e40000100a00 */
[----:B0-----:R-:W3:Y:S01]  /*23c90*/  LDL.LU R16, [R1+0x240] ;  /* 0x0002400001107983 */ /* 0x001ee20000300800 */
[----:B------:R-:W3:Y:S02]  /*23ca0*/  LDL.LU R17, [R1+0x244] ;  /* 0x0002440001117983 */ /* 0x000ee40000300800 */
[----:B------:R-:W3:Y:S02]  /*23cb0*/  LDL.LU R18, [R1+0x248] ;  /* 0x0002480001127983 */ /* 0x000ee40000300800 */
[----:B------:R-:W3:Y:S02]  /*23cc0*/  LDL.LU R19, [R1+0x24c] ;  /* 0x00024c0001137983 */ /* 0x000ee40000300800 */
[----:B---3--:R-:W-:Y:S11]  /*23cd0*/  HMMA.16816.F32.BF16 R16, R12, R4, R16 ;  /* 0x000000040c10723c */ /* 0x008ff60000041810 */
[----:B------:R-:W-:Y:S11]  /*23ce0*/  @!UPT UIADD3 URZ, URZ, URZ, URZ ;  /* 0x0000003f3f3ff290 */ /* 0x000ff6000fffe03f */
[----:B------:R-:W-:Y:S01]  /*23cf0*/  @!UPT UIADD3 URZ, URZ, URZ, URZ ;  /* 0x0000003f3f3ff290 */ /* 0x000fe2000fffe03f */
[----:B------:R2:W-:Y:S02]  /*23d00*/  STL.64 [R1+0x240], R16 ;  /* 0x0002401001007387 */ /* 0x0005e40000100a00 */
[----:B--2---:R-:W-:Y:S02]  /*23d10*/  IMAD.MOV.U32 R16, RZ, RZ, R20 ;  /* 0x000000ffff107224 */ /* 0x004fe400078e0014 */
[----:B------:R-:W0:Y:S04]  /*23d20*/  LDSM.16.MT88.4 R20, [R28+0xc000] ;  /* 0x00c000001c14783b */ /* 0x000e280000004200 */
[----:B------:R-:W-:Y:S01]  /*23d30*/  STL.64 [R1+0x248], R18 ;  /* 0x0002481201007387 */ /* 0x000fe20000100a00 */
[----:B------:R-:W-:Y:S02]  /*23d40*/  STL [R1+0x27b8], R7 ;  /* 0x0027b80701007387 */ /* 0x000fe40000100800 */
[----:B------:R1:W-:Y:S02]  /*23d50*/  STL.64 [R1+0x27b0], R4 ;  /* 0x0027b00401007387 */ /* 0x0003e40000100a00 */
[----:B------:R-:W-:Y:S01]  /*23d60*/  IMAD.MOV.U32 R17, RZ, RZ, R6 ;  /* 0x000000ffff117224 */ /* 0x000fe200078e0006 */
[----:B-1----:R-:W2:Y:S01]  /*23d70*/  LDL.LU R4, [R1+0x180] ;  /* 0x0001800001047983 */ /* 0x002ea20000300800 */
[----:B------:R-:W2:Y:S02]  /*23d80*/  LDL.LU R5, [R1+0x184] ;  /* 0x0001840001057983 */ /* 0x000ea40000300800 */
[----:B------:R-:W2:Y:S02]  /*23d90*/  LDL.LU R6, [R1+0x188] ;  /* 0x0001880001067983 */ /* 0x000ea40000300800 */
[----:B------:R-:W2:Y:S01]  /*23da0*/  LDL.LU R7, [R1+0x18c] ;  /* 0x00018c0001077983 */ /* 0x000ea20000300800 */
[----:B0-----:R-:W-:Y:S01]  /*23db0*/  STL.64 [R1+0x26f0], R22 ;  /* 0x0026f01601007387 */ /* 0x001fe20000100a00 */
[----:B------:R0:W-:Y:S02]  /*23dc0*/  STL.64 [R1+0x26e8], R20 ;  /* 0x0026e81401007387 */ /* 0x0001e40000100a00 */
[----:B0-----:R-:W-:-:S02]  /*23dd0*/  IMAD.MOV.U32 R20, RZ, RZ, R2 ;  /* 0x000000ffff147224 */ /* 0x001fc400078e0002 */
[----:B------:R-:W-:Y:S01]  /*23de0*/  IMAD.MOV.U32 R21, RZ, RZ, R29 ;  /* 0x000000ffff157224 */ /* 0x000fe200078e001d */
[----:B------:R-:W3:Y:S01]  /*23df0*/  LDL.LU R2, [R1+0x2808] ;  /* 0x0028080001027983 */ /* 0x000ee20000300800 */
[----:B------:R-:W2:Y:S05]  /*23e00*/  LDL.LU R29, [R1+0x2804] ;  /* 0x00280400011d7983 */ /* 0x000eaa0000300800 */
[----:B----4-:R-:W-:Y:S01]  /*23e10*/  HMMA.16816.F32.BF16 R20, R12, R20, R24 ;  /* 0x000000140c14723c */ /* 0x010fe20000041818 */
[----:B------:R-:W4:Y:S11]  /*23e20*/  LDL.LU R24, [R1+0x2800] ;  /* 0x0028000001187983 */ /* 0x000f360000300800 */
[----:B------:R-:W-:Y:S11]  /*23e30*/  @!UPT UIADD3 URZ, URZ, URZ, URZ ;  /* 0x0000003f3f3ff290 */ /* 0x000ff6000fffe03f */
[----:B------:R0:W-:Y:S01]  /*23e40*/  STL.64 [R1+0x230], R20 ;  /* 0x0002301401007387 */ /* 0x0001e20000100a00 */
[----:B------:R1:W-:Y:S03]  /*23e50*/  STL.64 [R1+0x238], R22 ;  /* 0x0002381601007387 */ /* 0x0003e60000100a00 */
[----:B0-----:R-:W2:Y:S01]  /*23e60*/  LDL.LU R20, [R1+0x350] ;  /* 0x0003500001147983 */ /* 0x001ea20000300800 */
[----:B------:R-:W2:Y:S02]  /*23e70*/  LDL.LU R21, [R1+0x354] ;  /* 0x0003540001157983 */ /* 0x000ea40000300800 */
[----:B-1----:R-:W2:Y:S02]  /*23e80*/  LDL.LU R22, [R1+0x358] ;  /* 0x0003580001167983 */ /* 0x002ea40000300800 */
[----:B------:R-:W2:Y:S02]  /*23e90*/  LDL.LU R23, [R1+0x35c] ;  /* 0x00035c0001177983 */ /* 0x000ea40000300800 */
        /* <DEDUP_REMOVED lines=14> */
[----:B----4-:R-:W-:-:S02]  /*23f80*/  IMAD.MOV.U32 R20, RZ, RZ, R24 ;  /* 0x000000ffff147224 */ /* 0x010fc400078e0018 */
[----:B------:R-:W0:Y:S01]  /*23f90*/  LDSM.16.MT88.4 R24, [R28+0xc080] ;  /* 0x00c080001c18783b */ /* 0x000e220000004200 */
[----:B------:R-:W-:-:S05]  /*23fa0*/  IMAD.MOV.U32 R21, RZ, RZ, R3 ;  /* 0x000000ffff157224 */ /* 0x000fca00078e0003 */
[----:B------:R-:W-:Y:S04]  /*23fb0*/  STL.64 [R1+0x27d8], R20 ;  /* 0x0027d81401007387 */ /* 0x000fe80000100a00 */
[----:B0-----:R-:W-:Y:S01]  /*23fc0*/  STL.64 [R1+0x2660], R26 ;  /* 0x0026601a01007387 */ /* 0x001fe20000100a00 */
[----:B------:R0:W-:Y:S03]  /*23fd0*/  STL.64 [R1+0x2658], R24 ;  /* 0x0026581801007387 */ /* 0x0001e60000100a00 */
[----:B0-----:R-:W2:Y:S01]  /*23fe0*/  LDL.LU.64 R24, [R1+0x50] ;  /* 0x0000500001187983 */ /* 0x001ea20000300a00 */
[----:B------:R-:W4:Y:S01]  /*23ff0*/  LDL.64 R26, [R1+0x58] ;  /* 0x00005800011a7983 */ /* 0x000f220000100a00 */
[----:B------:R-:W-:Y:S01]  /*24000*/  HMMA.16816.F32.BF16 R4, R12, R16, R4 ;  /* 0x000000100c04723c */ /* 0x000fe20000041804 */
[----:B------:R-:W0:Y:S01]  /*24010*/  LDSM.16.MT88.4 R12, [R28+0xc100] ;  /* 0x00c100001c0c783b */ /* 0x000e220000004200 */
[----:B----4-:R-:W-:Y:S03]  /*24020*/  STL.64 [R1+0x2798], R26 ;  /* 0x0027981a01007387 */ /* 0x010fe60000100a00 */
[----:B--2---:R-:W-:Y:S02]  /*24030*/  STL.64 [R1+0x2790], R24 ;  /* 0x0027901801007387 */ /* 0x004fe40000100a00 */
[----:B------:R-:W2:Y:S11]  /*24040*/  LDL.LU R16, [R1+0x150] ;  /* 0x0001500001107983 */ /* 0x000eb60000300800 */
[----:B------:R-:W-:Y:S05]  /*24050*/  @!UPT UIADD3 URZ, URZ, URZ, URZ ;  /* 0x0000003f3f3ff290 */ /* 0x000fea000fffe03f */
[----:B------:R-:W-:Y:S01]  /*24060*/  STL.64 [R1+0x180], R4 ;  /* 0x0001800401007387 */ /* 0x000fe20000100a00 */
[----:B------:R-:W-:Y:S01]  /*24070*/  STL.64 [R1+0x188], R6 ;  /* 0x0001880601007387 */ /* 0x000fe20000100a00 */
[----:B------:R-:W2:Y:S02]  /*24080*/  LDL.LU R17, [R1+0x154] ;  /* 0x0001540001117983 */ /* 0x000ea40000300800 */
[----:B------:R-:W4:Y:S02]  /*24090*/  LDL.LU R18, [R1+0x158] ;  /* 0x0001580001127983 */ /* 0x000f240000300800 */
[----:B------:R-:W4:Y:S02]  /*240a0*/  LDL.LU R19, [R1+0x15c] ;  /* 0x00015c0001137983 */ /* 0x000f240000300800 */
[----:B----4-:R-:W-:Y:S01]  /*240b0*/  STL.64 [R1+0x27e8], R18 ;  /* 0x0027e81201007387 */ /* 0x010fe20000100a00 */
[----:B--2---:R1:W-:Y:S03]  /*240c0*/  STL.64 [R1+0x27e0], R16 ;  /* 0x0027e01001007387 */ /* 0x0043e60000100a00 */
[----:B-1----:R-:W2:Y:S01]  /*240d0*/  LDL.LU.64 R16, [R1+0x40] ;  /* 0x0000400001107983 */ /* 0x002ea20000300a00 */
[----:B------:R-:W4:Y:S02]  /*240e0*/  LDL.LU R20, [R1+0x160] ;  /* 0x0001600001147983 */ /* 0x000f240000300800 */
[----:B------:R-:W4:Y:S02]  /*240f0*/  LDL.LU R21, [R1+0x164] ;  /* 0x0001640001157983 */ /* 0x000f240000300800 */
[----:B------:R-:W2:Y:S01]  /*24100*/  LDL.LU R22, [R1+0x168] ;  /* 0x0001680001167983 */ /* 0x000ea20000300800 */
[----:B------:R-:W2:Y:S04]  /*24110*/  LDL.LU R23, [R1+0x16c] ;  /* 0x00016c0001177983 */ /* 0x000ea80000300800 */
[----:B--2---:R-:W-:Y:S01]  /*24120*/  STL.64 [R1+0x27f8], R22 ;  /* 0x0027f81601007387 */ /* 0x004fe20000100a00 */
[----:B----4-:R1:W-:Y:S03]  /*24130*/  STL.64 [R1+0x27f0], R20 ;  /* 0x0027f01401007387 */ /* 0x0103e60000100a00 */
[----:B-1----:R-:W2:Y:S01]  /*24140*/  LDL.LU R20, [R1+0x170] ;  /* 0x0001700001147983 */ /* 0x002ea20000300800 */
[----:B------:R-:W2:Y:S02]  /*24150*/  LDL.LU R21, [R1+0x174] ;  /* 0x0001740001157983 */ /* 0x000ea40000300800 */
[----:B------:R-:W2:Y:S02]  /*24160*/  LDL.LU R22, [R1+0x178] ;  /* 0x0001780001167983 */ /* 0x000ea40000300800 */
[----:B------:R-:W2:Y:S01]  /*24170*/  LDL.LU R23, [R1+0x17c] ;  /* 0x00017c0001177983 */ /* 0x000ea20000300800 */
[----:B------:R-:W4:Y:S01]  /*24180*/  LDL.LU R24, [R1+0x120] ;  /* 0x0001200001187983 */ /* 0x000f220000300800 */
[----:B------:R-:W4:Y:S02]  /*24190*/  LDL.LU R25, [R1+0x124] ;  /* 0x0001240001197983 */ /* 0x000f240000300800 */
[----:B------:R-:W2:Y:S02]  /*241a0*/  LDL.LU R26, [R1+0x128] ;  /* 0x00012800011a7983 */ /* 0x000ea40000300800 */
[----:B------:R-:W2:Y:S01]  /*241b0*/  LDL.LU R27, [R1+0x12c] ;  /* 0x00012c00011b7983 */ /* 0x000ea20000300800 */
[----:B------:R-:W2:Y:S01]  /*241c0*/  LDL.LU R4, [R1+0x130] ;  /* 0x0001300001047983 */ /* 0x000ea20000300800 */
[----:B------:R-:W2:Y:S02]  /*241d0*/  LDL.LU R5, [R1+0x134] ;  /* 0x0001340001057983 */ /* 0x000ea40000300800 */
[----:B------:R-:W2:Y:S02]  /*241e0*/  LDL.LU R6, [R1+0x138] ;  /* 0x0001380001067983 */ /* 0x000ea40000300800 */
[----:B------:R-:W2:Y:S02]  /*241f0*/  LDL.LU R7, [R1+0x13c] ;  /* 0x00013c0001077983 */ /* 0x000ea40000300800 */
[----:B--2---:R-:W-:Y:S01]  /*24200*/  STL.64 [R1+0x27c8], R6 ;  /* 0x0027c80601007387 */ /* 0x004fe20000100a00 */
[----:B------:R1:W-:Y:S03]  /*24210*/  STL.64 [R1+0x27c0], R4 ;  /* 0x0027c00401007387 */ /* 0x0003e60000100a00 */
[----:B-1----:R-:W2:Y:S01]  /*24220*/  LDL.LU.64 R4, [R1] ;  /* 0x0000000001047983 */ /* 0x002ea20000300a00 */
[----:B------:R-:W-:Y:S02]  /*24230*/  STL.64 [R1+0x27a8], R26 ;  /* 0x0027a81a01007387 */ /* 0x000fe40000100a00 */
[----:B----4-:R1:W-:Y:S02]  /*24240*/  STL.64 [R1+0x27a0], R24 ;  /* 0x0027a01801007387 */ /* 0x0103e40000100a00 */
[----:B-1----:R-:W4:Y:S01]  /*24250*/  LDL.LU.64 R24, [R1+0x30] ;  /* 0x0000300001187983 */ /* 0x002f220000300a00 */
[----:B------:R-:W-:Y:S03]  /*24260*/  HMMA.16816.F32.BF16 R20, R8, R16, R20 ;  /* 0x000000100814723c */ /* 0x000fe60000041814 */
[----:B----4-:R1:W-:Y:S04]  /*24270*/  STL.64 [R1+0x27d0], R24 ;  /* 0x0027d01801007387 */ /* 0x0103e80000100a00 */
[----:B-1----:R-:W2:Y:S01]  /*24280*/  LDL.LU R24, [R1+0x140] ;  /* 0x0001400001187983 */ /* 0x002ea20000300800 */
[----:B------:R-:W2:Y:S02]  /*24290*/  LDL.LU R25, [R1+0x144] ;  /* 0x0001440001197983 */ /* 0x000ea40000300800 */
[----:B------:R-:W2:Y:S02]  /*242a0*/  LDL.LU R26, [R1+0x148] ;  /* 0x00014800011a7983 */ /* 0x000ea40000300800 */
[----:B------:R-:W2:Y:S01]  /*242b0*/  LDL.LU R27, [R1+0x14c] ;  /* 0x00014c00011b7983 */ /* 0x000ea20000300800 */
[----:B0-----:R-:W-:Y:S01]  /*242c0*/  STL.64 [R1+0x25f0], R14 ;  /* 0x0025f00e01007387 */ /* 0x001fe20000100a00 */
[----:B------:R0:W-:Y:S03]  /*242d0*/  STL.64 [R1+0x25e8], R12 ;  /* 0x0025e80c01007387 */ /* 0x0001e60000100a00 */
[----:B0-----:R-:W4:Y:S01]  /*242e0*/  LDL.LU.64 R12, [R1+0x60] ;  /* 0x00006000010c7983 */ /* 0x001f220000300a00 */
[----:B------:R-:W2:Y:S03]  /*242f0*/  LDL.64 R14, [R1+0x68] ;  /* 0x00006800010e7983 */ /* 0x000ea60000100a00 */
[----:B--2---:R-:W-:Y:S01]  /*24300*/  STL.64 [R1+0x2788], R14 ;  /* 0x0027880e01007387 */ /* 0x004fe20000100a00 */
[----:B----4-:R0:W-:Y:S03]  /*24310*/  STL.64 [R1+0x2780], R12 ;  /* 0x0027800c01007387 */ /* 0x0101e60000100a00 */
[----:B0-----:R-:W2:Y:S01]  /*24320*/  LDL.LU.64 R12, [R1+0x20] ;  /* 0x00002000010c7983 */ /* 0x001ea20000300a00 */
[----:B------:R-:W-:Y:S02]  /*24330*/  STL.64 [R1+0x170], R20 ;  /* 0x0001701401007387 */ /* 0x000fe40000100a00 */
[----:B------:R0:W-:Y:S02]  /*24340*/  STL.64 [R1+0x178], R22 ;  /* 0x0001781601007387 */ /* 0x0001e40000100a00 */
[----:B0-----:R-:W2:Y:S01]  /*24350*/  LDL.LU.64 R22, [R1+0x27f8] ;  /* 0x0027f80001167983 */ /* 0x001ea20000300a00 */
[----:B------:R-:W2:Y:S02]  /*24360*/  LDL.LU.64 R20, [R1+0x27f0] ;  /* 0x0027f00001147983 */ /* 0x000ea40000300a00 */
[----:B------:R-:W-:-:S02]  /*24370*/  IMAD.MOV.U32 R6, RZ, RZ, R16 ;  /* 0x000000ffff067224 */ /* 0x000fc400078e0010 */
[----:B------:R-:W-:Y:S01]  /*24380*/  IMAD.MOV.U32 R3, RZ, RZ, R17 ;  /* 0x000000ffff037224 */ /* 0x000fe200078e0011 */
[----:B------:R-:W4:Y:S01]  /*24390*/  LDL.LU.64 R18, [R1+0x27e8] ;  /* 0x0027e80001127983 */ /* 0x000f220000300a00 */
[----:B------:R-:W4:Y:S01]  /*243a0*/  LDL.LU.64 R16, [R1+0x27e0] ;  /* 0x0027e00001107983 */ /* 0x000f220000300a00 */
[C---:B--2---:R-:W-:Y:S11]  /*243b0*/  HMMA.16816.F32.BF16 R20, R8.reuse, R12, R20 ;  /* 0x0000000c0814723c */ /* 0x044ff60000041814 */
[----:B------:R-:W-:Y:S11]  /*243c0*/  @!UPT UIADD3 URZ, URZ, URZ, URZ ;  /* 0x0000003f3f3ff290 */ /* 0x000ff6000fffe03f */
[----:B------:R-:W-:Y:S01]  /*243d0*/  @!UPT UIADD3 URZ, URZ, URZ, URZ ;  /* 0x0000003f3f3ff290 */ /* 0x000fe2000fffe03f */
[----:B------:R0:W-:Y:S01]  /*243e0*/  STL.64 [R1+0x160], R20 ;  /* 0x0001601401007387 */ /* 0x0001e20000100a00 */
[----:B------:R1:W-:Y:S03]  /*243f0*/  STL.64 [R1+0x168], R22 ;  /* 0x0001681601007387 */ /* 0x0003e60000100a00 */
[----:B0-----:R-:W4:Y:S01]  /*24400*/  LDL.LU.64 R20, [R1+0x27d8] ;  /* 0x0027d80001147983 */ /* 0x001f220000300a00 */
[----:B-1----:R-:W-:Y:S02]  /*24410*/  IMAD.MOV.U32 R22, RZ, RZ, R12 ;  /* 0x000000ffff167224 */ /* 0x002fe400078e000c */
[----:B------:R-:W-:Y:S01]  /*24420*/  IMAD.MOV.U32 R7, RZ, RZ, R13 ;  /* 0x000000ffff077224 */ /* 0x000fe200078e000d */
[----:B------:R-:W-:Y:S01]  /*24430*/  HMMA.16816.F32.BF16 R24, R8, R4, R24 ;  /* 0x000000040818723c */ /* 0x000fe20000041818 */
[----:B------:R-:W-:-:S07]  /*24440*/  IMAD.MOV.U32 R23, RZ, RZ, R4 ;  /* 0x000000ffff177224 */ /* 0x000fce00078e0004 */
[----:B----4-:R-:W-:Y:S01]  /*24450*/  HMMA.16816.F32.BF16 R12, R8, R20, R16 ;  /* 0x00000014080c723c */ /* 0x010fe20000041810 */
[----:B------:R-:W2:Y:S11]  /*24460*/  LDL.LU R16, [R1+0xb0] ;  /* 0x0000b00001107983 */ /* 0x000eb60000300800 */
[----:B------:R-:W-:Y:S11]  /*24470*/  @!UPT UIADD3 URZ, URZ, URZ, URZ ;  /* 0x0000003f3f3ff290 */ /* 0x000ff6000fffe03f */
[----:B------:R0:W-:Y:S01]  /*24480*/  STL.64 [R1+0x150], R12 ;  /* 0x0001500c01007387 */ /* 0x0001e20000100a00 */
[----:B------:R1:W-:Y:S02]  /*24490*/  STL.64 [R1+0x158], R14 ;  /* 0x0001580e01007387 */ /* 0x0003e40000100a00 */
[----:B------:R-:W2:Y:S02]  /*244a0*/  LDL.LU R17, [R1+0xb4] ;  /* 0x0000b40001117983 */ /* 0x000ea40000300800 */
[----:B------:R-:W2:Y:S01]  /*244b0*/  LDL.LU R18, [R1+0xb8] ;  /* 0x0000b80001127983 */ /* 0x000ea20000300800 */
[----:B------:R-:W2:Y:S04]  /*244c0*/  LDL.LU R19, [R1+0xbc] ;  /* 0x0000bc0001137983 */ /* 0x000ea80000300800 */
[----:B0-----:R-:W4:Y:S01]  /*244d0*/  LDL.LU R12, [R1+0x110] ;  /* 0x00011000010c7983 */ /* 0x001f220000300800 */
[----:B------:R-:W4:Y:S02]  /*244e0*/  LDL.LU R13, [R1+0x114] ;  /* 0x00011400010d7983 */ /* 0x000f240000300800 */
[----:B-1----:R-:W4:Y:S02]  /*244f0*/  LDL.LU R14, [R1+0x118] ;  /* 0x00011800010e7983 */ /* 0x002f240000300800 */
[----:B------:R-:W4:Y:S01]  /*24500*/  LDL.LU R15, [R1+0x11c] ;  /* 0x00011c00010f7983 */ /* 0x000f220000300800 */
[----:B------:R0:W-:Y:S02]  /*24510*/  STL.64 [R1+0x2740], R20 ;  /* 0x0027401401007387 */ /* 0x0001e40000100a00 */
[----:B0-----:R-:W-:-:S02]  /*24520*/  IMAD.MOV.U32 R20, RZ, RZ, R22 ;  /* 0x000000ffff147224 */ /* 0x001fc400078e0016 */
[----:B------:R-:W-:Y:S02]  /*24530*/  IMAD.MOV.U32 R21, RZ, RZ, R7 ;  /* 0x000000ffff157224 */ /* 0x000fe400078e0007 */
[----:B------:R-:W-:-:S03]  /*24540*/  IMAD.MOV.U32 R22, RZ, RZ, R5 ;  /* 0x000000ffff167224 */ /* 0x000fc600078e0005 */
[----:B------:R0:W-:Y:S01]  /*24550*/  STL.64 [R1+0x2758], R20 ;  /* 0x0027581401007387 */ /* 0x0001e20000100a00 */
[----:B------:R1:W-:Y:S02]  /*24560*/  STL.64 [R1+0x140], R24 ;  /* 0x0001401801007387 */ /* 0x0003e40000100a00 */
[----:B------:R-:W-:Y:S02]  /*24570*/  STL.64 [R1+0x148], R26 ;  /* 0x0001481a01007387 */ /* 0x000fe40000100a00 */
[----:B0-----:R-:W-:Y:S01]  /*24580*/  IMAD.MOV.U32 R20, RZ, RZ, R6 ;  /* 0x000000ffff147224 */ /* 0x001fe200078e0006 */
[----:B-1----:R-:W2:Y:S01]  /*24590*/  LDL.LU.64 R24, [R1+0x27d0] ;  /* 0x0027d00001187983 */ /* 0x002ea20000300a00 */
[----:B------:R-:W2:Y:S02]  /*245a0*/  LDL.LU.64 R6, [R1+0x27c8] ;  /* 0x0027c80001067983 */ /* 0x000ea40000300a00 */
[----:B------:R-:W2:Y:S02]  /*245b0*/  LDL.LU.64 R4, [R1+0x27c0] ;  /* 0x0027c00001047983 */ /* 0x000ea40000300a00 */
[----:B------:R-:W-:Y:S01]  /*245c0*/  IMAD.MOV.U32 R21, RZ, RZ, R3 ;  /* 0x000000ffff157224 */ /* 0x000fe200078e0003 */
[C---:B--2---:R-:W-:Y:S01]  /*245d0*/  HMMA.16816.F32.BF16 R4, R8.reuse, R24, R4 ;  /* 0x000000180804723c */ /* 0x044fe20000041804 */
[----:B------:R-:W-:Y:S11]  /*245e0*/  IMAD.MOV.U32 R3, RZ, RZ, R25 ;  /* 0x000000ffff037224 */ /* 0x000ff600078e0019 */
[----:B------:R-:W-:Y:S11]  /*245f0*/  @!UPT UIADD3 URZ, URZ, URZ, URZ ;  /* 0x0000003f3f3ff290 */ /* 0x000ff6000fffe03f */
[----:B------:R-:W-:Y:S01]  /*24600*/  STL.64 [R1+0x130], R4 ;  /* 0x0001300401007387 */ /* 0x000fe20000100a00 */
[----:B------:R0:W-:Y:S03]  /*24610*/  STL.64 [R1+0x138], R6 ;  /* 0x0001380601007387 */ /* 0x0001e60000100a00 */
[----:B0-----:R-:W2:Y:S01]  /*24620*/  LDL.LU R7, [R1+0x27b8] ;  /* 0x0027b80001077983 */ /* 0x001ea20000300800 */
[----:B------:R-:W2:Y:S02]  /*24630*/  LDL.LU.64 R4, [R1+0x27b0] ;  /* 0x0027b00001047983 */ /* 0x000ea40000300a00 */
[----:B------:R-:W-:Y:S02]  /*24640*/  IMAD.MOV.U32 R6, RZ, RZ, R24 ;  /* 0x000000ffff067224 */ /* 0x000fe400078e0018 */
[----:B------:R-:W2:Y:S01]  /*24650*/  LDL.LU.64 R26, [R1+0x27a8] ;  /* 0x0027a800011a7983 */ /* 0x000ea20000300a00 */
[----:B------:R-:W2:Y:S02]  /*24660*/  LDL.LU.64 R24, [R1+0x27a0] ;  /* 0x0027a00001187983 */ /* 0x000ea40000300a00 */
[C---:B--2---:R-:W-:Y:S11]  /*24670*/  HMMA.16816.F32.BF16 R24, R8.reuse, R4, R24 ;  /* 0x000000040818723c */ /* 0x044ff60000041818 */
[----:B------:R-:W-:Y:S11]  /*24680*/  @!UPT UIADD3 URZ, URZ, URZ, URZ ;  /* 0x0000003f3f3ff290 */ /* 0x000ff6000fffe03f */
[----:B------:R-:W-:Y:S01]  /*24690*/  @!UPT UIADD3 URZ, URZ, URZ, URZ ;  /* 0x0000003f3f3ff290 */ /* 0x000fe2000fffe03f */
[----:B------:R-:W-:Y:S01]  /*246a0*/  STL.64 [R1+0x120], R24 ;  /* 0x0001201801007387 */ /* 0x000fe20000100a00 */
[----:B------:R0:W-:Y:S03]  /*246b0*/  STL.64 [R1+0x128], R26 ;  /* 0x0001281a01007387 */ /* 0x0001e60000100a00 */
[----:B0-----:R-:W2:Y:S01]  /*246c0*/  LDL.LU.64 R26, [R1+0x2798] ;  /* 0x00279800011a7983 */ /* 0x001ea20000300a00 */
[----:B------:R-:W4:Y:S02]  /*246d0*/  LDL.LU.64 R24, [R1+0x2790] ;  /* 0x0027900001187983 */ /* 0x000f240000300a00 */
[----:B------:R-:W-:Y:S02]  /*246e0*/  STL.64 [R1+0x2738], R6 ;  /* 0x0027380601007387 */ /* 0x000fe40000100a00 */
        /* <DEDUP_REMOVED lines=21> */
[----:B0-----:R-:W4:Y:S01]  /*24840*/  LDL.LU.64 R14, [R1+0x2788] ;  /* 0x00278800010e7983 */ /* 0x001f220000300a00 */
[----:B------:R-:W2:Y:S02]  /*24850*/  LDL.LU.64 R12, [R1+0x2780] ;  /* 0x00278000010c7983 */ /* 0x000ea40000300a00 */
[----:B--2---:R-:W-:Y:S01]  /*24860*/  HMMA.16816.F32.BF16 R8, R8, R12, R16 ;  /* 0x0000000c0808723c */ /* 0x004fe20000041810 */
[----:B------:R-:W2:Y:S01]  /*24870*/  LDL.LU.64 R18, [R1+0x2778] ;  /* 0x0027780001127983 */ /* 0x000ea20000300a00 */
[----:B------:R-:W2:Y:S11]  /*24880*/  LDL.LU.64 R16, [R1+0x2770] ;  /* 0x0027700001107983 */ /* 0x000eb60000300a00 */
[----:B------:R-:W-:Y:S10]  /*24890*/  @!UPT UIADD3 URZ, URZ, URZ, URZ ;  /* 0x0000003f3f3ff290 */ /* 0x000ff4000fffe03f */
[----:B------:R0:W-:Y:S02]  /*248a0*/  STL.64 [R1+0xb0], R8 ;  /* 0x0000b00801007387 */ /* 0x0001e40000100a00 */
[----:B0-----:R-:W-:Y:S02]  /*248b0*/  IMAD.MOV.U32 R8, RZ, RZ, R23 ;  /* 0x000000ffff087224 */ /* 0x001fe400078e0017 */
[----:B------:R-:W-:Y:S01]  /*248c0*/  IMAD.MOV.U32 R9, RZ, RZ, R22 ;  /* 0x000000ffff097224 */ /* 0x000fe200078e0016 */
[----:B------:R0:W-:Y:S04]  /*248d0*/  STL.64 [R1+0xb8], R10 ;  /* 0x0000b80a01007387 */ /* 0x0001e80000100a00 */
[----:B0-----:R-:W3:Y:S04]  /*248e0*/  LDL R10, [R1+0x8] ;  /* 0x00000800010a7983 */ /* 0x001ee80000100800 */
[----:B------:R-:W3:Y:S01]  /*248f0*/  LDL R11, [R1+0xc] ;  /* 0x00000c00010b7983 */ /* 0x000ee20000100800 */
[C---:B--2---:R-:W-:Y:S03]  /*24900*/  HMMA.16816.F32.BF16 R20, R16.reuse, R20, R4 ;  /* 0x000000141014723c */ /* 0x044fe60000041804 */
[----:B------:R-:W2:Y:S01]  /*24910*/  LDL.LU.64 R6, [R1+0x2768] ;  /* 0x0027680001067983 */ /* 0x000ea20000300a00 */
[----:B------:R-:W2:Y:S11]  /*24920*/  LDL.LU.64 R4, [R1+0x2760] ;  /* 0x0027600001047983 */ /* 0x000eb60000300a00 */
[----:B------:R-:W-:Y:S08]  /*24930*/  @!UPT UIADD3 URZ, URZ, URZ, URZ ;  /* 0x0000003f3f3ff290 */ /* 0x000ff0000fffe03f */
        /* <DEDUP_REMOVED lines=25> */
[----:B------:R-:W-:Y:S02]  /*24ad0*/  IMAD.MOV.U32 R8, RZ, RZ, R6 ;  /* 0x000000ffff087224 */ /* 0x000fe400078e0006 */
[----:B------:R-:W-:Y:S01]  /*24ae0*/  IMAD.MOV.U32 R9, RZ, RZ, R3 ;  /* 0x000000ffff097224 */ /* 0x000fe200078e0003 */
[----:B---3--:R2:W-:Y:S01]  /*24af0*/  STL.64 [R1+0x26a8], R10 ;  /* 0x0026a80a01007387 */ /* 0x0085e20000100a00 */
[----:B------:R-:W3:Y:S02]  /*24b00*/  LDL.LU R6, [R1+0x270c] ;  /* 0x00270c0001067983 */ /* 0x000ee40000300800 */
[----:B------:R-:W3:Y:S03]  /*24b10*/  LDL.LU R3, [R1+0x2708] ;  /* 0x0027080001037983 */ /* 0x000ee60000300800 */
[----:B--2---:R-:W-:Y:S01]  /*24b20*/  HMMA.16816.F32.BF16 R8, R16, R8, R20 ;  /* 0x000000081008723c */ /* 0x004fe20000041814 */
[----:B------:R-:W2:Y:S01]  /*24b30*/  LDL.LU.64 R22, [R1+0x2700] ;  /* 0x0027000001167983 */ /* 0x000ea20000300a00 */
[----:B------:R-:W2:Y:S11]  /*24b40*/  LDL.LU.64 R20, [R1+0x26f8] ;  /* 0x0026f80001147983 */ /* 0x000eb60000300a00 */
[----:B------:R-:W-:Y:S10]  /*24b50*/  @!UPT UIADD3 URZ, URZ, URZ, URZ ;  /* 0x0000003f3f3ff290 */ /* 0x000ff4000fffe03f */
[----:B------:R-:W-:Y:S01]  /*24b60*/  STL.64 [R1+0x220], R8 ;  /* 0x0002200801007387 */ /* 0x000fe20000100a00 */
[----:B------:R0:W-:Y:S03]  /*24b70*/  STL.64 [R1+0x228], R10 ;  /* 0x0002280a01007387 */ /* 0x0001e60000100a00 */
[----:B0-----:R-:W2:Y:S04]  /*24b80*/  LDL.64 R10, [R1+0x18] ;  /* 0x00001800010a7983 */ /* 0x001ea80000100a00 */
[----:B--2---:R0:W-:Y:S01]  /*24b90*/  STL.64 [R1+0x26c0], R10 ;  /* 0x0026c00a01007387 */ /* 0x0041e20000100a00 */
[----:B------:R-:W2:Y:S02]  /*24ba0*/  LDL.LU R8, [R1+0x340] ;  /* 0x0003400001087983 */ /* 0x000ea40000300800 */
[----:B------:R-:W2:Y:S01]  /*24bb0*/  LDL.LU R9, [R1+0x344] ;  /* 0x0003440001097983 */ /* 0x000ea20000300800 */
[----:B0-----:R-:W2:Y:S01]  /*24bc0*/  LDL.LU R10, [R1+0x348] ;  /* 0x00034800010a7983 */ /* 0x001ea20000300800 */
[----:B---3--:R-:W-:-:S02]  /*24bd0*/  IMAD.MOV.U32 R11, RZ, RZ, R3 ;  /* 0x000000ffff0b7224 */ /* 0x008fc400078e0003 */
[----:B------:R-:W-:Y:S05]  /*24be0*/  STL.64 [R1+0x26e0], R6 ;  /* 0x0026e00601007387 */ /* 0x000fea0000100a00 */
[C---:B--2---:R-:W-:Y:S11]  /*24bf0*/  HMMA.16816.F32.BF16 R8, R16.reuse, R4, R8 ;  /* 0x000000041008723c */ /* 0x044ff60000041808 */
[----:B------:R-:W-:Y:S11]  /*24c00*/  @!UPT UIADD3 URZ, URZ, URZ, URZ ;  /* 0x0000003f3f3ff290 */ /* 0x000ff6000fffe03f */
[----:B------:R-:W-:Y:S01]  /*24c10*/  @!UPT UIADD3 URZ, URZ, URZ, URZ ;  /* 0x0000003f3f3ff290 */ /* 0x000fe2000fffe03f */
[----:B------:R-:W-:Y:S01]  /*24c20*/  STL.64 [R1+0x340], R8 ;  /* 0x0003400801007387 */ /* 0x000fe20000100a00 */
[----:B------:R0:W-:Y:S02]  /*24c30*/  STL.64 [R1+0x348], R10 ;  /* 0x0003480a01007387 */ /* 0x0001e40000100a00 */
[----:B0-----:R-:W-:Y:S11]  /*24c40*/  HMMA.16816.F32.BF16 R8, R16, R24, R20 ;  /* 0x000000181008723c */ /* 0x001ff60000041814 */
[----:B------:R-:W-:Y:S11]  /*24c50*/  @!UPT UIADD3 URZ, URZ, URZ, URZ ;  /* 0x0000003f3f3ff290 */ /* 0x000ff6000fffe03f */
[----:B------:R-:W-:Y:S01]  /*24c60*/  @!UPT UIADD3 URZ, URZ, URZ, URZ ;  /* 0x0000003f3f3ff290 */ /* 0x000fe2000fffe03f */
[----:B------:R-:W-:Y:S01]  /*24c70*/  STL.64 [R1+0x350], R8 ;  /* 0x0003500801007387 */ /* 0x000fe20000100a00 */
[----:B------:R0:W-:Y:S02]  /*24c80*/  STL [R1+0x358], R10 ;  /* 0x0003580a01007387 */ /* 0x0001e40000100800 */
[----:B------:R-:W2:Y:S02]  /*24c90*/  LDL.LU R4, [R1+0x320] ;  /* 0x0003200001047983 */ /* 0x000ea40000300800 */
[----:B------:R-:W2:Y:S01]  /*24ca0*/  LDL.LU R5, [R1+0x324] ;  /* 0x0003240001057983 */ /* 0x000ea20000300800 */
[----:B------:R-:W2:Y:S01]  /*24cb0*/  LDL.LU R6, [R1+0x328] ;  /* 0x0003280001067983 */ /* 0x000ea20000300800 */
[----:B------:R-:W2:Y:S02]  /*24cc0*/  LDL.LU R7, [R1+0x32c] ;  /* 0x00032c0001077983 */ /* 0x000ea40000300800 */
[----:B------:R-:W3:Y:S02]  /*24cd0*/  LDL.LU R20, [R1+0x330] ;  /* 0x0003300001147983 */ /* 0x000ee40000300800 */
[----:B------:R-:W3:Y:S01]  /*24ce0*/  LDL.LU R21, [R1+0x334] ;  /* 0x0003340001157983 */ /* 0x000ee20000300800 */
[----:B------:R-:W3:Y:S01]  /*24cf0*/  LDL.LU R22, [R1+0x338] ;  /* 0x0003380001167983 */ /* 0x000ee20000300800 */
[----:B------:R-:W-:-:S02]  /*24d00*/  IMAD.MOV.U32 R3, RZ, RZ, R11 ;  /* 0x000000ffff037224 */ /* 0x000fc400078e000b */
[----:B------:R-:W3:Y:S02]  /*24d10*/  LDL.LU R23, [R1+0x33c] ;  /* 0x00033c0001177983 */ /* 0x000ee40000300800 */
[----:B0-----:R-:W2:Y:S02]  /*24d20*/  LDL.64 R10, [R1+0x28] ;  /* 0x00002800010a7983 */ /* 0x001ea40000100a00 */
[----:B--2---:R0:W-:Y:S04]  /*24d30*/  STL.64 [R1+0x26d8], R10 ;  /* 0x0026d80a01007387 */ /* 0x0041e80000100a00 */
[----:B0-----:R-:W2:Y:S01]  /*24d40*/  LDL.64 R10, [R1+0x48] ;  /* 0x00004800010a7983 */ /* 0x001ea20000100a00 */
        /* <DEDUP_REMOVED lines=23> */
[----:B---3--:R-:W-:Y:S01]  /*24ec0*/  HMMA.16816.F32.BF16 R16, R16, R12, R20 ;  /* 0x0000000c1010723c */ /* 0x008fe20000041814 */
[----:B--2---:R-:W-:Y:S01]  /*24ed0*/  STL.64 [R1+0x26d0], R26 ;  /* 0x0026d01a01007387 */ /* 0x004fe20000100a00 */
[----:B------:R0:W-:Y:S03]  /*24ee0*/  STL.64 [R1+0x26c8], R24 ;  /* 0x0026c81801007387 */ /* 0x0001e60000100a00 */
[----:B0-----:R-:W2:Y:S01]  /*24ef0*/  LDL.LU R24, [R1+0x310] ;  /* 0x0003100001187983 */ /* 0x001ea20000300800 */
[----:B------:R-:W2:Y:S02]  /*24f00*/  LDL.LU R25, [R1+0x314] ;  /* 0x0003140001197983 */ /* 0x000ea40000300800 */
[----:B------:R-:W2:Y:S02]  /*24f10*/  LDL.LU R26, [R1+0x318] ;  /* 0x00031800011a7983 */ /* 0x000ea40000300800 */
[----:B------:R-:W2:Y:S01]  /*24f20*/  LDL.LU R27, [R1+0x31c] ;  /* 0x00031c00011b7983 */ /* 0x000ea20000300800 */
[----:B------:R-:W-:Y:S01]  /*24f30*/  STL [R1+0x2460], R3 ;  /* 0x0024600301007387 */ /* 0x000fe20000100800 */
[----:B------:R-:W3:Y:S02]  /*24f40*/  LDL.LU.64 R22, [R1+0x26f0] ;  /* 0x0026f00001167983 */ /* 0x000ee40000300a00 */
[----:B------:R-:W3:Y:S09]  /*24f50*/  LDL.LU.64 R20, [R1+0x26e8] ;  /* 0x0026e80001147983 */ /* 0x000ef20000300a00 */
[----:B------:R-:W-:Y:S01]  /*24f60*/  STL.64 [R1+0x330], R16 ;  /* 0x0003301001007387 */ /* 0x000fe20000100a00 */
[----:B------:R0:W-:Y:S04]  /*24f70*/  STL.64 [R1+0x338], R18 ;  /* 0x0003381201007387 */ /* 0x0001e80000100a00 */
[----:B0-----:R-:W2:Y:S04]  /*24f80*/  LDL R18, [R1+0x38] ;  /* 0x0000380001127983 */ /* 0x001ea80000100800 */
[----:B------:R-:W2:Y:S01]  /*24f90*/  LDL R19, [R1+0x3c] ;  /* 0x00003c0001137983 */ /* 0x000ea20000100800 */
[C---:B---3--:R-:W-:Y:S11]  /*24fa0*/  HMMA.16816.F32.BF16 R4, R20.reuse, R10, R4 ;  /* 0x0000000a1404723c */ /* 0x048ff60000041804 */
[----:B------:R-:W-:Y:S11]  /*24fb0*/  @!UPT UIADD3 URZ, URZ, URZ, URZ ;  /* 0x0000003f3f3ff290 */ /* 0x000ff6000fffe03f */
[----:B------:R-:W-:Y:S01]  /*24fc0*/  @!UPT UIADD3 URZ, URZ, URZ, URZ ;  /* 0x0000003f3f3ff290 */ /* 0x000fe2000fffe03f */
[----:B------:R0:W-:Y:S01]  /*24fd0*/  STL.64 [R1+0x320], R4 ;  /* 0x0003200401007387 */ /* 0x0001e20000100a00 */
[----:B------:R1:W-:Y:S02]  /*24fe0*/  STL.64 [R1+0x328], R6 ;  /* 0x0003280601007387 */ /* 0x0003e40000100a00 */
[----:B0-----:R-:W-:Y:S01]  /*24ff0*/  IMAD.MOV.U32 R5, RZ, RZ, R10 ;  /* 0x000000ffff057224 */ /* 0x001fe200078e000a */
[----:B-1----:R-:W3:Y:S01]  /*25000*/  LDL.LU.64 R6, [R1+0x26e0] ;  /* 0x0026e00001067983 */ /* 0x002ee20000300a00 */
[----:B------:R-:W-:Y:S02]  /*25010*/  IMAD.MOV.U32 R4, RZ, RZ, R11 ;  /* 0x000000ffff047224 */ /* 0x000fe400078e000b */
        /* <DEDUP_REMOVED lines=19> */
[----:B----4-:R3:W-:Y:S01]  /*25150*/  STL.64 [R1+0x2670], R14 ;  /* 0x0026700e01007387 */ /* 0x0107e20000100a00 */
[----:B------:R0:W-:Y:S01]  /*25160*/  STL.64 [R1+0x2668], R12 ;  /* 0x0026680c01007387 */ /* 0x0001e20000100a00 */
[----:B---3--:R-:W-:-:S03]  /*25170*/  IMAD.MOV.U32 R14, RZ, RZ, R6 ;  /* 0x000000ffff0e7224 */ /* 0x008fc600078e0006 */
[----:B0-----:R-:W3:Y:S01]  /*25180*/  LDL.LU R12, [R1+0x2c0] ;  /* 0x0002c000010c7983 */ /* 0x001ee20000300800 */
[----:B------:R-:W3:Y:S02]  /*25190*/  LDL.LU R13, [R1+0x2c4] ;  /* 0x0002c400010d7983 */ /* 0x000ee40000300800 */
[----:B------:R-:W4:Y:S02]  /*251a0*/  LDL.LU R6, [R1+0x26a4] ;  /* 0x0026a40001067983 */ /* 0x000f240000300800 */
[----:B------:R-:W-:Y:S02]  /*251b0*/  IMAD.MOV.U32 R15, RZ, RZ, R7 ;  /* 0x000000ffff0f7224 */ /* 0x000fe400078e0007 */
[----:B------:R-:W4:Y:S01]  /*251c0*/  LDL.LU R7, [R1+0x26a0] ;  /* 0x0026a00001077983 */ /* 0x000f220000300800 */
        /* <DEDUP_REMOVED lines=8> */
[----:B------:R-:W3:Y:S01]  /*25250*/  LDL.LU R8, [R1+0x210] ;  /* 0x0002100001087983 */ /* 0x000ee20000300800 */
[C---:B--2---:R-:W-:Y:S11]  /*25260*/  HMMA.16816.F32.BF16 R24, R20.reuse, R18, R24 ;  /* 0x000000121418723c */ /* 0x044ff60000041818 */
[----:B------:R-:W-:Y:S11]  /*25270*/  @!UPT UIADD3 URZ, URZ, URZ, URZ ;  /* 0x0000003f3f3ff290 */ /* 0x000ff6000fffe03f */
[----:B------:R-:W-:Y:S01]  /*25280*/  @!UPT UIADD3 URZ, URZ, URZ, URZ ;  /* 0x0000003f3f3ff290 */ /* 0x000fe2000fffe03f */
[----:B------:R-:W-:Y:S01]  /*25290*/  STL.64 [R1+0x2e0], R24 ;  /* 0x0002e01801007387 */ /* 0x000fe20000100a00 */
[----:B------:R0:W-:Y:S03]  /*252a0*/  STL.64 [R1+0x2e8], R26 ;  /* 0x0002e81a01007387 */ /* 0x0001e60000100a00 */
[----:B0-----:R-:W4:Y:S01]  /*252b0*/  LDL.LU.64 R26, [R1+0x2688] ;  /* 0x00268800011a7983 */ /* 0x001f220000300a00 */
[----:B------:R-:W4:Y:S02]  /*252c0*/  LDL.LU.64 R24, [R1+0x2680] ;  /* 0x0026800001187983 */ /* 0x000f240000300a00 */
[----:B------:R-:W-:Y:S02]  /*252d0*/  IMAD.MOV.U32 R10, RZ, RZ, R2 ;  /* 0x000000ffff0a7224 */ /* 0x000fe400078e0002 */
[----:B------:R-:W-:Y:S01]  /*252e0*/  IMAD.MOV.U32 R11, RZ, RZ, R0 ;  /* 0x000000ffff0b7224 */ /* 0x000fe200078e0000 */
[----:B------:R-:W-:Y:S01]  /*252f0*/  STL.64 [R1+0x2628], R18 ;  /* 0x0026281201007387 */ /* 0x000fe20000100a00 */
[C---:B----4-:R-:W-:Y:S11]  /*25300*/  HMMA.16816.F32.BF16 R24, R20.reuse, R6, R24 ;  /* 0x000000061418723c */ /* 0x050ff60000041818 */
[----:B------:R-:W-:Y:S11]  /*25310*/  @!UPT UIADD3 URZ, URZ, URZ, URZ ;  /* 0x0000003f3f3ff290 */ /* 0x000ff6000fffe03f */
[----:B------:R-:W-:Y:S01]  /*25320*/  @!UPT UIADD3 URZ, URZ, URZ, URZ ;  /* 0x0000003f3f3ff290 */ /* 0x000fe2000fffe03f */
[----:B------:R-:W-:Y:S01]  /*25330*/  STL [R1+0x2d0], R24 ;  /* 0x0002d01801007387 */ /* 0x000fe20000100800 */
[----:B------:R-:W-:Y:S02]  /*25340*/  IMAD.MOV.U32 R2, RZ, RZ, R26 ;  /* 0x000000ffff027224 */ /* 0x000fe400078e001a */
[----:B------:R-:W-:Y:S02]  /*25350*/  IMAD.MOV.U32 R0, RZ, RZ, R27 ;  /* 0x000000ffff007224 */ /* 0x000fe400078e001b */
[----:B------:R-:W3:Y:S01]  /*25360*/  LDL.LU.64 R26, [R1+0x2678] ;  /* 0x00267800011a7983 */ /* 0x000ee20000300a00 */
[----:B------:R-:W-:Y:S02]  /*25370*/  IMAD.MOV.U32 R9, RZ, RZ, R29 ;  /* 0x000000ffff097224 */ /* 0x000fe400078e001d */
[----:B------:R-:W-:Y:S02]  /*25380*/  IMAD.MOV.U32 R29, RZ, RZ, R25 ;  /* 0x000000ffff1d7224 */ /* 0x000fe400078e0019 */
[----:B------:R-:W-:Y:S01]  /*25390*/  STL.64 [R1+0x2620], R6 ;  /* 0x0026200601007387 */ /* 0x000fe20000100a00 */
[----:B------:R-:W-:Y:S01]  /*253a0*/  STL [R1+0x257c], R0 ;  /* 0x00257c0001007387 */ /* 0x000fe20000100800 */
        /* <DEDUP_REMOVED lines=8> */
[----:B------:R-:W3:Y:S02]  /*25430*/  LDL.LU.64 R12, [R1+0x2668] ;  /* 0x00266800010c7983 */ /* 0x000ee40000300a00 */
[----:B------:R-:W-:Y:S02]  /*25440*/  IMAD.MOV.U32 R2, RZ, RZ, R26 ;  /* 0x000000ffff027224 */ /* 0x000fe400078e001a */
[----:B------:R-:W-:Y:S02]  /*25450*/  IMAD.MOV.U32 R0, RZ, RZ, R27 ;  /* 0x000000ffff007224 */ /* 0x000fe400078e001b */
[----:B------:R-:W4:Y:S01]  /*25460*/  LDL.LU.64 R26, [R1+0x2660] ;  /* 0x00266000011a7983 */ /* 0x000f220000300a00 */
[----:B------:R-:W4:Y:S01]  /*25470*/  LDL.LU.64 R24, [R1+0x2658] ;  /* 0x0026580001187983 */ /* 0x000f220000300a00 */
[----:B--2---:R-:W-:Y:S02]  /*25480*/  HMMA.16816.F32.BF16 R20, R20, R14, R8 ;  /* 0x0000000e1414723c */ /* 0x004fe40000041808 */
[----:B------:R-:W2:Y:S11]  /*25490*/  LDL.LU R8, [R1+0x1f0] ;  /* 0x0001f00001087983 */ /* 0x000eb60000300800 */
[----:B------:R-:W-:Y:S10]  /*254a0*/  @!UPT UIADD3 URZ, URZ, URZ, URZ ;  /* 0x0000003f3f3ff290 */ /* 0x000ff4000fffe03f */
[----:B------:R-:W-:Y:S01]  /*254b0*/  STL.64 [R1+0x210], R20 ;  /* 0x0002101401007387 */ /* 0x000fe20000100a00 */
[----:B------:R-:W-:Y:S02]  /*254c0*/  STL.64 [R1+0x218], R22 ;  /* 0x0002181601007387 */ /* 0x000fe40000100a00 */
[----:B------:R-:W2:Y:S02]  /*254d0*/  LDL.LU R9, [R1+0x1f4] ;  /* 0x0001f40001097983 */ /* 0x000ea40000300800 */
[----:B------:R-:W2:Y:S01]  /*254e0*/  LDL.LU R10, [R1+0x1f8] ;  /* 0x0001f800010a7983 */ /* 0x000ea20000300800 */
[----:B------:R-:W2:Y:S04]  /*254f0*/  LDL.LU R11, [R1+0x1fc] ;  /* 0x0001fc00010b7983 */ /* 0x000ea80000300800 */
[----:B--2---:R0:W-:Y:S01]  /*25500*/  STL.64 [R1+0x2640], R10 ;  /* 0x0026400a01007387 */ /* 0x0041e20000100a00 */
[----:B------:R-:W-:Y:S02]  /*25510*/  STL.64 [R1+0x2638], R8 ;  /* 0x0026380801007387 */ /* 0x000fe40000100a00 */
[----:B0-----:R-:W-:-:S02]  /*25520*/  IMAD.MOV.U32 R11, RZ, RZ, R4 ;  /* 0x000000ffff0b7224 */ /* 0x001fc400078e0004 */
[----:B------:R-:W-:Y:S01]  /*25530*/  IMAD.MOV.U32 R10, RZ, RZ, R5 ;  /* 0x000000ffff0a7224 */ /* 0x000fe200078e0005 */
[----:B------:R-:W2:Y:S01]  /*25540*/  LDL.LU R4, [R1+0x1e0] ;  /* 0x0001e00001047983 */ /* 0x000ea20000300800 */
[----:B------:R-:W2:Y:S02]  /*25550*/  LDL.LU R5, [R1+0x1e4] ;  /* 0x0001e40001057983 */ /* 0x000ea40000300800 */
[----:B------:R-:W2:Y:S02]  /*25560*/  LDL.LU R6, [R1+0x1e8] ;  /* 0x0001e80001067983 */ /* 0x000ea40000300800 */
[----:B------:R-:W2:Y:S02]  /*25570*/  LDL.LU R7, [R1+0x1ec] ;  /* 0x0001ec0001077983 */ /* 0x000ea40000300800 */
[----:B--2---:R-:W-:Y:S01]  /*25580*/  STL.64 [R1+0x2650], R6 ;  /* 0x0026500601007387 */ /* 0x004fe20000100a00 */
[----:B------:R0:W-:Y:S03]  /*25590*/  STL.64 [R1+0x2648], R4 ;  /* 0x0026480401007387 */ /* 0x0001e60000100a00 */
[----:B0-----:R-:W4:Y:S01]  /*255a0*/  LDL.LU R4, [R1+0x200] ;  /* 0x0002000001047983 */ /* 0x001f220000300800 */
[----:B------:R-:W4:Y:S02]  /*255b0*/  LDL.LU R5, [R1+0x204] ;  /* 0x0002040001057983 */ /* 0x000f240000300800 */
[----:B------:R-:W4:Y:S02]  /*255c0*/  LDL.LU R6, [R1+0x208] ;  /* 0x0002080001067983 */ /* 0x000f240000300800 */
[----:B------:R-:W4:Y:S01]  /*255d0*/  LDL.LU R7, [R1+0x20c] ;  /* 0x00020c0001077983 */ /* 0x000f220000300800 */
[----:B------:R-:W-:Y:S01]  /*255e0*/  STL.64 [R1+0x2600], R14 ;  /* 0x0026000e01007387 */ /* 0x000fe20000100a00 */
[----:B------:R-:W2:Y:S02]  /*255f0*/  LDL.LU R20, [R1+0x2b0] ;  /* 0x0002b00001147983 */ /* 0x000ea40000300800 */
[----:B------:R-:W2:Y:S02]  /*25600*/  LDL.LU R21, [R1+0x2b4] ;  /* 0x0002b40001157983 */ /* 0x000ea40000300800 */
[----:B------:R-:W2:Y:S01]  /*25610*/  LDL.LU R22, [R1+0x2b8] ;  /* 0x0002b80001167983 */ /* 0x000ea20000300800 */
[----:B------:R-:W2:Y:S04]  /*25620*/  LDL.LU R23, [R1+0x2bc] ;  /* 0x0002bc0001177983 */ /* 0x000ea80000300800 */
[----:B--2---:R-:W-:Y:S01]  /*25630*/  STL.64 [R1+0x2588], R22 ;  /* 0x0025881601007387 */ /* 0x004fe20000100a00 */
[----:B------:R0:W-:Y:S03]  /*25640*/  STL.64 [R1+0x2580], R20 ;  /* 0x0025801401007387 */ /* 0x0001e60000100a00 */
[----:B0-----:R-:W2:Y:S01]  /*25650*/  LDL.LU R20, [R1+0x190] ;  /* 0x0001900001147983 */ /* 0x001ea20000300800 */
[----:B------:R-:W2:Y:S02]  /*25660*/  LDL.LU R21, [R1+0x194] ;  /* 0x0001940001157983 */ /* 0x000ea40000300800 */
[----:B------:R-:W2:Y:S02]  /*25670*/  LDL.LU R22, [R1+0x198] ;  /* 0x0001980001167983 */ /* 0x000ea40000300800 */
[----:B------:R-:W2:Y:S01]  /*25680*/  LDL.LU R23, [R1+0x19c] ;  /* 0x00019c0001177983 */ /* 0x000ea20000300800 */
[----:B----4-:R-:W-:Y:S01]  /*25690*/  HMMA.16816.F32.BF16 R8, R24, R10, R4 ;  /* 0x0000000a1808723c */ /* 0x010fe20000041804 */
[----:B--2---:R-:W-:Y:S01]  /*256a0*/  STL.64 [R1+0x2598], R22 ;  /* 0x0025981601007387 */ /* 0x004fe20000100a00 */
[----:B------:R0:W-:Y:S03]  /*256b0*/  STL.64 [R1+0x2590], R20 ;  /* 0x0025901401007387 */ /* 0x0001e60000100a00 */
[----:B0-----:R-:W2:Y:S01]  /*256c0*/  LDL.LU R20, [R1+0xc0] ;  /* 0x0000c00001147983 */ /* 0x001ea20000300800 */
[----:B------:R-:W2:Y:S02]  /*256d0*/  LDL.LU R21, [R1+0xc4] ;  /* 0x0000c40001157983 */ /* 0x000ea40000300800 */
[----:B------:R-:W4:Y:S02]  /*256e0*/  LDL.LU R22, [R1+0xc8] ;  /* 0x0000c80001167983 */ /* 0x000f240000300800 */
[----:B------:R-:W4:Y:S02]  /*256f0*/  LDL.LU R23, [R1+0xcc] ;  /* 0x0000cc0001177983 */ /* 0x000f240000300800 */
[----:B------:R-:W-:-:S02]  /*25700*/  IMAD.MOV.U32 R14, RZ, RZ, R16 ;  /* 0x000000ffff0e7224 */ /* 0x000fc400078e0010 */
[----:B------:R-:W3:Y:S01]  /*25710*/  LDL.LU R16, [R1+0x1d0] ;  /* 0x0001d00001107983 */ /* 0x000ee20000300800 */
[----:B------:R-:W3:Y:S02]  /*25720*/  LDL.LU R17, [R1+0x1d4] ;  /* 0x0001d40001117983 */ /* 0x000ee40000300800 */
[----:B------:R-:W3:Y:S02]  /*25730*/  LDL.LU R18, [R1+0x1d8] ;  /* 0x0001d80001127983 */ /* 0x000ee40000300800 */
[----:B------:R-:W3:Y:S01]  /*25740*/  LDL.LU R19, [R1+0x1dc] ;  /* 0x0001dc0001137983 */ /* 0x000ee20000300800 */
[----:B----4-:R-:W-:Y:S01]  /*25750*/  STL.64 [R1+0x25a8], R22 ;  /* 0x0025a81601007387 */ /* 0x010fe20000100a00 */
[----:B--2---:R-:W-:Y:S02]  /*25760*/  STL.64 [R1+0x25a0], R20 ;  /* 0x0025a01401007387 */ /* 0x004fe40000100a00 */
[----:B------:R-:W2:Y:S02]  /*25770*/  LDL.LU.64 R6, [R1+0x2650] ;  /* 0x0026500001067983 */ /* 0x000ea40000300a00 */
[----:B------:R-:W2:Y:S01]  /*25780*/  LDL.LU.64 R4, [R1+0x2648] ;  /* 0x0026480001047983 */ /* 0x000ea20000300a00 */
[----:B------:R-:W-:Y:S01]  /*25790*/  STL.64 [R1+0x200], R8 ;  /* 0x0002000801007387 */ /* 0x000fe20000100a00 */
[----:B------:R0:W-:Y:S03]  /*257a0*/  STL.64 [R1+0x208], R10 ;  /* 0x0002080a01007387 */ /* 0x0001e60000100a00 */
[----:B0-----:R-:W4:Y:S01]  /*257b0*/  LDL.LU.64 R10, [R1+0x2640] ;  /* 0x00264000010a7983 */ /* 0x001f220000300a00 */
[----:B------:R-:W4:Y:S02]  /*257c0*/  LDL.LU.64 R8, [R1+0x2638] ;  /* 0x0026380001087983 */ /* 0x000f240000300a00 */
[----:B---3--:R-:W-:-:S02]  /*257d0*/  IMAD.MOV.U32 R15, RZ, RZ, R13 ;  /* 0x000000ffff0f7224 */ /* 0x008fc400078e000d */
[----:B------:R-:W-:Y:S02]  /*257e0*/  IMAD.MOV.U32 R22, RZ, RZ, R12 ;  /* 0x000000ffff167224 */ /* 0x000fe400078e000c */
[----:B------:R-:W-:-:S07]  /*257f0*/  IMAD.MOV.U32 R23, RZ, RZ, R3 ;  /* 0x000000ffff177224 */ /* 0x000fce00078e0003 */
[C---:B--2---:R-:W-:Y:S08]  /*25800*/  HMMA.16816.F32.BF16 R4, R24.reuse, R22, R4 ;  /* 0x000000161804723c */ /* 0x044ff00000041804 */
[----:B----4-:R-:W-:Y:S01]  /*25810*/  HMMA.16816.F32.BF16 R12, R24, R14, R8 ;  /* 0x0000000e180c723c */ /* 0x010fe20000041808 */
[----:B------:R-:W2:Y:S11]  /*25820*/  LDL.LU.64 R10, [R1+0x2630] ;  /* 0x00263000010a7983 */ /* 0x000eb60000300a00 */
[----:B------:R-:W-:Y:S11]  /*25830*/  @!UPT UIADD3 URZ, URZ, URZ, URZ ;  /* 0x0000003f3f3ff290 */ /* 0x000ff6000fffe03f */
[----:B------:R-:W-:Y:S01]  /*25840*/  STL.64 [R1+0x1f0], R12 ;  /* 0x0001f00c01007387 */ /* 0x000fe20000100a00 */
[----:B------:R0:W-:Y:S02]  /*25850*/  STL.64 [R1+0x1f8], R14 ;  /* 0x0001f80e01007387 */ /* 0x0001e40000100a00 */
[----:B0-----:R-:W-:Y:S02]  /*25860*/  IMAD.MOV.U32 R14, RZ, RZ, R2 ;  /* 0x000000ffff0e7224 */ /* 0x001fe400078e0002 */
[----:B------:R-:W-:-:S05]  /*25870*/  IMAD.MOV.U32 R15, RZ, RZ, R0 ;  /* 0x000000ffff0f7224 */ /* 0x000fca00078e0000 */
[----:B------:R0:W-:Y:S01]  /*25880*/  STL.64 [R1+0x2618], R14 ;  /* 0x0026180e01007387 */ /* 0x0001e20000100a00 */
[----:B------:R-:W3:Y:S02]  /*25890*/  LDL.LU R12, [R1+0x1b0] ;  /* 0x0001b000010c7983 */ /* 0x000ee40000300800 */
[----:B------:R1:W-:Y:S02]  /*258a0*/  STL.64 [R1+0x1e0], R4 ;  /* 0x0001e00401007387 */ /* 0x0003e40000100a00 */
[----:B------:R4:W-:Y:S01]  /*258b0*/  STL.64 [R1+0x1e8], R6 ;  /* 0x0001e80601007387 */ /* 0x0009e20000100a00 */
[----:B------:R-:W3:Y:S04]  /*258c0*/  LDL.LU R13, [R1+0x1b4] ;  /* 0x0001b400010d7983 */ /* 0x000ee80000300800 */
[----:B0-----:R-:W3:Y:S01]  /*258d0*/  LDL.LU R14, [R1+0x1b8] ;  /* 0x0001b800010e7983 */ /* 0x001ee20000300800 */
[----:B------:R-:W3:Y:S02]  /*258e0*/  LDL.LU R15, [R1+0x1bc] ;  /* 0x0001bc00010f7983 */ /* 0x000ee40000300800 */
[----:B-1----:R-:W2:Y:S02]  /*258f0*/  LDL.LU R4, [R1+0x1c0] ;  /* 0x0001c00001047983 */ /* 0x002ea40000300800 */
[----:B------:R-:W2:Y:S01]  /*25900*/  LDL.LU R5, [R1+0x1c4] ;  /* 0x0001c40001057983 */ /* 0x000ea20000300800 */
[----:B----4-:R-:W4:Y:S01]  /*25910*/  LDL.LU R6, [R1+0x1c8] ;  /* 0x0001c80001067983 */ /* 0x010f220000300800 */
[----:B------:R-:W4:Y:S02]  /*25920*/  LDL.LU R7, [R1+0x1cc] ;  /* 0x0001cc0001077983 */ /* 0x000f240000300800 */
[----:B------:R0:W-:Y:S02]  /*25930*/  STL.64 [R1+0x25b8], R22 ;  /* 0x0025b81601007387 */ /* 0x0001e40000100a00 */
[----:B0-----:R-:W2:Y:S04]  /*25940*/  LDL.64 R22, [R1+0x28] ;  /* 0x0000280001167983 */ /* 0x001ea80000100a00 */
[----:B--2---:R0:W-:Y:S04]  /*25950*/  STL.64 [R1+0x25d0], R22 ;  /* 0x0025d01601007387 */ /* 0x0041e80000100a00 */
[----:B0-----:R-:W2:Y:S01]  /*25960*/  LDL.64 R22, [R1+0x48] ;  /* 0x0000480001167983 */ /* 0x001ea20000100a00 */
[C---:B------:R-:W-:Y:S03]  /*25970*/  HMMA.16816.F32.BF16 R16, R24.reuse, R10, R16 ;  /* 0x0000000a1810723c */ /* 0x040fe60000041810 */
[----:B--2---:R0:W-:Y:S01]  /*25980*/  STL.64 [R1+0x25f8], R22 ;  /* 0x0025f81601007387 */ /* 0x0041e20000100a00 */
        /* <DEDUP_REMOVED lines=9> */
[----:B------:R-:W2:Y:S03]  /*25a20*/  LDL.LU R23, [R1+0x1ac] ;  /* 0x0001ac0001177983 */ /* 0x000ea60000300800 */
[----:B------:R-:W-:Y:S01]  /*25a30*/  STL.64 [R1+0x1d0], R16 ;  /* 0x0001d01001007387 */ /* 0x000fe20000100a00 */
[----:B------:R0:W-:Y:S03]  /*25a40*/  STL.64 [R1+0x1d8], R18 ;  /* 0x0001d81201007387 */ /* 0x0001e60000100a00 */
[----:B0-----:R-:W4:Y:S01]  /*25a50*/  LDL.LU.64 R18, [R1+0x2628] ;  /* 0x0026280001127983 */ /* 0x001f220000300a00 */
        /* <DEDUP_REMOVED lines=21> */
[----:B0-----:R-:W3:Y:S02]  /*25bb0*/  LDL.LU.64 R6, [R1+0x2620] ;  /* 0x0026200001067983 */ /* 0x001ee40000300a00 */
[C---:B---3--:R-:W-:Y:S11]  /*25bc0*/  HMMA.16816.F32.BF16 R12, R24.reuse, R6, R12 ;  /* 0x00000006180c723c */ /* 0x048ff6000004180c */
[----:B------:R-:W-:Y:S11]  /*25bd0*/  @!UPT UIADD3 URZ, URZ, URZ, URZ ;  /* 0x0000003f3f3ff290 */ /* 0x000ff6000fffe03f */
[----:B------:R-:W-:Y:S01]  /*25be0*/  @!UPT UIADD3 URZ, URZ, URZ, URZ ;  /* 0x0000003f3f3ff290 */ /* 0x000fe2000fffe03f */
[----:B------:R-:W-:Y:S01]  /*25bf0*/  STL.64 [R1+0x1b0], R12 ;  /* 0x0001b00c01007387 */ /* 0x000fe20000100a00 */
        /* <DEDUP_REMOVED lines=8> */
[----:B0-----:R-:W3:Y:S02]  /*25c80*/  LDL.LU.64 R14, [R1+0x2600] ;  /* 0x00260000010e7983 */ /* 0x001ee40000300a00 */
[----:B---3--:R-:W-:Y:S02]  /*25c90*/  HMMA.16816.F32.BF16 R24, R24, R14, R20 ;  /* 0x0000000e1818723c */ /* 0x008fe40000041814 */
[----:B------:R-:W2:Y:S01]  /*25ca0*/  LDL.LU.64 R22, [R1+0x25f8] ;  /* 0x0025f80001167983 */ /* 0x000ea20000300a00 */
[----:B------:R-:W-:Y:S02]  /*25cb0*/  IMAD.MOV.U32 R5, RZ, RZ, R14 ;  /* 0x000000ffff057224 */ /* 0x000fe400078e000e */
[----:B------:R-:W-:Y:S11]  /*25cc0*/  IMAD.MOV.U32 R4, RZ, RZ, R15 ;  /* 0x000000ffff047224 */ /* 0x000ff600078e000f */
[----:B------:R-:W-:Y:S07]  /*25cd0*/  @!UPT UIADD3 URZ, URZ, URZ, URZ ;  /* 0x0000003f3f3ff290 */ /* 0x000fee000fffe03f */
[----:B------:R0:W-:Y:S01]  /*25ce0*/  STL.64 [R1+0x100], R24 ;  /* 0x0001001801007387 */ /* 0x0001e20000100a00 */
[----:B------:R1:W-:Y:S02]  /*25cf0*/  STL.64 [R1+0x108], R26 ;  /* 0x0001081a01007387 */ /* 0x0003e40000100a00 */
[----:B------:R-:W2:Y:S02]  /*25d00*/  LDL.LU.64 R14, [R1+0x25f0] ;  /* 0x0025f000010e7983 */ /* 0x000ea40000300a00 */
[----:B------:R-:W2:Y:S01]  /*25d10*/  LDL.LU.64 R12, [R1+0x25e8] ;  /* 0x0025e800010c7983 */ /* 0x000ea20000300a00 */
[----:B0-----:R-:W3:Y:S01]  /*25d20*/  LDL.LU R24, [R1+0x3f0] ;  /* 0x0003f00001187983 */ /* 0x001ee20000300800 */
[----:B------:R-:W3:Y:S02]  /*25d30*/  LDL.LU R25, [R1+0x3f4] ;  /* 0x0003f40001197983 */ /* 0x000ee40000300800 */
[----:B-1----:R-:W3:Y:S02]  /*25d40*/  LDL.LU R26, [R1+0x3f8] ;  /* 0x0003f800011a7983 */ /* 0x002ee40000300800 */
[----:B------:R-:W3:Y:S01]  /*25d50*/  LDL.LU R27, [R1+0x3fc] ;  /* 0x0003fc00011b7983 */ /* 0x000ee20000300800 */
        /* <DEDUP_REMOVED lines=19> */
[----:B------:R-:W2:Y:S11]  /*25e90*/  LDL.LU.64 R10, [R1+0x25b0] ;  /* 0x0025b000010a7983 */ /* 0x000eb60000300a00 */
[----:B------:R-:W-:Y:S11]  /*25ea0*/  @!UPT UIADD3 URZ, URZ, URZ, URZ ;  /* 0x0000003f3f3ff290 */ /* 0x000ff6000fffe03f */
[----:B------:R-:W-:Y:S01]  /*25eb0*/  STL.64 [R1+0xd0], R20 ;  /* 0x0000d01401007387 */ /* 0x000fe20000100a00 */
[----:B------:R0:W-:Y:S03]  /*25ec0*/  STL.64 [R1+0xd8], R22 ;  /* 0x0000d81601007387 */ /* 0x0001e60000100a00 */
[----:B0-----:R-:W2:Y:S01]  /*25ed0*/  LDL.LU.64 R22, [R1+0x25a8] ;  /* 0x0025a80001167983 */ /* 0x001ea20000300a00 */
[----:B------:R-:W2:Y:S02]  /*25ee0*/  LDL.LU.64 R20, [R1+0x25a0] ;  /* 0x0025a00001147983 */ /* 0x000ea40000300a00 */
[C---:B--2---:R-:W-:Y:S01]  /*25ef0*/  HMMA.16816.F32.BF16 R8, R12.reuse, R10, R20 ;  /* 0x0000000a0c08723c */ /* 0x044fe20000041814 */
[----:B------:R-:W2:Y:S01]  /*25f00*/  LDL.LU.64 R22, [R1+0x2598] ;  /* 0x0025980001167983 */ /* 0x000ea20000300a00 */
[----:B------:R-:W2:Y:S11]  /*25f10*/  LDL.LU.64 R20, [R1+0x2590] ;  /* 0x0025900001147983 */ /* 0x000eb60000300a00 */
[----:B------:R-:W-:Y:S10]  /*25f20*/  @!UPT UIADD3 URZ, URZ, URZ, URZ ;  /* 0x0000003f3f3ff290 */ /* 0x000ff4000fffe03f */
[----:B------:R-:W-:Y:S01]  /*25f30*/  STL.64 [R1+0xc0], R8 ;  /* 0x0000c00801007387 */ /* 0x000fe20000100a00 */
[----:B------:R-:W-:Y:S02]  /*25f40*/  STL.64 [R1+0xc8], R10 ;  /* 0x0000c80a01007387 */ /* 0x000fe40000100a00 */
[----:B------:R-:W-:Y:S01]  /*25f50*/  LDSM.16.MT88.4 R8, [R28+0xc180] ;  /* 0x00c180001c08783b */ /* 0x000fe20000004200 */
[----:B--2---:R-:W-:Y:S01]  /*25f60*/  HMMA.16816.F32.BF16 R16, R12, R18, R20 ;  /* 0x000000120c10723c */ /* 0x004fe20000041814 */
[----:B------:R-:W2:Y:S02]  /*25f70*/  LDL.LU.64 R22, [R1+0x2588] ;  /* 0x0025880001167983 */ /* 0x000ea40000300a00 */
[----:B------:R-:W2:Y:S11]  /*25f80*/  LDL.LU.64 R20, [R1+0x2580] ;  /* 0x0025800001147983 */ /* 0x000eb60000300a00 */
[----:B------:R-:W-:Y:S09]  /*25f90*/  @!UPT UIADD3 URZ, URZ, URZ, URZ ;  /* 0x0000003f3f3ff290 */ /* 0x000ff2000fffe03f */
[----:B------:R-:W-:Y:S01]  /*25fa0*/  STL.64 [R1+0x190], R16 ;  /* 0x0001901001007387 */ /* 0x000fe20000100a00 */
[----:B------:R-:W-:Y:S02]  /*25fb0*/  STL.64 [R1+0x198], R18 ;  /* 0x0001981201007387 */ /* 0x000fe40000100a00 */
[----:B------:R-:W0:Y:S02]  /*25fc0*/  LDSM.16.MT88.4 R16, [R28+0xc200] ;  /* 0x00c200001c10783b */ /* 0x000e240000004200 */
[----:B0-----:R0:W-:Y:S02]  /*25fd0*/  STL.64 [R1+0x24f8], R18 ;  /* 0x0024f81201007387 */ /* 0x0011e40000100a00 */
[----:B------:R-:W-:Y:S02]  /*25fe0*/  STL.64 [R1+0x24f0], R16 ;  /* 0x0024f01001007387 */ /* 0x000fe40000100a00 */
[----:B------:R1:W-:Y:S02]  /*25ff0*/  STL.64 [R1+0x2540], R6 ;  /* 0x0025400601007387 */ /* 0x0003e40000100a00 */
[----:B0-----:R-:W-:-:S02]  /*26000*/  IMAD.MOV.U32 R19, RZ, RZ, R4 ;  /* 0x000000ffff137224 */ /* 0x001fc400078e0004 */
[----:B------:R-:W4:Y:S01]  /*26010*/  LDL.LU R4, [R1+0x3e0] ;  /* 0x0003e00001047983 */ /* 0x000f220000300800 */
[----:B------:R-:W-:Y:S01]  /*26020*/  IMAD.MOV.U32 R18, RZ, RZ, R5 ;  /* 0x000000ffff127224 */ /* 0x000fe200078e0005 */
[C---:B--2---:R-:W-:Y:S11]  /*26030*/  HMMA.16816.F32.BF16 R20, R12.reuse, R6, R20 ;  /* 0x000000060c14723c */ /* 0x044ff60000041814 */
[----:B------:R-:W-:Y:S11]  /*26040*/  @!UPT UIADD3 URZ, URZ, URZ, URZ ;  /* 0x0000003f3f3ff290 */ /* 0x000ff6000fffe03f */
[----:B------:R-:W-:Y:S01]  /*26050*/  @!UPT UIADD3 URZ, URZ, URZ, URZ ;  /* 0x0000003f3f3ff290 */ /* 0x000fe2000fffe03f */
[----:B------:R-:W-:Y:S01]  /*26060*/  STL.64 [R1+0x2b0], R20 ;  /* 0x0002b01401007387 */ /* 0x000fe20000100a00 */
[----:B------:R-:W-:Y:S02]  /*26070*/  STL.64 [R1+0x2b8], R22 ;  /* 0x0002b81601007387 */ /* 0x000fe40000100a00 */
[----:B------:R-:W0:Y:S04]  /*26080*/  LDSM.16.MT88.4 R20, [R28+0xc280] ;  /* 0x00c280001c14783b */ /* 0x000e280000004200 */
[----:B------:R-:W4:Y:S01]  /*26090*/  LDL.LU R5, [R1+0x3e4] ;  /* 0x0003e40001057983 */ /* 0x000f220000300800 */
[----:B-1----:R-:W4:Y:S01]  /*260a0*/  LDL.LU R6, [R1+0x3e8] ;  /* 0x0003e80001067983 */ /* 0x002f220000300800 */
[----:B------:R-:W4:Y:S03]  /*260b0*/  LDL.LU R7, [R1+0x3ec] ;  /* 0x0003ec0001077983 */ /* 0x000f260000300800 */
[----:B0-----:R0:W-:Y:S01]  /*260c0*/  STL.64 [R1+0x2470], R22 ;  /* 0x0024701601007387 */ /* 0x0011e20000100a00 */
[----:B------:R-:W-:Y:S03]  /*260d0*/  STL.64 [R1+0x2468], R20 ;  /* 0x0024681401007387 */ /* 0x000fe60000100a00 */
[----:B0-----:R-:W3:Y:S01]  /*260e0*/  LDL.LU.64 R22, [R1+0x58] ;  /* 0x0000580001167983 */ /* 0x001ee20000300a00 */
[C---:B----4-:R-:W-:Y:S08]  /*260f0*/  HMMA.16816.F32.BF16 R4, R12.reuse, R18, R4 ;  /* 0x000000120c04723c */ /* 0x050ff00000041804 */
[----:B---3--:R-:W-:Y:S01]  /*26100*/  HMMA.16816.F32.BF16 R24, R12, R22, R24 ;  /* 0x000000160c18723c */ /* 0x008fe20000041818 */
[----:B------:R-:W-:Y:S04]  /*26110*/  STL.64 [R1+0x2510], R22 ;  /* 0x0025101601007387 */ /* 0x000fe80000100a00 */
[----:B------:R-:W-:Y:S11]  /*26120*/  LDSM.16.MT88.4 R12, [R28+0xc380] ;  /* 0x00c380001c0c783b */ /* 0x000ff60000004200 */
[----:B------:R-:W-:Y:S07]  /*26130*/  @!UPT UIADD3 URZ, URZ, URZ, URZ ;  /* 0x0000003f3f3ff290 */ /* 0x000fee000fffe03f */
[----:B------:R-:W-:Y:S01]  /*26140*/  STL.64 [R1+0x590], R24 ;  /* 0x0005901801007387 */ /* 0x000fe20000100a00 */
[----:B------:R-:W-:Y:S02]  /*26150*/  STL.64 [R1+0x598], R26 ;  /* 0x0005981a01007387 */ /* 0x000fe40000100a00 */
[----:B------:R-:W0:Y:S02]  /*26160*/  LDSM.16.MT88.4 R24, [R28+0xc300] ;  /* 0x00c300001c18783b */ /* 0x000e240000004200 */
[----:B0-----:R-:W-:Y:S02]  /*26170*/  STL.64 [R1+0x23d8], R26 ;  /* 0x0023d81a01007387 */ /* 0x001fe40000100a00 */
[----:B------:R0:W-:Y:S02]  /*26180*/  STL.64 [R1+0x23d0], R24 ;  /* 0x0023d01801007387 */ /* 0x0001e40000100a00 */
[----:B0-----:R-:W2:Y:S01]  /*26190*/  LDL.LU R24, [R1+0x2a0] ;  /* 0x0002a00001187983 */ /* 0x001ea20000300800 */
[----:B------:R-:W-:Y:S02]  /*261a0*/  STL.64 [R1+0x580], R4 ;  /* 0x0005800401007387 */ /* 0x000fe40000100a00 */
[----:B------:R-:W-:Y:S02]  /*261b0*/  STL.64 [R1+0x588], R6 ;  /* 0x0005880601007387 */ /* 0x000fe40000100a00 */
[----:B------:R-:W2:Y:S01]  /*261c0*/  LDL.LU R25, [R1+0x2a4] ;  /* 0x0002a40001197983 */ /* 0x000ea20000300800 */
[----:B------:R-:W3:Y:S01]  /*261d0*/  LDL.LU R26, [R1+0x2a8] ;  /* 0x0002a800011a7983 */ /* 0x000ee20000300800 */
[----:B------:R-:W3:Y:S03]  /*261e0*/  LDL.LU R27, [R1+0x2ac] ;  /* 0x0002ac00011b7983 */ /* 0x000ee60000300800 */
[----:B---3--:R-:W-:Y:S01]  /*261f0*/  STL.64 [R1+0x2480], R26 ;  /* 0x0024801a01007387 */ /* 0x008fe20000100a00 */
[----:B--2---:R0:W-:Y:S03]  /*26200*/  STL.64 [R1+0x2478], R24 ;  /* 0x0024781801007387 */ /* 0x0041e60000100a00 */
[----:B0-----:R-:W2:Y:S01]  /*26210*/  LDL.LU R24, [R1+0x360] ;  /* 0x0003600001187983 */ /* 0x001ea20000300800 */
[----:B------:R-:W2:Y:S02]  /*26220*/  LDL.LU R25, [R1+0x364] ;  /* 0x0003640001197983 */ /* 0x000ea40000300800 */
[----:B------:R-:W3:Y:S02]  /*26230*/  LDL.LU R26, [R1+0x368] ;  /* 0x00036800011a7983 */ /* 0x000ee40000300800 */
[----:B------:R-:W3:Y:S01]  /*26240*/  LDL.LU R27, [R1+0x36c] ;  /* 0x00036c00011b7983 */ /* 0x000ee20000300800 */
        /* <DEDUP_REMOVED lines=8> */
[----:B--2---:R0:W-:Y:S01]  /*262d0*/  STL.64 [R1+0x2550], R6 ;  /* 0x0025500601007387 */ /* 0x0041e20000100a00 */
[----:B------:R-:W-:Y:S02]  /*262e0*/  STL.64 [R1+0x2548], R4 ;  /* 0x0025480401007387 */ /* 0x000fe40000100a00 */
[----:B0-----:R-:W-:-:S02]  /*262f0*/  IMAD.MOV.U32 R6, RZ, RZ, R0 ;  /* 0x000000ffff067224 */ /* 0x001fc400078e0000 */
[----:B------:R-:W-:Y:S01]  /*26300*/  IMAD.MOV.U32 R7, RZ, RZ, R2 ;  /* 0x000000ffff077224 */ /* 0x000fe200078e0002 */
[----:B------:R-:W2:Y:S01]  /*26310*/  LDL.LU R0, [R1+0x257c] ;  /* 0x00257c0001007983 */ /* 0x000ea20000300800 */
[----:B------:R-:W2:Y:S03]  /*26320*/  LDL.LU R2, [R1+0x2578] ;  /* 0x0025780001027983 */ /* 0x000ea60000300800 */
[----:B------:R-:W-:Y:S01]  /*26330*/  STL.64 [R1+0x2560], R6 ;  /* 0x0025600601007387 */ /* 0x000fe20000100a00 */
[----:B------:R0:W-:Y:S02]  /*26340*/  STL.64 [R1+0x2520], R18 ;  /* 0x0025201201007387 */ /* 0x0001e40000100a00 */
[----:B----4-:R-:W-:Y:S01]  /*26350*/  STL.64 [R1+0x2518], R16 ;  /* 0x0025181001007387 */ /* 0x010fe20000100a00 */
[----:B0-----:R-:W4:Y:S04]  /*26360*/  LDL.LU.64 R18, [R1+0x8] ;  /* 0x0000080001127983 */ /* 0x001f280000300a00 */
[----:B----4-:R0:W-:Y:S04]  /*26370*/  STL.64 [R1+0x2538], R18 ;  /* 0x0025381201007387 */ /* 0x0101e80000100a00 */
[----:B0-----:R-:W4:Y:S04]  /*26380*/  LDL.64 R18, [R1+0x18] ;  /* 0x0000180001127983 */ /* 0x001f280000100a00 */
[----:B----4-:R0:W-:Y:S01]  /*26390*/  STL.64 [R1+0x2558], R18 ;  /* 0x0025581201007387 */ /* 0x0101e20000100a00 */
[----:B------:R-:W4:Y:S02]  /*263a0*/  LDL.LU R16, [R1+0x450] ;  /* 0x0004500001107983 */ /* 0x000f240000300800 */
[----:B------:R-:W4:Y:S01]  /*263b0*/  LDL.LU R17, [R1+0x454] ;  /* 0x0004540001117983 */ /* 0x000f220000300800 */
[----:B0-----:R-:W2:Y:S01]  /*263c0*/  LDL.LU R18, [R1+0x458] ;  /* 0x0004580001127983 */ /* 0x001ea20000300800 */
[----:B------:R-:W2:Y:S02]  /*263d0*/  LDL.LU R19, [R1+0x45c] ;  /* 0x00045c0001137983 */ /* 0x000ea40000300800 */
[----:B------:R-:W-:Y:S01]  /*263e0*/  IMAD.MOV.U32 R6, RZ, RZ, R29 ;  /* 0x000000ffff067224 */ /* 0x000fe200078e001d */
[----:B--2---:R-:W-:Y:S01]  /*263f0*/  STL.64 [R1+0x2570], R18 ;  /* 0x0025701201007387 */ /* 0x004fe20000100a00 */
[----:B----4-:R0:W-:Y:S03]  /*26400*/  STL.64 [R1+0x2568], R16 ;  /* 0x0025681001007387 */ /* 0x0101e60000100a00 */
[----:B0-----:R-:W2:Y:S01]  /*26410*/  LDL.LU R16, [R1+0x460] ;  /* 0x0004600001107983 */ /* 0x001ea20000300800 */
[----:B------:R-:W2:Y:S02]  /*26420*/  LDL.LU R17, [R1+0x464] ;  /* 0x0004640001117983 */ /* 0x000ea40000300800 */
[----:B------:R-:W2:Y:S02]  /*26430*/  LDL.LU R18, [R1+0x468] ;  /* 0x0004680001127983 */ /* 0x000ea40000300800 */
[----:B------:R-:W2:Y:S01]  /*26440*/  LDL.LU R19, [R1+0x46c] ;  /* 0x00046c0001137983 */ /* 0x000ea20000300800 */
[----:B---3--:R-:W-:Y:S01]  /*26450*/  STL.64 [R1+0x2490], R26 ;  /* 0x0024901a01007387 */ /* 0x008fe20000100a00 */
[----:B------:R0:W-:Y:S03]  /*26460*/  STL.64 [R1+0x2488], R24 ;  /* 0x0024881801007387 */ /* 0x0001e60000100a00 */
[----:B0-----:R-:W3:Y:S01]  /*26470*/  LDL.LU R24, [R1+0x370] ;  /* 0x0003700001187983 */ /* 0x001ee20000300800 */
[----:B------:R-:W3:Y:S02]  /*26480*/  LDL.LU R25, [R1+0x374] ;  /* 0x0003740001197983 */ /* 0x000ee40000300800 */
[----:B------:R-:W4:Y:S02]  /*26490*/  LDL.LU R26, [R1+0x378] ;  /* 0x00037800011a7983 */ /* 0x000f240000300800 */
[----:B------:R-:W4:Y:S01]  /*264a0*/  LDL.LU R27, [R1+0x37c] ;  /* 0x00037c00011b7983 */ /* 0x000f220000300800 */
[----:B------:R-:W3:Y:S01]  /*264b0*/  LDL.LU R20, [R1+0x410] ;  /* 0x0004100001147983 */ /* 0x000ee20000300800 */
[----:B------:R-:W3:Y:S02]  /*264c0*/  LDL.LU R21, [R1+0x414] ;  /* 0x0004140001157983 */ /* 0x000ee40000300800 */
[----:B------:R-:W3:Y:S02]  /*264d0*/  LDL.LU R22, [R1+0x418] ;  /* 0x0004180001167983 */ /* 0x000ee40000300800 */
[----:B------:R-:W3:Y:S02]  /*264e0*/  LDL.LU R23, [R1+0x41c] ;  /* 0x00041c0001177983 */ /* 0x000ee40000300800 */
[----:B------:R-:W-:-:S07]  /*264f0*/  IMAD.MOV.U32 R7, RZ, RZ, R3 ;  /* 0x000000ffff077224 */ /* 0x000fce00078e0003 */
[C---:B--2---:R-:W-:Y:S01]  /*26500*/  HMMA.16816.F32.BF16 R4, R8.reuse, R6, R16 ;  /* 0x000000060804723c */ /* 0x044fe20000041810 */
[----:B---3--:R-:W-:Y:S01]  /*26510*/  STL.64 [R1+0x2530], R22 ;  /* 0x0025301601007387 */ /* 0x008fe20000100a00 */
[----:B------:R0:W-:Y:S03]  /*26520*/  STL.64 [R1+0x2528], R20 ;  /* 0x0025281401007387 */ /* 0x0001e60000100a00 */
[----:B0-----:R-:W2:Y:S01]  /*26530*/  LDL.LU R20, [R1+0x430] ;  /* 0x0004300001147983 */ /* 0x001ea20000300800 */
[----:B------:R-:W2:Y:S02]  /*26540*/  LDL.LU R21, [R1+0x434] ;  /* 0x0004340001157983 */ /* 0x000ea40000300800 */
[----:B------:R-:W2:Y:S02]  /*26550*/  LDL.LU R22, [R1+0x438] ;  /* 0x0004380001167983 */ /* 0x000ea40000300800 */
[----:B------:R-:W2:Y:S01]  /*26560*/  LDL.LU R23, [R1+0x43c] ;  /* 0x00043c0001177983 */ /* 0x000ea20000300800 */
[----:B----4-:R0:W-:Y:S01]  /*26570*/  STL.64 [R1+0x24a0], R26 ;  /* 0x0024a01a01007387 */ /* 0x0101e20000100a00 */
[----:B------:R-:W-:Y:S03]  /*26580*/  STL.64 [R1+0x2498], R24 ;  /* 0x0024981801007387 */ /* 0x000fe60000100a00 */
[----:B0-----:R-:W3:Y:S01]  /*26590*/  LDL.64 R26, [R1+0x38] ;  /* 0x00003800011a7983 */ /* 0x001ee20000100a00 */
[----:B------:R0:W-:Y:S02]  /*265a0*/  STL.64 [R1+0x2378], R14 ;  /* 0x0023780e01007387 */ /* 0x0001e40000100a00 */
[----:B------:R-:W-:Y:S01]  /*265b0*/  STL.64 [R1+0x2370], R12 ;  /* 0x0023700c01007387 */ /* 0x000fe20000100a00 */
[----:B0-----:R-:W4:Y:S01]  /*265c0*/  LDL.LU.64 R14, [R1+0x68] ;  /* 0x00006800010e7983 */ /* 0x001f220000300a00 */
[----:B------:R-:W2:Y:S02]  /*265d0*/  LDL.LU.64 R18, [R1+0x2570] ;  /* 0x0025700001127983 */ /* 0x000ea40000300a00 */
[----:B------:R-:W2:Y:S02]  /*265e0*/  LDL.LU.64 R16, [R1+0x2568] ;  /* 0x0025680001107983 */ /* 0x000ea40000300a00 */
[----:B------:R-:W-:Y:S01]  /*265f0*/  STL.64 [R1+0x570], R4 ;  /* 0x0005700401007387 */ /* 0x000fe20000100a00 */
[----:B------:R0:W-:Y:S04]  /*26600*/  STL.64 [R1+0x578], R6 ;  /* 0x0005780601007387 */ /* 0x0001e80000100a00 */
[----:B0-----:R-:W2:Y:S02]  /*26610*/  LDL.LU.64 R6, [R1+0x2560] ;  /* 0x0025600001067983 */ /* 0x001ea40000300a00 */
[C---:B--2---:R-:W-:Y:S02]  /*26620*/  HMMA.16816.F32.BF16 R4, R8.reuse, R6, R16 ;  /* 0x000000060804723c */ /* 0x044fe40000041810 */
[----:B------:R-:W2:Y:S11]  /*26630*/  LDL.LU.64 R18, [R1+0x2558] ;  /* 0x0025580001127983 */ /* 0x000eb60000300a00 */
[----:B------:R-:W-:Y:S10]  /*26640*/  @!UPT UIADD3 URZ, URZ, URZ, URZ ;  /* 0x0000003f3f3ff290 */ /* 0x000ff4000fffe03f */
[----:B------:R-:W-:Y:S01]  /*26650*/  STL.64 [R1+0x560], R4 ;  /* 0x0005600401007387 */ /* 0x000fe20000100a00 */
[----:B------:R0:W-:Y:S03]  /*26660*/  STL.64 [R1+0x568], R6 ;  /* 0x0005680601007387 */ /* 0x0001e60000100a00 */
[----:B0-----:R-:W2:Y:S01]  /*26670*/  LDL.LU.64 R6, [R1+0x2550] ;  /* 0x0025500001067983 */ /* 0x001ea20000300a00 */
[----:B------:R-:W2:Y:S02]  /*26680*/  LDL.LU.64 R4, [R1+0x2548] ;  /* 0x0025480001047983 */ /* 0x000ea40000300a00 */
        /* <DEDUP_REMOVED lines=17> */
[----:B------:R-:W3:Y:S02]  /*267a0*/  LDL.LU.64 R18, [R1+0x2520] ;  /* 0x0025200001127983 */ /* 0x000ee40000300a00 */
[----:B------:R-:W3:Y:S01]  /*267b0*/  LDL.LU.64 R16, [R1+0x2518] ;  /* 0x0025180001107983 */ /* 0x000ee20000300a00 */
[----:B----4-:R-:W-:Y:S01]  /*267c0*/  STL.64 [R1+0x2508], R14 ;  /* 0x0025080e01007387 */ /* 0x010fe20000100a00 */
[----:B------:R0:W-:Y:S03]  /*267d0*/  STL [R1+0x2500], R12 ;  /* 0x0025000c01007387 */ /* 0x0001e60000100800 */
[----:B0-----:R-:W4:Y:S01]  /*267e0*/  LDL.LU R12, [R1+0x400] ;  /* 0x00040000010c7983 */ /* 0x001f220000300800 */
[----:B------:R-:W4:Y:S02]  /*267f0*/  LDL.LU R13, [R1+0x404] ;  /* 0x00040400010d7983 */ /* 0x000f240000300800 */
[----:B------:R-:W4:Y:S02]  /*26800*/  LDL.LU R14, [R1+0x408] ;  /* 0x00040800010e7983 */ /* 0x000f240000300800 */
[----:B------:R-:W4:Y:S01]  /*26810*/  LDL.LU R15, [R1+0x40c] ;  /* 0x00040c00010f7983 */ /* 0x000f220000300800 */
[C---:B---3--:R-:W-:Y:S11]  /*26820*/  HMMA.16816.F32.BF16 R16, R8.reuse, R26, R16 ;  /* 0x0000001a0810723c */ /* 0x048ff60000041810 */
[----:B------:R-:W-:Y:S11]  /*26830*/  @!UPT UIADD3 URZ, URZ, URZ, URZ ;  /* 0x0000003f3f3ff290 */ /* 0x000ff6000fffe03f */
[----:B------:R-:W-:Y:S01]  /*26840*/  @!UPT UIADD3 URZ, URZ, URZ, URZ ;  /* 0x0000003f3f3ff290 */ /* 0x000fe2000fffe03f */
[----:B------:R0:W-:Y:S01]  /*26850*/  STL.64 [R1+0x530], R16 ;  /* 0x0005301001007387 */ /* 0x0001e20000100a00 */
[----:B------:R1:W-:Y:S03]  /*26860*/  STL.64 [R1+0x538], R18 ;  /* 0x0005381201007387 */ /* 0x0003e60000100a00 */
[----:B0-----:R-:W3:Y:S01]  /*26870*/  LDL.LU R16, [R1+0x3d0] ;  /* 0x0003d00001107983 */ /* 0x001ee20000300800 */
[----:B------:R-:W3:Y:S02]  /*26880*/  LDL.LU R17, [R1+0x3d4] ;  /* 0x0003d40001117983 */ /* 0x000ee40000300800 */
[----:B-1----:R-:W3:Y:S02]  /*26890*/  LDL.LU R18, [R1+0x3d8] ;  /* 0x0003d80001127983 */ /* 0x002ee40000300800 */
[----:B------:R-:W3:Y:S01]  /*268a0*/  LDL.LU R19, [R1+0x3dc] ;  /* 0x0003dc0001137983 */ /* 0x000ee20000300800 */
[----:B------:R0:W-:Y:S01]  /*268b0*/  STL.64 [R1+0x24a8], R26 ;  /* 0x0024a81a01007387 */ /* 0x0001e20000100a00 */
[----:B------:R-:W3:Y:S02]  /*268c0*/  LDL.LU R24, [R1+0x390] ;  /* 0x0003900001187983 */ /* 0x000ee40000300800 */
[----:B------:R-:W3:Y:S01]  /*268d0*/  LDL.LU R25, [R1+0x394] ;  /* 0x0003940001197983 */ /* 0x000ee20000300800 */
[----:B0-----:R-:W3:Y:S01]  /*268e0*/  LDL.LU R26, [R1+0x398] ;  /* 0x00039800011a7983 */ /* 0x001ee20000300800 */
[----:B------:R-:W3:Y:S01]  /*268f0*/  LDL.LU R27, [R1+0x39c] ;  /* 0x00039c00011b7983 */ /* 0x000ee20000300800 */
[----:B--2---:R-:W-:Y:S02]  /*26900*/  HMMA.16816.F32.BF16 R20, R8, R6, R20 ;  /* 0x000000060814723c */ /* 0x004fe40000041814 */
[----:B---3--:R0:W-:Y:S01]  /*26910*/  STL.64 [R1+0x24b8], R26 ;  /* 0x0024b81a01007387 */ /* 0x0081e20000100a00 */
[----:B------:R-:W-:Y:S02]  /*26920*/  STL.64 [R1+0x24b0], R24 ;  /* 0x0024b01801007387 */ /* 0x000fe40000100a00 */
[----:B0-----:R-:W-:-:S02]  /*26930*/  IMAD.MOV.U32 R26, RZ, RZ, R5 ;  /* 0x000000ffff1a7224 */ /* 0x001fc400078e0005 */
[----:B------:R-:W-:-:S05]  /*26940*/  IMAD.MOV.U32 R27, RZ, RZ, R4 ;  /* 0x000000ffff1b7224 */ /* 0x000fca00078e0004 */
[----:B------:R0:W-:Y:S04]  /*26950*/  STL.64 [R1+0x24c8], R26 ;  /* 0x0024c81a01007387 */ /* 0x0001e80000100a00 */
[----:B0-----:R-:W2:Y:S04]  /*26960*/  LDL.64 R26, [R1+0x28] ;  /* 0x00002800011a7983 */ /* 0x001ea80000100a00 */
[----:B--2---:R0:W-:Y:S04]  /*26970*/  STL.64 [R1+0x24d8], R26 ;  /* 0x0024d81a01007387 */ /* 0x0041e80000100a00 */
[----:B0-----:R-:W2:Y:S01]  /*26980*/  LDL.64 R26, [R1+0x48] ;  /* 0x00004800011a7983 */ /* 0x001ea20000100a00 */
[----:B------:R-:W-:Y:S02]  /*26990*/  STL.64 [R1+0x520], R20 ;  /* 0x0005201401007387 */ /* 0x000fe40000100a00 */
[----:B------:R0:W-:Y:S02]  /*269a0*/  STL.64 [R1+0x528], R22 ;  /* 0x0005281601007387 */ /* 0x0001e40000100a00 */
[----:B0-----:R-:W4:Y:S01]  /*269b0*/  LDL.LU.64 R22, [R1+0x2510] ;  /* 0x0025100001167983 */ /* 0x001f220000300a00 */
[----:B------:R0:W-:Y:S02]  /*269c0*/  STL.64 [R1+0x24d0], R6 ;  /* 0x0024d00601007387 */ /* 0x0001e40000100a00 */
[----:B------:R-:W3:Y:S02]  /*269d0*/  LDL.LU R4, [R1+0x3b0] ;  /* 0x0003b00001047983 */ /* 0x000ee40000300800 */
[----:B------:R-:W3:Y:S01]  /*269e0*/  LDL.LU R5, [R1+0x3b4] ;  /* 0x0003b40001057983 */ /* 0x000ee20000300800 */
[----:B0-----:R-:W2:Y:S01]  /*269f0*/  LDL.LU R6, [R1+0x3b8] ;  /* 0x0003b80001067983 */ /* 0x001ea20000300800 */
[----:B------:R-:W2:Y:S01]  /*26a00*/  LDL.LU R7, [R1+0x3bc] ;  /* 0x0003bc0001077983 */ /* 0x000ea20000300800 */
[C---:B----4-:R-:W-:Y:S02]  /*26a10*/  HMMA.16816.F32.BF16 R12, R8.reuse, R22, R12 ;  /* 0x00000016080c723c */ /* 0x050fe4000004180c */
[----:B--2---:R-:W-:Y:S01]  /*26a20*/  STL.64 [R1+0x24e8], R6 ;  /* 0x0024e80601007387 */ /* 0x004fe20000100a00 */
[----:B---3--:R0:W-:Y:S03]  /*26a30*/  STL.64 [R1+0x24e0], R4 ;  /* 0x0024e00401007387 */ /* 0x0081e60000100a00 */
[----:B0-----:R-:W2:Y:S01]  /*26a40*/  LDL.LU R4, [R1+0x3c0] ;  /* 0x0003c00001047983 */ /* 0x001ea20000300800 */
[----:B------:R-:W2:Y:S02]  /*26a50*/  LDL.LU R5, [R1+0x3c4] ;  /* 0x0003c40001057983 */ /* 0x000ea40000300800 */
[----:B------:R-:W2:Y:S02]  /*26a60*/  LDL.LU R6, [R1+0x3c8] ;  /* 0x0003c80001067983 */ /* 0x000ea40000300800 */
[----:B------:R-:W2:Y:S11]  /*26a70*/  LDL.LU R7, [R1+0x3cc] ;  /* 0x0003cc0001077983 */ /* 0x000eb60000300800 */
[----:B------:R-:W-:Y:S01]  /*26a80*/  @!UPT UIADD3 URZ, URZ, URZ, URZ ;  /* 0x0000003f3f3ff290 */ /* 0x000fe2000fffe03f */
[----:B------:R-:W-:Y:S01]  /*26a90*/  STL.64 [R1+0x3f0], R12 ;  /* 0x0003f00c01007387 */ /* 0x000fe20000100a00 */
[----:B------:R0:W-:Y:S03]  /*26aa0*/  STL.64 [R1+0x3f8], R14 ;  /* 0x0003f80e01007387 */ /* 0x0001e60000100a00 */
[----:B0-----:R-:W3:Y:S01]  /*26ab0*/  LDL.LU.64 R14, [R1+0x2508] ;  /* 0x00250800010e7983 */ /* 0x001ee20000300a00 */
[----:B------:R-:W4:Y:S02]  /*26ac0*/  LDL.LU R12, [R1+0x2500] ;  /* 0x00250000010c7983 */ /* 0x000f240000300800 */
[----:B------:R0:W-:Y:S02]  /*26ad0*/  STL.64 [R1+0x24c0], R22 ;  /* 0x0024c01601007387 */ /* 0x0001e40000100a00 */
[----:B------:R-:W2:Y:S01]  /*26ae0*/  LDL.LU R20, [R1+0x3a0] ;  /* 0x0003a00001147983 */ /* 0x000ea20000300800 */
[----:B------:R-:W2:Y:S04]  /*26af0*/  LDL.LU R21, [R1+0x3a4] ;  /* 0x0003a40001157983 */ /* 0x000ea80000300800 */
[----:B0-----:R-:W2:Y:S01]  /*26b00*/  LDL.LU R22, [R1+0x3a8] ;  /* 0x0003a80001167983 */ /* 0x001ea20000300800 */
[----:B------:R-:W2:Y:S01]  /*26b10*/  LDL.LU R23, [R1+0x3ac] ;  /* 0x0003ac0001177983 */ /* 0x000ea20000300800 */
[----:B---3--:R-:W-:Y:S02]  /*26b20*/  HMMA.16816.F32.BF16 R8, R8, R14, R16 ;  /* 0x0000000e0808723c */ /* 0x008fe40000041810 */
[----:B------:R-:W2:Y:S01]  /*26b30*/  LDL.LU.64 R18, [R1+0x24f8] ;  /* 0x0024f80001127983 */ /* 0x000ea20000300a00 */
[----:B------:R-:W2:Y:S02]  /*26b40*/  LDL.LU.64 R16, [R1+0x24f0] ;  /* 0x0024f00001107983 */ /* 0x000ea40000300a00 */
[----:B------:R-:W-:Y:S11]  /*26b50*/  IMAD.MOV.U32 R13, RZ, RZ, R26 ;  /* 0x000000ffff0d7224 */ /* 0x000ff600078e001a */
[----:B------:R-:W-:Y:S07]  /*26b60*/  @!UPT UIADD3 URZ, URZ, URZ, URZ ;  /* 0x0000003f3f3ff290 */ /* 0x000fee000fffe03f */
[----:B------:R-:W-:Y:S01]  /*26b70*/  STL.64 [R1+0x500], R8 ;  /* 0x0005000801007387 */ /* 0x000fe20000100a00 */
[----:B------:R4:W-:Y:S02]  /*26b80*/  STL.64 [R1+0x508], R10 ;  /* 0x0005080a01007387 */ /* 0x0009e40000100a00 */
[----:B----4-:R-:W-:Y:S02]  /*26b90*/  IMAD.MOV.U32 R10, RZ, RZ, R12 ;  /* 0x000000ffff0a7224 */ /* 0x010fe400078e000c */
[----:B------:R-:W-:Y:S01]  /*26ba0*/  IMAD.MOV.U32 R12, RZ, RZ, R27 ;  /* 0x000000ffff0c7224 */ /* 0x000fe200078e001b */
        /* <DEDUP_REMOVED lines=16> */
[----:B------:R-:W3:Y:S02]  /*26cb0*/  LDL.LU.64 R26, [R1+0x24c8] ;  /* 0x0024c800011a7983 */ /* 0x000ee40000300a00 */
[----:B---3--:R-:W-:Y:S01]  /*26cc0*/  HMMA.16816.F32.BF16 R24, R16, R26, R20 ;  /* 0x0000001a1018723c */ /* 0x008fe20000041814 */
[----:B------:R-:W3:Y:S11]  /*26cd0*/  LDL.LU.64 R22, [R1+0x24c0] ;  /* 0x0024c00001167983 */ /* 0x000ef60000300a00 */
[----:B------:R-:W-:Y:S11]  /*26ce0*/  @!UPT UIADD3 URZ, URZ, URZ, URZ ;  /* 0x0000003f3f3ff290 */ /* 0x000ff6000fffe03f */
[----:B------:R-:W-:Y:S01]  /*26cf0*/  STL.64 [R1+0x4d0], R24 ;  /* 0x0004d01801007387 */ /* 0x000fe20000100a00 */
[----:B------:R0:W-:Y:S03]  /*26d00*/  STL.64 [R1+0x4d8], R26 ;  /* 0x0004d81a01007387 */ /* 0x0001e60000100a00 */
[----:B0-----:R-:W4:Y:S01]  /*26d10*/  LDL.LU.64 R26, [R1+0x24b8] ;  /* 0x0024b800011a7983 */ /* 0x001f220000300a00 */
[----:B------:R-:W4:Y:S02]  /*26d20*/  LDL.LU.64 R24, [R1+0x24b0] ;  /* 0x0024b00001187983 */ /* 0x000f240000300a00 */
[----:B------:R-:W-:-:S07]  /*26d30*/  IMAD.MOV.U32 R11, RZ, RZ, R3 ;  /* 0x000000ffff0b7224 */ /* 0x000fce00078e0003 */
[C---:B----4-:R-:W-:Y:S11]  /*26d40*/  HMMA.16816.F32.BF16 R24, R16.reuse, R10, R24 ;  /* 0x0000000a1018723c */ /* 0x050ff60000041818 */
[----:B------:R-:W-:Y:S11]  /*26d50*/  @!UPT UIADD3 URZ, URZ, URZ, URZ ;  /* 0x0000003f3f3ff290 */ /* 0x000ff6000fffe03f */
[----:B------:R-:W-:Y:S01]  /*26d60*/  @!UPT UIADD3 URZ, URZ, URZ, URZ ;  /* 0x0000003f3f3ff290 */ /* 0x000fe2000fffe03f */
[----:B------:R-:W-:Y:S01]  /*26d70*/  STL.64 [R1+0x4c0], R24 ;  /* 0x0004c01801007387 */ /* 0x000fe20000100a00 */
[----:B------:R0:W-:Y:S03]  /*26d80*/  STL.64 [R1+0x4c8], R26 ;  /* 0x0004c81a01007387 */ /* 0x0001e60000100a00 */
[----:B0-----:R-:W4:Y:S01]  /*26d90*/  LDL.LU.64 R26, [R1+0x24a8] ;  /* 0x0024a800011a7983 */ /* 0x001f220000300a00 */
[----:B------:R0:W-:Y:S02]  /*26da0*/  STL.64 [R1+0x2428], R10 ;  /* 0x0024280a01007387 */ /* 0x0001e40000100a00 */
[----:B------:R-:W4:Y:S02]  /*26db0*/  LDL.LU R8, [R1+0x380] ;  /* 0x0003800001087983 */ /* 0x000f240000300800 */
[----:B------:R-:W4:Y:S01]  /*26dc0*/  LDL.LU R9, [R1+0x384] ;  /* 0x0003840001097983 */ /* 0x000f220000300800 */
[----:B0-----:R-:W4:Y:S01]  /*26dd0*/  LDL.LU R10, [R1+0x388] ;  /* 0x00038800010a7983 */ /* 0x001f220000300800 */
[----:B------:R-:W4:Y:S02]  /*26de0*/  LDL.LU R11, [R1+0x38c] ;  /* 0x00038c00010b7983 */ /* 0x000f240000300800 */
[C---:B----4-:R-:W-:Y:S11]  /*26df0*/  HMMA.16816.F32.BF16 R8, R16.reuse, R26, R8 ;  /* 0x0000001a1008723c */ /* 0x050ff60000041808 */
        /* <DEDUP_REMOVED lines=15> */
[----:B------:R-:W-:Y:S01]  /*26ef0*/  STL.64 [R1+0x23f8], R6 ;  /* 0x0023f80601007387 */ /* 0x000fe20000100a00 */
[----:B---3--:R-:W-:Y:S11]  /*26f00*/  HMMA.16816.F32.BF16 R24, R16, R22, R24 ;  /* 0x000000161018723c */ /* 0x008ff60000041818 */
[----:B------:R-:W-:Y:S11]  /*26f10*/  @!UPT UIADD3 URZ, URZ, URZ, URZ ;  /* 0x0000003f3f3ff290 */ /* 0x000ff6000fffe03f */
[----:B------:R-:W-:Y:S01]  /*26f20*/  @!UPT UIADD3 URZ, URZ, URZ, URZ ;  /* 0x0000003f3f3ff290 */ /* 0x000fe2000fffe03f */
[----:B------:R-:W-:Y:S01]  /*26f30*/  STL.64 [R1+0x490], R24 ;  /* 0x0004901801007387 */ /* 0x000fe20000100a00 */
[----:B------:R0:W-:Y:S03]  /*26f40*/  STL.64 [R1+0x498], R26 ;  /* 0x0004981a01007387 */ /* 0x0001e60000100a00 */
[----:B0-----:R-:W2:Y:S01]  /*26f50*/  LDL.LU.64 R26, [R1+0x2480] ;  /* 0x00248000011a7983 */ /* 0x001ea20000300a00 */
[----:B------:R-:W2:Y:S02]  /*26f60*/  LDL.LU.64 R24, [R1+0x2478] ;  /* 0x0024780001187983 */ /* 0x000ea40000300a00 */
[----:B------:R-:W-:Y:S02]  /*26f70*/  IMAD.MOV.U32 R29, RZ, RZ, R22 ;  /* 0x000000ffff1d7224 */ /* 0x000fe400078e0016 */
[----:B------:R-:W-:Y:S02]  /*26f80*/  IMAD.MOV.U32 R3, RZ, RZ, R23 ;  /* 0x000000ffff037224 */ /* 0x000fe400078e0017 */
[----:B------:R-:W3:Y:S01]  /*26f90*/  LDL.LU.64 R22, [R1+0x2470] ;  /* 0x0024700001167983 */ /* 0x000ee20000300a00 */
[----:B------:R-:W3:Y:S02]  /*26fa0*/  LDL.LU.64 R20, [R1+0x2468] ;  /* 0x0024680001147983 */ /* 0x000ee40000300a00 */
[----:B------:R-:W-:-:S02]  /*26fb0*/  IMAD.MOV.U32 R7, RZ, RZ, R8 ;  /* 0x000000ffff077224 */ /* 0x000fc400078e0008 */
[----:B------:R-:W-:Y:S01]  /*26fc0*/  IMAD.MOV.U32 R6, RZ, RZ, R9 ;  /* 0x000000ffff067224 */ /* 0x000fe200078e0009 */
[----:B--2---:R-:W-:Y:S11]  /*26fd0*/  HMMA.16816.F32.BF16 R16, R16, R14, R24 ;  /* 0x0000000e1010723c */ /* 0x004ff60000041818 */
[----:B------:R-:W-:Y:S11]  /*26fe0*/  @!UPT UIADD3 URZ, URZ, URZ, URZ ;  /* 0x0000003f3f3ff290 */ /* 0x000ff6000fffe03f */
[----:B------:R-:W-:Y:S01]  /*26ff0*/  @!UPT UIADD3 URZ, URZ, URZ, URZ ;  /* 0x0000003f3f3ff290 */ /* 0x000fe2000fffe03f */
[----:B------:R-:W-:Y:S01]  /*27000*/  STL.64 [R1+0x2a0], R16 ;  /* 0x0002a01001007387 */ /* 0x000fe20000100a00 */
[----:B------:R-:W-:Y:S02]  /*27010*/  STL.64 [R1+0x2a8], R18 ;  /* 0x0002a81201007387 */ /* 0x000fe40000100a00 */
[----:B------:R-:W2:Y:S02]  /*27020*/  LDL.LU R8, [R1+0x270] ;  /* 0x0002700001087983 */ /* 0x000ea40000300800 */
[----:B------:R-:W2:Y:S01]  /*27030*/  LDL.LU R9, [R1+0x274] ;  /* 0x0002740001097983 */ /* 0x000ea20000300800 */
[----:B------:R-:W4:Y:S01]  /*27040*/  LDL.LU R10, [R1+0x278] ;  /* 0x00027800010a7983 */ /* 0x000f220000300800 */
[----:B------:R-:W4:Y:S03]  /*27050*/  LDL.LU R11, [R1+0x27c] ;  /* 0x00027c00010b7983 */ /* 0x000f260000300800 */
[----:B----4-:R0:W-:Y:S01]  /*27060*/  STL.64 [R1+0x2438], R10 ;  /* 0x0024380a01007387 */ /* 0x0101e20000100a00 */
[----:B--2---:R-:W-:Y:S02]  /*27070*/  STL.64 [R1+0x2430], R8 ;  /* 0x0024300801007387 */ /* 0x004fe40000100a00 */
[----:B0-----:R-:W-:-:S02]  /*27080*/  IMAD.MOV.U32 R10, RZ, RZ, R5 ;  /* 0x000000ffff0a7224 */ /* 0x001fc400078e0005 */
[----:B------:R-:W-:-:S05]  /*27090*/  IMAD.MOV.U32 R11, RZ, RZ, R4 ;  /* 0x000000ffff0b7224 */ /* 0x000fca00078e0004 */
[----:B------:R-:W-:Y:S01]  /*270a0*/  STL.64 [R1+0x2448], R10 ;  /* 0x0024480a01007387 */ /* 0x000fe20000100a00 */
[----:B------:R0:W-:Y:S02]  /*270b0*/  STL.64 [R1+0x2410], R6 ;  /* 0x0024100601007387 */ /* 0x0001e40000100a00 */
[----:B------:R-:W2:Y:S02]  /*270c0*/  LDL.LU R4, [R1+0x260] ;  /* 0x0002600001047983 */ /* 0x000ea40000300800 */
[----:B------:R-:W2:Y:S01]  /*270d0*/  LDL.LU R5, [R1+0x264] ;  /* 0x0002640001057983 */ /* 0x000ea20000300800 */
[----:B0-----:R-:W4:Y:S01]  /*270e0*/  LDL.LU R6, [R1+0x268] ;  /* 0x0002680001067983 */ /* 0x001f220000300800 */
[----:B------:R-:W4:Y:S03]  /*270f0*/  LDL.LU R7, [R1+0x26c] ;  /* 0x00026c0001077983 */ /* 0x000f260000300800 */
[----:B----4-:R0:W-:Y:S01]  /*27100*/  STL.64 [R1+0x2420], R6 ;  /* 0x0024200601007387 */ /* 0x0101e20000100a00 */
[----:B--2---:R1:W-:Y:S03]  /*27110*/  STL.64 [R1+0x2418], R4 ;  /* 0x0024180401007387 */ /* 0x0043e60000100a00 */
[----:B0-----:R-:W2:Y:S04]  /*27120*/  LDL.LU.64 R6, [R1+0x18] ;  /* 0x0000180001067983 */ /* 0x001ea80000300a00 */
[----:B--2---:R0:W-:Y:S01]  /*27130*/  STL.64 [R1+0x2440], R6 ;  /* 0x0024400601007387 */ /* 0x0041e20000100a00 */
[----:B-1----:R-:W2:Y:S02]  /*27140*/  LDL.LU R4, [R1+0x280] ;  /* 0x0002800001047983 */ /* 0x002ea40000300800 */
[----:B------:R-:W2:Y:S01]  /*27150*/  LDL.LU R5, [R1+0x284] ;  /* 0x0002840001057983 */ /* 0x000ea20000300800 */
[----:B0-----:R-:W4:Y:S01]  /*27160*/  LDL.LU R6, [R1+0x288] ;  /* 0x0002880001067983 */ /* 0x001f220000300800 */
[----:B------:R-:W4:Y:S02]  /*27170*/  LDL.LU R7, [R1+0x28c] ;  /* 0x00028c0001077983 */ /* 0x000f240000300800 */
[----:B------:R-:W-:-:S02]  /*27180*/  IMAD.MOV.U32 R11, RZ, RZ, R12 ;  /* 0x000000ffff0b7224 */ /* 0x000fc400078e000c */
[----:B------:R-:W-:Y:S01]  /*27190*/  IMAD.MOV.U32 R10, RZ, RZ, R13 ;  /* 0x000000ffff0a7224 */ /* 0x000fe200078e000d */
[----:B----4-:R-:W-:Y:S01]  /*271a0*/  STL.64 [R1+0x2458], R6 ;  /* 0x0024580601007387 */ /* 0x010fe20000100a00 */
[----:B--2---:R0:W-:Y:S03]  /*271b0*/  STL.64 [R1+0x2450], R4 ;  /* 0x0024500401007387 */ /* 0x0041e60000100a00 */
[----:B0-----:R-:W3:Y:S01]  /*271c0*/  LDL.LU R4, [R1+0x290] ;  /* 0x0002900001047983 */ /* 0x001ee20000300800 */
[----:B------:R-:W3:Y:S02]  /*271d0*/  LDL.LU R5, [R1+0x294] ;  /* 0x0002940001057983 */ /* 0x000ee40000300800 */
[----:B------:R-:W3:Y:S02]  /*271e0*/  LDL.LU R6, [R1+0x298] ;  /* 0x0002980001067983 */ /* 0x000ee40000300800 */
[----:B------:R-:W3:Y:S01]  /*271f0*/  LDL.LU R7, [R1+0x29c] ;  /* 0x00029c0001077983 */ /* 0x000ee20000300800 */
[----:B------:R0:W-:Y:S01]  /*27200*/  STL.64 [R1+0x23e0], R14 ;  /* 0x0023e00e01007387 */ /* 0x0001e20000100a00 */
[----:B------:R-:W2:Y:S02]  /*27210*/  LDL.LU R12, [R1+0x230] ;  /* 0x00023000010c7983 */ /* 0x000ea40000300800 */
[----:B------:R-:W2:Y:S01]  /*27220*/  LDL.LU R13, [R1+0x234] ;  /* 0x00023400010d7983 */ /* 0x000ea20000300800 */
[----:B0-----:R-:W4:Y:S01]  /*27230*/  LDL.LU R14, [R1+0x238] ;  /* 0x00023800010e7983 */ /* 0x001f220000300800 */
[----:B------:R-:W4:Y:S03]  /*27240*/  LDL.LU R15, [R1+0x23c] ;  /* 0x00023c00010f7983 */ /* 0x000f260000300800 */
[----:B----4-:R-:W-:Y:S01]  /*27250*/  STL.64 [R1+0x23f0], R14 ;  /* 0x0023f00e01007387 */ /* 0x010fe20000100a00 */
[----:B--2---:R0:W-:Y:S03]  /*27260*/  STL.64 [R1+0x23e8], R12 ;  /* 0x0023e80c01007387 */ /* 0x0041e60000100a00 */
[----:B0-----:R-:W2:Y:S01]  /*27270*/  LDL.LU R12, [R1+0x240] ;  /* 0x00024000010c7983 */ /* 0x001ea20000300800 */
[----:B------:R-:W2:Y:S02]  /*27280*/  LDL.LU R13, [R1+0x244] ;  /* 0x00024400010d7983 */ /* 0x000ea40000300800 */
[----:B------:R-:W4:Y:S02]  /*27290*/  LDL.LU R14, [R1+0x248] ;  /* 0x00024800010e7983 */ /* 0x000f240000300800 */
[----:B------:R-:W4:Y:S01]  /*272a0*/  LDL.LU R15, [R1+0x24c] ;  /* 0x00024c00010f7983 */ /* 0x000f220000300800 */
[----:B---3--:R-:W-:Y:S01]  /*272b0*/  HMMA.16816.F32.BF16 R8, R20, R10, R4 ;  /* 0x0000000a1408723c */ /* 0x008fe20000041804 */
[----:B------:R-:W-:-:S02]  /*272c0*/  IMAD.MOV.U32 R18, RZ, RZ, R29 ;  /* 0x000000ffff127224 */ /* 0x000fc400078e001d */
[----:B------:R-:W-:Y:S01]  /*272d0*/  IMAD.MOV.U32 R19, RZ, RZ, R3 ;  /* 0x000000ffff137224 */ /* 0x000fe200078e0003 */
[----:B----4-:R-:W-:Y:S01]  /*272e0*/  STL.64 [R1+0x2408], R14 ;  /* 0x0024080e01007387 */ /* 0x010fe20000100a00 */
[----:B--2---:R0:W-:Y:S03]  /*272f0*/  STL.64 [R1+0x2400], R12 ;  /* 0x0024000c01007387 */ /* 0x0041e60000100a00 */
        /* <DEDUP_REMOVED lines=8> */
[----:B------:R-:W4:Y:S01]  /*27380*/  LDL.LU R29, [R1+0x2464] ;  /* 0x00246400011d7983 */ /* 0x000f220000300800 */
[----:B------:R-:W2:Y:S02]  /*27390*/  LDL.LU R3, [R1+0x2460] ;  /* 0x0024600001037983 */ /* 0x000ea40000300800 */
[----:B------:R-:W2:Y:S02]  /*273a0*/  LDL.LU.64 R6, [R1+0x2458] ;  /* 0x0024580001067983 */ /* 0x000ea40000300a00 */
[----:B------:R-:W2:Y:S01]  /*273b0*/  LDL.LU.64 R4, [R1+0x2450] ;  /* 0x0024500001047983 */ /* 0x000ea20000300a00 */
[----:B------:R-:W-:Y:S01]  /*273c0*/  STL.64 [R1+0x290], R8 ;  /* 0x0002900801007387 */ /* 0x000fe20000100a00 */
[----:B------:R0:W-:Y:S03]  /*273d0*/  STL.64 [R1+0x298], R10 ;  /* 0x0002980a01007387 */ /* 0x0001e60000100a00 */
        /* <DEDUP_REMOVED lines=24> */
[----:B------:R-:W-:Y:S02]  /*27560*/  STL.64 [R1+0x23b8], R10 ;  /* 0x0023b80a01007387 */ /* 0x000fe40000100a00 */
[----:B------:R0:W-:Y:S02]  /*27570*/  STL.64 [R1+0x23b0], R8 ;  /* 0x0023b00801007387 */ /* 0x0001e40000100a00 */
[----:B0-----:R-:W3:Y:S01]  /*27580*/  LDL.LU R8, [R1+0x160] ;  /* 0x0001600001087983 */ /* 0x001ee20000300800 */
[----:B------:R-:W3:Y:S02]  /*27590*/  LDL.LU R9, [R1+0x164] ;  /* 0x0001640001097983 */ /* 0x000ee40000300800 */
[----:B------:R-:W3:Y:S02]  /*275a0*/  LDL.LU R10, [R1+0x168] ;  /* 0x00016800010a7983 */ /* 0x000ee40000300800 */
[----:B------:R-:W3:Y:S01]  /*275b0*/  LDL.LU R11, [R1+0x16c] ;  /* 0x00016c00010b7983 */ /* 0x000ee20000300800 */
[C---:B--2---:R-:W-:Y:S01]  /*275c0*/  HMMA.16816.F32.BF16 R4, R20.reuse, R6, R12 ;  /* 0x000000061404723c */ /* 0x044fe2000004180c */
[----:B---3--:R0:W-:Y:S01]  /*275d0*/  STL.64 [R1+0x23c8], R10 ;  /* 0x0023c80a01007387 */ /* 0x0081e20000100a00 */
[----:B------:R-:W-:Y:S03]  /*275e0*/  STL.64 [R1+0x23c0], R8 ;  /* 0x0023c00801007387 */ /* 0x000fe60000100a00 */
[----:B0-----:R-:W2:Y:S01]  /*275f0*/  LDL.LU.64 R10, [R1+0x48] ;  /* 0x00004800010a7983 */ /* 0x001ea20000300a00 */
[----:B------:R-:W3:Y:S02]  /*27600*/  LDL.LU.64 R14, [R1+0x2408] ;  /* 0x00240800010e7983 */ /* 0x000ee40000300a00 */
[----:B------:R-:W3:Y:S11]  /*27610*/  LDL.LU.64 R12, [R1+0x2400] ;  /* 0x00240000010c7983 */ /* 0x000ef60000300a00 */
[----:B------:R-:W-:Y:S04]  /*27620*/  @!UPT UIADD3 URZ, URZ, URZ, URZ ;  /* 0x0000003f3f3ff290 */ /* 0x000fe8000fffe03f */
[----:B------:R-:W-:Y:S01]  /*27630*/  STL.64 [R1+0x250], R4 ;  /* 0x0002500401007387 */ /* 0x000fe20000100a00 */
[----:B------:R0:W-:Y:S04]  /*27640*/  STL.64 [R1+0x258], R6 ;  /* 0x0002580601007387 */ /* 0x0001e80000100a00 */
[----:B0-----:R-:W3:Y:S02]  /*27650*/  LDL.LU.64 R6, [R1+0x23f8] ;  /* 0x0023f80001067983 */ /* 0x001ee40000300a00 */
[C---:B---3--:R-:W-:Y:S11]  /*27660*/  HMMA.16816.F32.BF16 R12, R20.reuse, R6, R12 ;  /* 0x00000006140c723c */ /* 0x048ff6000004180c */
[----:B------:R-:W-:Y:S11]  /*27670*/  @!UPT UIADD3 URZ, URZ, URZ, URZ ;  /* 0x0000003f3f3ff290 */ /* 0x000ff6000fffe03f */
[----:B------:R-:W-:Y:S01]  /*27680*/  @!UPT UIADD3 URZ, URZ, URZ, URZ ;  /* 0x0000003f3f3ff290 */ /* 0x000fe2000fffe03f */
        /* <DEDUP_REMOVED lines=20> */
[----:B---3--:R-:W-:Y:S02]  /*277d0*/  HMMA.16816.F32.BF16 R20, R20, R14, R24 ;  /* 0x0000000e1414723c */ /* 0x008fe40000041818 */
[----:B------:R-:W2:Y:S01]  /*277e0*/  LDL.LU.64 R26, [R1+0x23d8] ;  /* 0x0023d800011a7983 */ /* 0x000ea20000300a00 */
[----:B------:R-:W2:Y:S11]  /*277f0*/  LDL.LU.64 R24, [R1+0x23d0] ;  /* 0x0023d00001187983 */ /* 0x000eb60000300a00 */
[----:B------:R-:W-:Y:S09]  /*27800*/  @!UPT UIADD3 URZ, URZ, URZ, URZ ;  /* 0x0000003f3f3ff290 */ /* 0x000ff2000fffe03f */
[----:B------:R-:W-:Y:S01]  /*27810*/  STL.64 [R1+0x180], R20 ;  /* 0x0001801401007387 */ /* 0x000fe20000100a00 */
[----:B------:R0:W-:Y:S03]  /*27820*/  STL.64 [R1+0x188], R22 ;  /* 0x0001881601007387 */ /* 0x0001e60000100a00 */
[----:B0-----:R-:W3:Y:S01]  /*27830*/  LDL.LU.64 R22, [R1+0x28] ;  /* 0x0000280001167983 */ /* 0x001ee20000300a00 */
[----:B------:R0:W-:Y:S02]  /*27840*/  STL.64 [R1+0x23a8], R14 ;  /* 0x0023a80e01007387 */ /* 0x0001e40000100a00 */
[----:B------:R-:W3:Y:S02]  /*27850*/  LDL.LU R12, [R1+0x150] ;  /* 0x00015000010c7983 */ /* 0x000ee40000300800 */
[----:B------:R-:W3:Y:S01]  /*27860*/  LDL.LU R13, [R1+0x154] ;  /* 0x00015400010d7983 */ /* 0x000ee20000300800 */
[----:B0-----:R-:W4:Y:S01]  /*27870*/  LDL.LU R14, [R1+0x158] ;  /* 0x00015800010e7983 */ /* 0x001f220000300800 */
[----:B------:R-:W4:Y:S01]  /*27880*/  LDL.LU R15, [R1+0x15c] ;  /* 0x00015c00010f7983 */ /* 0x000f220000300800 */
[----:B--2---:R-:W-:Y:S11]  /*27890*/  HMMA.16816.F32.BF16 R4, R24, R10, R4 ;  /* 0x0000000a1804723c */ /* 0x004ff60000041804 */
[----:B------:R-:W-:Y:S11]  /*278a0*/  @!UPT UIADD3 URZ, URZ, URZ, URZ ;  /* 0x0000003f3f3ff290 */ /* 0x000ff6000fffe03f */
[----:B------:R-:W-:Y:S01]  /*278b0*/  @!UPT UIADD3 URZ, URZ, URZ, URZ ;  /* 0x0000003f3f3ff290 */ /* 0x000fe2000fffe03f */
[----:B------:R0:W-:Y:S01]  /*278c0*/  STL.64 [R1+0x170], R4 ;  /* 0x0001700401007387 */ /* 0x0001e20000100a00 */
[----:B------:R3:W-:Y:S02]  /*278d0*/  STL.64 [R1+0x178], R6 ;  /* 0x0001780601007387 */ /* 0x0007e40000100a00 */
[----:B0-----:R-:W-:Y:S02]  /*278e0*/  IMAD.MOV.U32 R5, RZ, RZ, R10 ;  /* 0x000000ffff057224 */ /* 0x001fe400078e000a */
[----:B------:R-:W-:Y:S02]  /*278f0*/  IMAD.MOV.U32 R4, RZ, RZ, R11 ;  /* 0x000000ffff047224 */ /* 0x000fe400078e000b */
[----:B------:R-:W2:Y:S01]  /*27900*/  LDL.LU.64 R10, [R1+0x23c8] ;  /* 0x0023c800010a7983 */ /* 0x000ea20000300a00 */
[----:B------:R-:W2:Y:S02]  /*27910*/  LDL.LU.64 R8, [R1+0x23c0] ;  /* 0x0023c00001087983 */ /* 0x000ea40000300a00 */
[----:B---3--:R-:W-:-:S02]  /*27920*/  IMAD.MOV.U32 R7, RZ, RZ, R22 ;  /* 0x000000ffff077224 */ /* 0x008fc400078e0016 */
[----:B------:R-:W-:Y:S01]  /*27930*/  IMAD.MOV.U32 R6, RZ, RZ, R23 ;  /* 0x000000ffff067224 */ /* 0x000fe200078e0017 */
[----:B--2---:R-:W-:Y:S11]  /*27940*/  HMMA.16816.F32.BF16 R8, R24, R22, R8 ;  /* 0x000000161808723c */ /* 0x004ff60000041808 */
[----:B------:R-:W-:Y:S11]  /*27950*/  @!UPT UIADD3 URZ, URZ, URZ, URZ ;  /* 0x0000003f3f3ff290 */ /* 0x000ff6000fffe03f */
[----:B------:R-:W-:Y:S01]  /*27960*/  @!UPT UIADD3 URZ, URZ, URZ, URZ ;  /* 0x0000003f3f3ff290 */ /* 0x000fe2000fffe03f */
[----:B------:R-:W-:Y:S01]  /*27970*/  STL.64 [R1+0x160], R8 ;  /* 0x0001600801007387 */ /* 0x000fe20000100a00 */
[----:B------:R0:W-:Y:S03]  /*27980*/  STL.64 [R1+0x168], R10 ;  /* 0x0001680a01007387 */ /* 0x0001e60000100a00 */
[----:B0-----:R-:W2:Y:S01]  /*27990*/  LDL.LU.64 R10, [R1+0x23b8] ;  /* 0x0023b800010a7983 */ /* 0x001ea20000300a00 */
[----:B------:R-:W3:Y:S02]  /*279a0*/  LDL.LU.64 R8, [R1+0x23b0] ;  /* 0x0023b00001087983 */ /* 0x000ee40000300a00 */
[----:B------:R-:W2:Y:S02]  /*279b0*/  LDL.LU R20, [R1+0x70] ;  /* 0x0000700001147983 */ /* 0x000ea40000300800 */
[----:B------:R-:W2:Y:S01]  /*279c0*/  LDL.LU R21, [R1+0x74] ;  /* 0x0000740001157983 */ /* 0x000ea20000300800 */
[----:B------:R-:W2:Y:S01]  /*279d0*/  LDL.LU R22, [R1+0x78] ;  /* 0x0000780001167983 */ /* 0x000ea20000300800 */
[----:B------:R-:W2:Y:S03]  /*279e0*/  LDL.LU R23, [R1+0x7c] ;  /* 0x00007c0001177983 */ /* 0x000ea60000300800 */
[----:B--2---:R3:W-:Y:S02]  /*279f0*/  STL.64 [R1+0x2328], R22 ;  /* 0x0023281601007387 */ /* 0x0047e40000100a00 */
[----:B---3--:R-:W-:-:S02]  /*27a00*/  IMAD.MOV.U32 R22, RZ, RZ, R9 ;  /* 0x000000ffff167224 */ /* 0x008fc400078e0009 */
[----:B------:R-:W-:-:S07]  /*27a10*/  IMAD.MOV.U32 R23, RZ, RZ, R8 ;  /* 0x000000ffff177224 */ /* 0x000fce00078e0008 */
[C---:B----4-:R-:W-:Y:S01]  /*27a20*/  HMMA.16816.F32.BF16 R12, R24.reuse, R22, R12 ;  /* 0x00000016180c723c */ /* 0x050fe2000004180c */
[----:B------:R-:W-:Y:S01]  /*27a30*/  STL.64 [R1+0x2320], R20 ;  /* 0x0023201401007387 */ /* 0x000fe20000100a00 */
[----:B------:R-:W-:Y:S11]  /*27a40*/  STL.64 [R1+0x2338], R22 ;  /* 0x0023381601007387 */ /* 0x000ff60000100a00 */
[----:B------:R-:W-:Y:S10]  /*27a50*/  @!UPT UIADD3 URZ, URZ, URZ, URZ ;  /* 0x0000003f3f3ff290 */ /* 0x000ff4000fffe03f */
[----:B------:R-:W-:Y:S01]  /*27a60*/  STL.64 [R1+0x150], R12 ;  /* 0x0001500c01007387 */ /* 0x000fe20000100a00 */
[----:B------:R0:W-:Y:S02]  /*27a70*/  STL.64 [R1+0x158], R14 ;  /* 0x0001580e01007387 */ /* 0x0001e40000100a00 */
[----:B0-----:R-:W-:Y:S01]  /*27a80*/  HMMA.16816.F32.BF16 R12, R24, R10, R16 ;  /* 0x0000000a180c723c */ /* 0x001fe20000041810 */
[----:B------:R-:W-:Y:S02]  /*27a90*/  IMAD.MOV.U32 R22, RZ, RZ, R7 ;  /* 0x000000ffff167224 */ /* 0x000fe400078e0007 */
[----:B------:R-:W-:Y:S11]  /*27aa0*/  IMAD.MOV.U32 R23, RZ, RZ, R6 ;  /* 0x000000ffff177224 */ /* 0x000ff600078e0006 */
[----:B------:R-:W-:Y:S09]  /*27ab0*/  @!UPT UIADD3 URZ, URZ, URZ, URZ ;  /* 0x0000003f3f3ff290 */ /* 0x000ff2000fffe03f */
[----:B------:R0:W-:Y:S01]  /*27ac0*/  STL.64 [R1+0x140], R12 ;  /* 0x0001400c01007387 */ /* 0x0001e20000100a00 */
[----:B------:R1:W-:Y:S02]  /*27ad0*/  STL.64 [R1+0x148], R14 ;  /* 0x0001480e01007387 */ /* 0x0003e40000100a00 */
[----:B------:R-:W2:Y:S02]  /*27ae0*/  LDL.LU R16, [R1+0x120] ;  /* 0x0001200001107983 */ /* 0x000ea40000300800 */
[----:B------:R-:W2:Y:S01]  /*27af0*/  LDL.LU R17, [R1+0x124] ;  /* 0x0001240001117983 */ /* 0x000ea20000300800 */
[----:B------:R-:W2:Y:S01]  /*27b00*/  LDL.LU R18, [R1+0x128] ;  /* 0x0001280001127983 */ /* 0x000ea20000300800 */
[----:B------:R-:W2:Y:S03]  /*27b10*/  LDL.LU R19, [R1+0x12c] ;  /* 0x00012c0001137983 */ /* 0x000ea60000300800 */
[----:B0-----:R-:W3:Y:S01]  /*27b20*/  LDL.LU R12, [R1+0x130] ;  /* 0x00013000010c7983 */ /* 0x001ee20000300800 */
[----:B------:R-:W3:Y:S02]  /*27b30*/  LDL.LU R13, [R1+0x134] ;  /* 0x00013400010d7983 */ /* 0x000ee40000300800 */
[----:B-1----:R-:W3:Y:S02]  /*27b40*/  LDL.LU R14, [R1+0x138] ;  /* 0x00013800010e7983 */ /* 0x002ee40000300800 */
[----:B------:R-:W3:Y:S01]  /*27b50*/  LDL.LU R15, [R1+0x13c] ;  /* 0x00013c00010f7983 */ /* 0x000ee20000300800 */
[----:B------:R-:W3:Y:S01]  /*27b60*/  LDL.LU.64 R6, [R1+0x38] ;  /* 0x0000380001067983 */ /* 0x000ee20000300a00 */
[----:B------:R0:W-:Y:S02]  /*27b70*/  STL.64 [R1+0x2350], R22 ;  /* 0x0023501601007387 */ /* 0x0001e40000100a00 */
[----:B------:R1:W-:Y:S02]  /*27b80*/  STL.64 [R1+0x2330], R10 ;  /* 0x0023300a01007387 */ /* 0x0003e40000100a00 */
[----:B------:R-:W4:Y:S01]  /*27b90*/  LDL.LU R8, [R1+0x80] ;  /* 0x0000800001087983 */ /* 0x000f220000300800 */
[----:B------:R-:W4:Y:S01]  /*27ba0*/  LDL.LU R9, [R1+0x84] ;  /* 0x0000840001097983 */ /* 0x000f220000300800 */
[----:B0-----:R-:W-:-:S02]  /*27bb0*/  IMAD.MOV.U32 R22, RZ, RZ, R5 ;  /* 0x000000ffff167224 */ /* 0x001fc400078e0005 */
[----:B------:R-:W-:Y:S01]  /*27bc0*/  IMAD.MOV.U32 R23, RZ, RZ, R4 ;  /* 0x000000ffff177224 */ /* 0x000fe200078e0004 */
[----:B-1----:R-:W2:Y:S01]  /*27bd0*/  LDL.LU R10, [R1+0x88] ;  /* 0x00008800010a7983 */ /* 0x002ea20000300800 */
[----:B------:R-:W2:Y:S03]  /*27be0*/  LDL.LU R11, [R1+0x8c] ;  /* 0x00008c00010b7983 */ /* 0x000ea60000300800 */
[----:B------:R0:W-:Y:S01]  /*27bf0*/  STL.64 [R1+0x2380], R22 ;  /* 0x0023801601007387 */ /* 0x0001e20000100a00 */
        /* <DEDUP_REMOVED lines=10> */
[----:B------:R-:W-:Y:S01]  /*27ca0*/  STL.64 [R1+0x2348], R10 ;  /* 0x0023480a01007387 */ /* 0x000fe20000100a00 */
[----:B----4-:R0:W-:Y:S03]  /*27cb0*/  STL.64 [R1+0x2340], R8 ;  /* 0x0023400801007387 */ /* 0x0101e60000100a00 */
[----:B0-----:R-:W4:Y:S01]  /*27cc0*/  LDL.LU R8, [R1+0x90] ;  /* 0x0000900001087983 */ /* 0x001f220000300800 */
[----:B------:R-:W4:Y:S02]  /*27cd0*/  LDL.LU R9, [R1+0x94] ;  /* 0x0000940001097983 */ /* 0x000f240000300800 */
[----:B------:R-:W2:Y:S02]  /*27ce0*/  LDL.LU R10, [R1+0x98] ;  /* 0x00009800010a7983 */ /* 0x000ea40000300800 */
[----:B------:R-:W2:Y:S01]  /*27cf0*/  LDL.LU R11, [R1+0x9c] ;  /* 0x00009c00010b7983 */ /* 0x000ea20000300800 */
[C---:B---3--:R-:W-:Y:S01]  /*27d00*/  HMMA.16816.F32.BF16 R12, R24.reuse, R6, R12 ;  /* 0x00000006180c723c */ /* 0x048fe2000004180c */
[----:B--2---:R-:W-:Y:S01]  /*27d10*/  STL.64 [R1+0x2360], R10 ;  /* 0x0023600a01007387 */ /* 0x004fe20000100a00 */
[----:B----4-:R0:W-:Y:S03]  /*27d20*/  STL.64 [R1+0x2358], R8 ;  /* 0x0023580801007387 */ /* 0x0101e60000100a00 */
[----:B0-----:R-:W2:Y:S01]  /*27d30*/  LDL.LU R8, [R1+0xa0] ;  /* 0x0000a00001087983 */ /* 0x001ea20000300800 */
[----:B------:R-:W2:Y:S02]  /*27d40*/  LDL.LU R9, [R1+0xa4] ;  /* 0x0000a40001097983 */ /* 0x000ea40000300800 */
[----:B------:R-:W2:Y:S02]  /*27d50*/  LDL.LU R10, [R1+0xa8] ;  /* 0x0000a800010a7983 */ /* 0x000ea40000300800 */
[----:B------:R-:W2:Y:S11]  /*27d60*/  LDL.LU R11, [R1+0xac] ;  /* 0x0000ac00010b7983 */ /* 0x000eb60000300800 */
[----:B------:R-:W-:Y:S02]  /*27d70*/  @!UPT UIADD3 URZ, URZ, URZ, URZ ;  /* 0x0000003f3f3ff290 */ /* 0x000fe4000fffe03f */
[----:B------:R0:W-:Y:S01]  /*27d80*/  STL.64 [R1+0x130], R12 ;  /* 0x0001300c01007387 */ /* 0x0001e20000100a00 */
[----:B------:R1:W-:Y:S02]  /*27d90*/  STL.64 [R1+0x138], R14 ;  /* 0x0001380e01007387 */ /* 0x0003e40000100a00 */
[----:B0-----:R-:W-:Y:S01]  /*27da0*/  IMAD.MOV.U32 R13, RZ, RZ, R6 ;  /* 0x000000ffff0d7224 */ /* 0x001fe200078e0006 */
[----:B-1----:R-:W3:Y:S01]  /*27db0*/  LDL.LU.64 R14, [R1+0x23a8] ;  /* 0x0023a800010e7983 */ /* 0x002ee20000300a00 */
[----:B------:R-:W-:Y:S02]  /*27dc0*/  IMAD.MOV.U32 R12, RZ, RZ, R7 ;  /* 0x000000ffff0c7224 */ /* 0x000fe400078e0007 */
[----:B------:R-:W4:Y:S02]  /*27dd0*/  LDL.LU.64 R6, [R1+0x23a0] ;  /* 0x0023a00001067983 */ /* 0x000f240000300a00 */
[C---:B----4-:R-:W-:Y:S11]  /*27de0*/  HMMA.16816.F32.BF16 R16, R24.reuse, R6, R16 ;  /* 0x000000061810723c */ /* 0x050ff60000041810 */
[----:B------:R-:W-:Y:S11]  /*27df0*/  @!UPT UIADD3 URZ, URZ, URZ, URZ ;  /* 0x0000003f3f3ff290 */ /* 0x000ff6000fffe03f */
[----:B------:R-:W-:Y:S01]  /*27e00*/  @!UPT UIADD3 URZ, URZ, URZ, URZ ;  /* 0x0000003f3f3ff290 */ /* 0x000fe2000fffe03f */
[----:B------:R-:W-:Y:S01]  /*27e10*/  STL.64 [R1+0x120], R16 ;  /* 0x0001201001007387 */ /* 0x000fe20000100a00 */
[----:B------:R0:W-:Y:S03]  /*27e20*/  STL.64 [R1+0x128], R18 ;  /* 0x0001281201007387 */ /* 0x0001e60000100a00 */
[----:B0-----:R-:W4:Y:S01]  /*27e30*/  LDL.LU.64 R18, [R1+0x2398] ;  /* 0x0023980001127983 */ /* 0x001f220000300a00 */
[----:B------:R0:W-:Y:S02]  /*27e40*/  STL.64 [R1+0x2318], R6 ;  /* 0x0023180601007387 */ /* 0x0001e40000100a00 */
[----:B------:R-:W2:Y:S02]  /*27e50*/  LDL.LU R4, [R1+0x220] ;  /* 0x0002200001047983 */ /* 0x000ea40000300800 */
[----:B------:R-:W2:Y:S01]  /*27e60*/  LDL.LU R5, [R1+0x224] ;  /* 0x0002240001057983 */ /* 0x000ea20000300800 */
[----:B0-----:R-:W2:Y:S01]  /*27e70*/  LDL.LU R6, [R1+0x228] ;  /* 0x0002280001067983 */ /* 0x001ea20000300800 */
[----:B------:R-:W2:Y:S01]  /*27e80*/  LDL.LU R7, [R1+0x22c] ;  /* 0x00022c0001077983 */ /* 0x000ea20000300800 */
[C---:B----4-:R-:W-:Y:S11]  /*27e90*/  HMMA.16816.F32.BF16 R20, R24.reuse, R18, R20 ;  /* 0x000000121814723c */ /* 0x050ff60000041814 */
[----:B------:R-:W-:Y:S11]  /*27ea0*/  @!UPT UIADD3 URZ, URZ, URZ, URZ ;  /* 0x0000003f3f3ff290 */ /* 0x000ff6000fffe03f */
[----:B------:R-:W-:Y:S01]  /*27eb0*/  @!UPT UIADD3 URZ, URZ, URZ, URZ ;  /* 0x0000003f3f3ff290 */ /* 0x000fe2000fffe03f */
[----:B------:R-:W-:Y:S01]  /*27ec0*/  STL.64 [R1+0x110], R20 ;  /* 0x0001101401007387 */ /* 0x000fe20000100a00 */
[----:B------:R0:W-:Y:S03]  /*27ed0*/  STL.64 [R1+0x118], R22 ;  /* 0x0001181601007387 */ /* 0x0001e60000100a00 */
[----:B0-----:R-:W3:Y:S01]  /*27ee0*/  LDL.LU.64 R22, [R1+0x2390] ;  /* 0x0023900001167983 */ /* 0x001ee20000300a00 */
[----:B------:R-:W3:Y:S02]  /*27ef0*/  LDL.LU.64 R20, [R1+0x2388] ;  /* 0x0023880001147983 */ /* 0x000ee40000300a00 */
[----:B------:R0:W-:Y:S02]  /*27f00*/  STL.64 [R1+0x2300], R18 ;  /* 0x0023001201007387 */ /* 0x0001e40000100a00 */
[----:B------:R-:W4:Y:S01]  /*27f10*/  LDL.LU R16, [R1+0x340] ;  /* 0x0003400001107983 */ /* 0x000f220000300800 */
[----:B------:R-:W4:Y:S04]  /*27f20*/  LDL.LU R17, [R1+0x344] ;  /* 0x0003440001117983 */ /* 0x000f280000300800 */
[----:B0-----:R-:W2:Y:S01]  /*27f30*/  LDL.LU R18, [R1+0x348] ;  /* 0x0003480001127983 */ /* 0x001ea20000300800 */
[----:B------:R-:W2:Y:S01]  /*27f40*/  LDL.LU R19, [R1+0x34c] ;  /* 0x00034c0001137983 */ /* 0x000ea20000300800 */
[----:B---3--:R-:W-:Y:S02]  /*27f50*/  HMMA.16816.F32.BF16 R24, R24, R14, R20 ;  /* 0x0000000e1818723c */ /* 0x008fe40000041814 */
[----:B--2---:R0:W-:Y:S01]  /*27f60*/  STL.64 [R1+0x2310], R18 ;  /* 0x0023101201007387 */ /* 0x0041e20000100a00 */
[----:B----4-:R1:W-:Y:S02]  /*27f70*/  STL.64 [R1+0x2308], R16 ;  /* 0x0023081001007387 */ /* 0x0103e40000100a00 */
[----:B------:R-:W2:Y:S11]  /*27f80*/  LDL.LU.64 R22, [R1+0x2380] ;  /* 0x0023800001167983 */ /* 0x000eb60000300a00 */
[----:B------:R-:W-:Y:S07]  /*27f90*/  @!UPT UIADD3 URZ, URZ, URZ, URZ ;  /* 0x0000003f3f3ff290 */ /* 0x000fee000fffe03f */
[----:B------:R-:W-:Y:S01]  /*27fa0*/  STL.64 [R1+0xb0], R24 ;  /* 0x0000b01801007387 */ /* 0x000fe20000100a00 */
[----:B------:R3:W-:Y:S02]  /*27fb0*/  STL.64 [R1+0xb8], R26 ;  /* 0x0000b81a01007387 */ /* 0x0007e40000100a00 */
[----:B0-----:R-:W-:Y:S02]  /*27fc0*/  IMAD.MOV.U32 R18, RZ, RZ, R13 ;  /* 0x000000ffff127224 */ /* 0x001fe400078e000d */
[----:B-1----:R-:W-:Y:S02]  /*27fd0*/  IMAD.MOV.U32 R17, RZ, RZ, R14 ;  /* 0x000000ffff117224 */ /* 0x002fe400078e000e */
[----:B------:R-:W-:Y:S02]  /*27fe0*/  IMAD.MOV.U32 R16, RZ, RZ, R15 ;  /* 0x000000ffff107224 */ /* 0x000fe400078e000f */
[----:B------:R-:W-:Y:S01]  /*27ff0*/  IMAD.MOV.U32 R19, RZ, RZ, R12 ;  /* 0x000000ffff137224 */ /* 0x000fe200078e000c */
[----:B------:R-:W2:Y:S01]  /*28000*/  LDL.LU.64 R14, [R1+0x2378] ;  /* 0x00237800010e7983 */ /* 0x000ea20000300a00 */
[----:B------:R-:W2:Y:S02]  /*28010*/  LDL.LU.64 R12, [R1+0x2370] ;  /* 0x00237000010c7983 */ /* 0x000ea40000300a00 */
[----:B---3--:R-:W-:-:S02]  /*28020*/  IMAD.MOV.U32 R26, RZ, RZ, R17 ;  /* 0x000000ffff1a7224 */ /* 0x008fc400078e0011 */
[----:B------:R-:W-:-:S05]  /*28030*/  IMAD.MOV.U32 R27, RZ, RZ, R16 ;  /* 0x000000ffff1b7224 */ /* 0x000fca00078e0010 */
[----:B------:R0:W-:Y:S01]  /*28040*/  STL.64 [R1+0x22f8], R26 ;  /* 0x0022f81a01007387 */ /* 0x0001e20000100a00 */
[----:B------:R-:W3:Y:S02]  /*28050*/  LDL.LU R24, [R1+0x350] ;  /* 0x0003500001187983 */ /* 0x000ee40000300800 */
[----:B------:R-:W3:Y:S01]  /*28060*/  LDL.LU R25, [R1+0x354] ;  /* 0x0003540001197983 */ /* 0x000ee20000300800 */
[----:B0-----:R-:W3:Y:S01]  /*28070*/  LDL.LU R26, [R1+0x358] ;  /* 0x00035800011a7983 */ /* 0x001ee20000300800 */
[----:B------:R-:W-:Y:S02]  /*28080*/  IMAD.MOV.U32 R27, RZ, RZ, R3 ;  /* 0x000000ffff1b7224 */ /* 0x000fe400078e0003 */
[----:B------:R-:W4:Y:S01]  /*28090*/  LDL.LU R3, [R1+0x2368] ;  /* 0x0023680001037983 */ /* 0x000f220000300800 */
        /* <DEDUP_REMOVED lines=20> */
[----:B------:R-:W2:Y:S01]  /*281e0*/  LDL.LU.64 R20, [R1+0x2320] ;  /* 0x0023200001147983 */ /* 0x000ea20000300a00 */
[C---:B------:R-:W-:Y:S08]  /*281f0*/  HMMA.16816.F32.BF16 R16, R12.reuse, R18, R4 ;  /* 0x000000120c10723c */ /* 0x040ff00000041804 */
[----:B--2---:R-:W-:Y:S01]  /*28200*/  HMMA.16816.F32.BF16 R20, R12, R10, R20 ;  /* 0x0000000a0c14723c */ /* 0x004fe20000041814 */
[----:B------:R-:W0:Y:S04]  /*28210*/  LDSM.16.MT88.4 R8, [R28+0x10000] ;  /* 0x010000001c08783b */ /* 0x000e280000004200 */
[----:B0-----:R-:W-:Y:S11]  /*28220*/  STL.64 [R1+0x22f0], R10 ;  /* 0x0022f00a01007387 */ /* 0x001ff60000100a00 */
[----:B------:R-:W-:Y:S07]  /*28230*/  @!UPT UIADD3 URZ, URZ, URZ, URZ ;  /* 0x0000003f3f3ff290 */ /* 0x000fee000fffe03f */
[----:B------:R-:W-:Y:S02]  /*28240*/  STL.64 [R1+0x470], R20 ;  /* 0x0004701401007387 */ /* 0x000fe40000100a00 */
[----:B------:R-:W-:Y:S02]  /*28250*/  STL.64 [R1+0x478], R22 ;  /* 0x0004781601007387 */ /* 0x000fe40000100a00 */
[----:B------:R0:W-:Y:S01]  /*28260*/  STL.64 [R1+0x22e8], R8 ;  /* 0x0022e80801007387 */ /* 0x0001e20000100a00 */
[----:B----4-:R-:W-:Y:S04]  /*28270*/  LDSM.16.M88.4 R20, [R3+0x20080] ;  /* 0x020080000314783b */ /* 0x010fe80000000200 */
[----:B0-----:R-:W2:Y:S01]  /*28280*/  LDL.LU R8, [R1+0x330] ;  /* 0x0003300001087983 */ /* 0x001ea20000300800 */
[----:B------:R-:W2:Y:S02]  /*28290*/  LDL.LU R9, [R1+0x334] ;  /* 0x0003340001097983 */ /* 0x000ea40000300800 */
[----:B------:R-:W2:Y:S02]  /*282a0*/  LDL.LU R10, [R1+0x338] ;  /* 0x00033800010a7983 */ /* 0x000ea40000300800 */
[----:B------:R-:W2:Y:S01]  /*282b0*/  LDL.LU R11, [R1+0x33c] ;  /* 0x00033c00010b7983 */ /* 0x000ea20000300800 */
[----:B------:R-:W4:Y:S01]  /*282c0*/  LDL.LU.64 R6, [R1+0x2318] ;  /* 0x0023180001067983 */ /* 0x000f220000300a00 */
[----:B------:R-:W-:Y:S02]  /*282d0*/  STL.64 [R1+0x220], R16 ;  /* 0x0002201001007387 */ /* 0x000fe40000100a00 */
[----:B------:R-:W-:Y:S02]  /*282e0*/  STL.64 [R1+0x228], R18 ;  /* 0x0002281201007387 */ /* 0x000fe40000100a00 */
[----:B------:R-:W0:Y:S04]  /*282f0*/  LDSM.16.M88.4 R16, [R3+0x21080] ;  /* 0x021080000310783b */ /* 0x000e280000000200 */
[----:B0-----:R-:W-:Y:S01]  /*28300*/  STL.64 [R1+0x30], R16 ;  /* 0x0000301001007387 */ /* 0x001fe20000100a00 */
[----:B------:R0:W-:Y:S02]  /*28310*/  STL.64 [R1+0x38], R18 ;  /* 0x0000381201007387 */ /* 0x0001e40000100a00 */
[----:B------:R-:W-:-:S02]  /*28320*/  IMAD.MOV.U32 R5, RZ, RZ, R16 ;  /* 0x000000ffff057224 */ /* 0x000fc400078e0010 */
[----:B------:R-:W-:Y:S01]  /*28330*/  IMAD.MOV.U32 R4, RZ, RZ, R17 ;  /* 0x000000ffff047224 */ /* 0x000fe200078e0011 */
[----:B0-----:R-:W4:Y:S01]  /*28340*/  LDL.LU.64 R18, [R1+0x2310] ;  /* 0x0023100001127983 */ /* 0x001f220000300a00 */
[----:B------:R-:W4:Y:S02]  /*28350*/  LDL.LU.64 R16, [R1+0x2308] ;  /* 0x0023080001107983 */ /* 0x000f240000300a00 */
[----:B------:R-:W-:Y:S02]  /*28360*/  STL.64 [R1+0x40], R20 ;  /* 0x0000401401007387 */ /* 0x000fe40000100a00 */
[----:B------:R-:W-:Y:S01]  /*28370*/  STL.64 [R1+0x48], R22 ;  /* 0x0000481601007387 */ /* 0x000fe20000100a00 */
[----:B----4-:R-:W-:Y:S11]  /*28380*/  HMMA.16816.F32.BF16 R16, R12, R6, R16 ;  /* 0x000000060c10723c */ /* 0x010ff60000041810 */
[----:B------:R-:W-:Y:S11]  /*28390*/  @!UPT UIADD3 URZ, URZ, URZ, URZ ;  /* 0x0000003f3f3ff290 */ /* 0x000ff6000fffe03f */
[----:B------:R-:W-:Y:S01]  /*283a0*/  @!UPT UIADD3 URZ, URZ, URZ, URZ ;  /* 0x0000003f3f3ff290 */ /* 0x000fe2000fffe03f */
[----:B------:R-:W-:Y:S01]  /*283b0*/  STL.64 [R1+0x340], R16 ;  /* 0x0003401001007387 */ /* 0x000fe20000100a00 */
[----:B------:R-:W-:Y:S02]  /*283c0*/  STL.64 [R1+0x348], R18 ;  /* 0x0003481201007387 */ /* 0x000fe40000100a00 */
[----:B------:R-:W0:Y:S02]  /*283d0*/  LDSM.16.M88.4 R16, [R3+0x22080] ;  /* 0x022080000310783b */ /* 0x000e240000000200 */
[----:B0-----:R-:W-:Y:S02]  /*283e0*/  STL.64 [R1+0x10], R16 ;  /* 0x0000101001007387 */ /* 0x001fe40000100a00 */
[----:B------:R-:W-:Y:S02]  /*283f0*/  IMAD.MOV.U32 R7, RZ, RZ, R16 ;  /* 0x000000ffff077224 */ /* 0x000fe400078e0010 */
[----:B------:R-:W-:Y:S02]  /*28400*/  STL.64 [R1+0x18], R18 ;  /* 0x0000181201007387 */ /* 0x000fe40000100a00 */
[----:B------:R-:W-:-:S02]  /*28410*/  IMAD.MOV.U32 R6, RZ, RZ, R17 ;  /* 0x000000ffff067224 */ /* 0x000fc400078e0011 */
[----:B------:R-:W0:Y:S04]  /*28420*/  LDSM.16.M88.4 R16, [R3+0x23080] ;  /* 0x023080000310783b */ /* 0x000e280000000200 */
[----:B0-----:R-:W-:Y:S01]  /*28430*/  STL.64 [R1], R16 ;  /* 0x0000001001007387 */ /* 0x001fe20000100a00 */
[----:B------:R0:W-:Y:S03]  /*28440*/  STL.64 [R1+0x8], R18 ;  /* 0x0000081201007387 */ /* 0x0001e60000100a00 */
[----:B0-----:R-:W3:Y:S01]  /*28450*/  LDL.LU.64 R18, [R1+0x2300] ;  /* 0x0023000001127983 */ /* 0x001ee20000300a00 */
[----:B------:R-:W-:Y:S02]  /*28460*/  IMAD.MOV.U32 R23, RZ, RZ, R16 ;  /* 0x000000ffff177224 */ /* 0x000fe400078e0010 */
[----:B------:R-:W-:-:S02]  /*28470*/  IMAD.MOV.U32 R22, RZ, RZ, R17 ;  /* 0x000000ffff167224 */ /* 0x000fc400078e0011 */
[C---:B---3--:R-:W-:Y:S01]  /*28480*/  HMMA.16816.F32.BF16 R16, R12.reuse, R18, R24 ;  /* 0x000000120c10723c */ /* 0x048fe20000041818 */
[----:B------:R-:W2:Y:S11]  /*28490*/  LDL.LU.64 R26, [R1+0x22f8] ;  /* 0x0022f800011a7983 */ /* 0x000eb60000300a00 */
[----:B------:R-:W-:Y:S11]  /*284a0*/  @!UPT UIADD3 URZ, URZ, URZ, URZ ;  /* 0x0000003f3f3ff290 */ /* 0x000ff6000fffe03f */
[----:B------:R-:W-:Y:S01]  /*284b0*/  STL.64 [R1+0x460], R16 ;  /* 0x0004601001007387 */ /* 0x000fe20000100a00 */
[----:B------:R-:W-:Y:S02]  /*284c0*/  STL.64 [R1+0x468], R18 ;  /* 0x0004681201007387 */ /* 0x000fe40000100a00 */
[----:B------:R0:W1:Y:S01]  /*284d0*/  LDSM.16.M88.4 R16, [R3+0x24080] ;  /* 0x024080000310783b */ /* 0x0000620000000200 */
[----:B--2---:R-:W-:Y:S01]  /*284e0*/  HMMA.16816.F32.BF16 R12, R12, R26, R8 ;  /* 0x0000001a0c0c723c */ /* 0x004fe20000041808 */
[----:B------:R-:W2:Y:S02]  /*284f0*/  LDL.LU.64 R10, [R1+0x22f0] ;  /* 0x0022f000010a7983 */ /* 0x000ea40000300a00 */
[----:B------:R-:W2:Y:S11]  /*28500*/  LDL.LU.64 R8, [R1+0x22e8] ;  /* 0x0022e80001087983 */ /* 0x000eb60000300a00 */
[----:B------:R-:W-:Y:S09]  /*28510*/  @!UPT UIADD3 URZ, URZ, URZ, URZ ;  /* 0x0000003f3f3ff290 */ /* 0x000ff2000fffe03f */
[----:B------:R3:W-:Y:S01]  /*28520*/  STL.64 [R1+0x330], R12 ;  /* 0x0003300c01007387 */ /* 0x0007e20000100a00 */
[----:B------:R-:W-:Y:S02]  /*28530*/  STL [R1+0x338], R14 ;  /* 0x0003380e01007387 */ /* 0x000fe40000100800 */
[----:B0-----:R-:W-:Y:S02]  /*28540*/  IMAD.MOV.U32 R3, RZ, RZ, R15 ;  /* 0x000000ffff037224 */ /* 0x001fe400078e000f */
[----:B------:R-:W4:Y:S01]  /*28550*/  LDL R15, [R1+0x790] ;  /* 0x00079000010f7983 */ /* 0x000f220000100800 */
[----:B---3--:R-:W-:Y:S02]  /*28560*/  IMAD.MOV.U32 R12, RZ, RZ, R23 ;  /* 0x000000ffff0c7224 */ /* 0x008fe400078e0017 */
[----:B------:R-:W-:-:S05]  /*28570*/  IMAD.MOV.U32 R13, RZ, RZ, R22 ;  /* 0x000000ffff0d7224 */ /* 0x000fca00078e0016 */
[----:B------:R0:W-:Y:S01]  /*28580*/  STL.64 [R1+0x22a8], R12 ;  /* 0x0022a80c01007387 */ /* 0x0001e20000100a00 */
[----:B------:R-:W2:Y:S02]  /*28590*/  LDL.LU R24, [R1+0x320] ;  /* 0x0003200001187983 */ /* 0x000ea40000300800 */
[----:B------:R-:W2:Y:S02]  /*285a0*/  LDL.LU R25, [R1+0x324] ;  /* 0x0003240001197983 */ /* 0x000ea40000300800 */
[----:B------:R-:W2:Y:S01]  /*285b0*/  LDL.LU R26, [R1+0x328] ;  /* 0x00032800011a7983 */ /* 0x000ea20000300800 */
[----:B------:R-:W2:Y:S01]  /*285c0*/  LDL.LU R27, [R1+0x32c] ;  /* 0x00032c00011b7983 */ /* 0x000ea20000300800 */
[----:B0-----:R-:W-:Y:S02]  /*285d0*/  IMAD.MOV.U32 R12, RZ, RZ, R7 ;  /* 0x000000ffff0c7224 */ /* 0x001fe400078e0007 */
[----:B------:R-:W-:-:S05]  /*285e0*/  IMAD.MOV.U32 R13, RZ, RZ, R6 ;  /* 0x000000ffff0d7224 */ /* 0x000fca00078e0006 */
[----:B------:R-:W-:Y:S01]  /*285f0*/  STL.64 [R1+0x22c0], R12 ;  /* 0x0022c00c01007387 */ /* 0x000fe20000100a00 */
[----:B------:R-:W-:Y:S02]  /*28600*/  STL [R1+0x1fc0], R3 ;  /* 0x001fc00301007387 */ /* 0x000fe40000100800 */
[----:B-1----:R-:W-:Y:S02]  /*28610*/  STL.64 [R1+0x20], R16 ;  /* 0x0000201001007387 */ /* 0x002fe40000100a00 */
[----:B------:R-:W-:Y:S01]  /*28620*/  STL.64 [R1+0x28], R18 ;  /* 0x0000281201007387 */ /* 0x000fe20000100a00 */
[----:B------:R0:W-:Y:S04]  /*28630*/  STL.64 [R1+0x22a0], R16 ;  /* 0x0022a01001007387 */ /* 0x0001e80000100a00 */
[----:B0-----:R-:W3:Y:S01]  /*28640*/  LDL.LU R16, [R1+0x2f0] ;  /* 0x0002f00001107983 */ /* 0x001ee20000300800 */
[----:B------:R-:W3:Y:S02]  /*28650*/  LDL.LU R17, [R1+0x2f4] ;  /* 0x0002f40001117983 */ /* 0x000ee40000300800 */
[----:B------:R-:W2:Y:S02]  /*28660*/  LDL.LU R18, [R1+0x2f8] ;  /* 0x0002f80001127983 */ /* 0x000ea40000300800 */
[----:B------:R-:W2:Y:S02]  /*28670*/  LDL.LU R19, [R1+0x2fc] ;  /* 0x0002fc0001137983 */ /* 0x000ea40000300800 */
[----:B--2---:R-:W-:Y:S01]  /*28680*/  STL.64 [R1+0x22b8], R18 ;  /* 0x0022b81201007387 */ /* 0x004fe20000100a00 */
[----:B---3--:R0:W-:Y:S03]  /*28690*/  STL.64 [R1+0x22b0], R16 ;  /* 0x0022b01001007387 */ /* 0x0081e60000100a00 */
[----:B0-----:R-:W2:Y:S01]  /*286a0*/  LDL.LU R16, [R1+0x300] ;  /* 0x0003000001107983 */ /* 0x001ea20000300800 */
[----:B------:R-:W2:Y:S02]  /*286b0*/  LDL.LU R17, [R1+0x304] ;  /* 0x0003040001117983 */ /* 0x000ea40000300800 */
[----:B------:R-:W3:Y:S02]  /*286c0*/  LDL.LU R18, [R1+0x308] ;  /* 0x0003080001127983 */ /* 0x000ee40000300800 */
[----:B------:R-:W3:Y:S02]  /*286d0*/  LDL.LU R19, [R1+0x30c] ;  /* 0x00030c0001137983 */ /* 0x000ee40000300800 */
[----:B---3--:R-:W-:Y:S01]  /*286e0*/  STL.64 [R1+0x22d0], R18 ;  /* 0x0022d01201007387 */ /* 0x008fe20000100a00 */
[----:B--2---:R0:W-:Y:S02]  /*286f0*/  STL.64 [R1+0x22c8], R16 ;  /* 0x0022c81001007387 */ /* 0x0041e40000100a00 */
[----:B0-----:R-:W-:-:S02]  /*28700*/  IMAD.MOV.U32 R16, RZ, RZ, R5 ;  /* 0x000000ffff107224 */ /* 0x001fc400078e0005 */
[----:B------:R-:W-:Y:S02]  /*28710*/  IMAD.MOV.U32 R17, RZ, RZ, R4 ;  /* 0x000000ffff117224 */ /* 0x000fe400078e0004 */
[----:B----4-:R-:W0:Y:S04]  /*28720*/  LDSM.16.M88.4 R4, [R15+0x25080] ;  /* 0x025080000f04783b */ /* 0x010e280000000200 */
[----:B0-----:R-:W-:Y:S01]  /*28730*/  STL.64 [R1+0x2298], R6 ;  /* 0x0022980601007387 */ /* 0x001fe20000100a00 */
[----:B------:R0:W-:Y:S03]  /*28740*/  STL.64 [R1+0x2290], R4 ;  /* 0x0022900401007387 */ /* 0x0001e60000100a00 */
[----:B0-----:R-:W2:Y:S01]  /*28750*/  LDL.LU R4, [R1+0x2e0] ;  /* 0x0002e00001047983 */ /* 0x001ea20000300800 */
[----:B------:R-:W2:Y:S02]  /*28760*/  LDL.LU R5, [R1+0x2e4] ;  /* 0x0002e40001057983 */ /* 0x000ea40000300800 */
[----:B------:R-:W3:Y:S02]  /*28770*/  LDL.LU R6, [R1+0x2e8] ;  /* 0x0002e80001067983 */ /* 0x000ee40000300800 */
[----:B------:R-:W3:Y:S01]  /*28780*/  LDL.LU R7, [R1+0x2ec] ;  /* 0x0002ec0001077983 */ /* 0x000ee20000300800 */
[----:B------:R-:W-:Y:S01]  /*28790*/  HMMA.16816.F32.BF16 R24, R8, R20, R24 ;  /* 0x000000140818723c */ /* 0x000fe20000041818 */
[----:B---3--:R-:W-:Y:S01]  /*287a0*/  STL.64 [R1+0x22e0], R6 ;  /* 0x0022e00601007387 */ /* 0x008fe20000100a00 */
[----:B--2---:R0:W-:Y:S03]  /*287b0*/  STL.64 [R1+0x22d8], R4 ;  /* 0x0022d80401007387 */ /* 0x0041e60000100a00 */
[----:B0-----:R-:W2:Y:S01]  /*287c0*/  LDL.LU R4, [R1+0x310] ;  /* 0x0003100001047983 */ /* 0x001ea20000300800 */
[----:B------:R-:W2:Y:S02]  /*287d0*/  LDL.LU R5, [R1+0x314] ;  /* 0x0003140001057983 */ /* 0x000ea40000300800 */
[----:B------:R-:W2:Y:S02]  /*287e0*/  LDL.LU R6, [R1+0x318] ;  /* 0x0003180001067983 */ /* 0x000ea40000300800 */
[----:B------:R-:W2:Y:S01]  /*287f0*/  LDL.LU R7, [R1+0x31c] ;  /* 0x00031c0001077983 */ /* 0x000ea20000300800 */
[----:B------:R-:W3:Y:S11]  /*28800*/  LDL.LU R20, [R1+0x2d0] ;  /* 0x0002d00001147983 */ /* 0x000ef60000300800 */
[----:B------:R-:W-:Y:S01]  /*28810*/  @!UPT UIADD3 URZ, URZ, URZ, URZ ;  /* 0x0000003f3f3ff290 */ /* 0x000fe2000fffe03f */
[----:B------:R-:W-:Y:S02]  /*28820*/  STL.64 [R1+0x320], R24 ;  /* 0x0003201801007387 */ /* 0x000fe40000100a00 */
[----:B------:R-:W-:Y:S02]  /*28830*/  STL.64 [R1+0x328], R26 ;  /* 0x0003281a01007387 */ /* 0x000fe40000100a00 */
[----:B------:R-:W0:Y:S04]  /*28840*/  LDSM.16.M88.4 R24, [R15+0x26080] ;  /* 0x026080000f18783b */ /* 0x000e280000000200 */
[----:B------:R-:W1:Y:S01]  /*28850*/  LDSM.16.M88.4 R12, [R15+0x27080] ;  /* 0x027080000f0c783b */ /* 0x000e620000000200 */
[----:B------:R-:W-:Y:S02]  /*28860*/  IMAD.MOV.U32 R23, RZ, RZ, R0 ;  /* 0x000000ffff177224 */ /* 0x000fe400078e0000 */
[----:B------:R-:W-:-:S02]  /*28870*/  IMAD.MOV.U32 R22, RZ, RZ, R2 ;  /* 0x000000ffff167224 */ /* 0x000fc400078e0002 */
[----:B------:R-:W-:Y:S02]  /*28880*/  IMAD.MOV.U32 R21, RZ, RZ, R29 ;  /* 0x000000ffff157224 */ /* 0x000fe400078e001d */
[----:B0-----:R-:W-:Y:S02]  /*28890*/  IMAD.MOV.U32 R0, RZ, RZ, R27 ;  /* 0x000000ffff007224 */ /* 0x001fe400078e001b */
[----:B------:R-:W-:Y:S01]  /*288a0*/  IMAD.MOV.U32 R2, RZ, RZ, R26 ;  /* 0x000000ffff027224 */ /* 0x000fe200078e001a */
[----:B------:R-:W-:Y:S01]  /*288b0*/  STL.64 [R1+0x70], R24 ;  /* 0x0000701801007387 */ /* 0x000fe20000100a00 */
[----:B------:R-:W-:Y:S02]  /*288c0*/  STL.64 [R1+0x78], R26 ;  /* 0x0000781a01007387 */ /* 0x000fe40000100a00 */
[----:B------:R-:W-:Y:S01]  /*288d0*/  STL [R1+0x1eec], R0 ;  /* 0x001eec0001007387 */ /* 0x000fe20000100800 */
[----:B------:R-:W-:Y:S01]  /*288e0*/  STL [R1+0x1ee8], R2 ;  /* 0x001ee80201007387 */ /* 0x000fe20000100800 */
[----:B--2---:R-:W-:Y:S03]  /*288f0*/  HMMA.16816.F32.BF16 R16, R8, R16, R4 ;  /* 0x000000100810723c */ /* 0x004fe60000041804 */
[----:B------:R-:W2:Y:S01]  /*28900*/  LDL.LU.64 R6, [R1+0x22e0] ;  /* 0x0022e00001067983 */ /* 0x000ea20000300a00 */
[----:B------:R-:W2:Y:S11]  /*28910*/  LDL.LU.64 R4, [R1+0x22d8] ;  /* 0x0022d80001047983 */ /* 0x000eb60000300a00 */
[----:B------:R-:W-:Y:S08]  /*28920*/  @!UPT UIADD3 URZ, URZ, URZ, URZ ;  /* 0x0000003f3f3ff290 */ /* 0x000ff0000fffe03f */
[----:B------:R-:W-:Y:S01]  /*28930*/  STL.64 [R1+0x310], R16 ;  /* 0x0003101001007387 */ /* 0x000fe20000100a00 */
[----:B------:R-:W-:Y:S02]  /*28940*/  IMAD.MOV.U32 R29, RZ, RZ, R19 ;  /* 0x000000ffff1d7224 */ /* 0x000fe400078e0013 */
[----:B------:R0:W-:Y:S02]  /*28950*/  STL [R1+0x318], R18 ;  /* 0x0003181201007387 */ /* 0x0001e40000100800 */
[----:B0-----:R-:W4:Y:S01]  /*28960*/  LDL.LU.64 R18, [R1+0x22d0] ;  /* 0x0022d00001127983 */ /* 0x001f220000300a00 */
[----:B------:R-:W4:Y:S02]  /*28970*/  LDL.LU.64 R16, [R1+0x22c8] ;  /* 0x0022c80001107983 */ /* 0x000f240000300a00 */
[----:B------:R-:W-:Y:S02]  /*28980*/  STL [R1+0x1ef0], R29 ;  /* 0x001ef01d01007387 */ /* 0x000fe40000100800 */
[----:B-1----:R0:W-:Y:S01]  /*28990*/  STL.64 [R1+0x80], R12 ;  /* 0x0000800c01007387 */ /* 0x0021e20000100a00 */
[----:B------:R4:W-:Y:S04]  /*289a0*/  STL.64 [R1+0x88], R14 ;  /* 0x0000880e01007387 */ /* 0x0009e80000100a00 */
[----:B0-----:R-:W4:Y:S01]  /*289b0*/  LDL.LU.64 R12, [R1+0x22c0] ;  /* 0x0022c000010c7983 */ /* 0x001f220000300a00 */
[----:B------:R-:W-:-:S05]  /*289c0*/  IMAD.MOV.U32 R3, RZ, RZ, R15 ;  /* 0x000000ffff037224 */ /* 0x000fca00078e000f */
[----:B------:R-:W-:Y:S01]  /*289d0*/  STL [R1+0x2038], R3 ;  /* 0x0020380301007387 */ /* 0x000fe20000100800 */
[----:B----4-:R-:W-:Y:S03]  /*289e0*/  HMMA.16816.F32.BF16 R12, R8, R12, R16 ;  /* 0x0000000c080c723c */ /* 0x010fe60000041810 */
[----:B------:R-:W4:Y:S01]  /*289f0*/  LDL.LU.64 R18, [R1+0x22b8] ;  /* 0x0022b80001127983 */ /* 0x000f220000300a00 */
[----:B------:R-:W4:Y:S11]  /*28a00*/  LDL.LU.64 R16, [R1+0x22b0] ;  /* 0x0022b00001107983 */ /* 0x000f360000300a00 */
[----:B------:R-:W-:Y:S08]  /*28a10*/  @!UPT UIADD3 URZ, URZ, URZ, URZ ;  /* 0x0000003f3f3ff290 */ /* 0x000ff0000fffe03f */
[----:B------:R0:W-:Y:S01]  /*28a20*/  STL [R1+0x300], R12 ;  /* 0x0003000c01007387 */ /* 0x0001e20000100800 */
[----:B------:R-:W-:-:S03]  /*28a30*/  IMAD.MOV.U32 R29, RZ, RZ, R13 ;  /* 0x000000ffff1d7224 */ /* 0x000fc600078e000d */
[----:B0-----:R-:W4:Y:S01]  /*28a40*/  LDL.LU.64 R12, [R1+0x22a8] ;  /* 0x0022a800010c7983 */ /* 0x001f220000300a00 */
[----:B------:R-:W-:Y:S02]  /*28a50*/  IMAD.MOV.U32 R0, RZ, RZ, R14 ;  /* 0x000000ffff007224 */ /* 0x000fe400078e000e */
[----:B------:R-:W-:Y:S02]  /*28a60*/  IMAD.MOV.U32 R2, RZ, RZ, R15 ;  /* 0x000000ffff027224 */ /* 0x000fe400078e000f */
[----:B------:R0:W-:Y:S01]  /*28a70*/  STL [R1+0x1efc], R29 ;  /* 0x001efc1d01007387 */ /* 0x0001e20000100800 */
[----:B------:R1:W-:Y:S02]  /*28a80*/  STL [R1+0x1ef8], R0 ;  /* 0x001ef80001007387 */ /* 0x0003e40000100800 */
[----:B------:R0:W-:Y:S01]  /*28a90*/  STL [R1+0x1ef4], R2 ;  /* 0x001ef40201007387 */ /* 0x0001e20000100800 */
[C---:B----4-:R-:W-:Y:S01]  /*28aa0*/  HMMA.16816.F32.BF16 R12, R8.reuse, R12, R16 ;  /* 0x0000000c080c723c */ /* 0x050fe20000041810 */
[----:B------:R-:W2:Y:S11]  /*28ab0*/  LDL.LU.64 R16, [R1+0x22a0] ;  /* 0x0022a00001107983 */ /* 0x000eb60000300a00 */
[----:B------:R-:W-:Y:S11]  /*28ac0*/  @!UPT UIADD3 URZ, URZ, URZ, URZ ;  /* 0x0000003f3f3ff290 */ /* 0x000ff6000fffe03f */
[----:B------:R-:W-:Y:S01]  /*28ad0*/  STL.64 [R1+0x2f0], R12 ;  /* 0x0002f00c01007387 */ /* 0x000fe20000100a00 */
[----:B------:R-:W-:Y:S02]  /*28ae0*/  STL.64 [R1+0x2f8], R14 ;  /* 0x0002f80e01007387 */ /* 0x000fe40000100a00 */
[----:B------:R-:W-:Y:S01]  /*28af0*/  LDSM.16.MT88.4 R12, [R28+0x10080] ;  /* 0x010080001c0c783b */ /* 0x000fe20000004200 */
[C---:B--2---:R-:W-:Y:S01]  /*28b00*/  HMMA.16816.F32.BF16 R16, R8.reuse, R16, R4 ;  /* 0x000000100810723c */ /* 0x044fe20000041804 */
[----:B------:R-:W2:Y:S02]  /*28b10*/  LDL.LU.64 R6, [R1+0x2298] ;  /* 0x0022980001067983 */ /* 0x000ea40000300a00 */
[----:B------:R-:W3:Y:S11]  /*28b20*/  LDL.LU.64 R4, [R1+0x2290] ;  /* 0x0022900001047983 */ /* 0x000ef60000300a00 */
[----:B------:R-:W-:Y:S09]  /*28b30*/  @!UPT UIADD3 URZ, URZ, URZ, URZ ;  /* 0x0000003f3f3ff290 */ /* 0x000ff2000fffe03f */
[----:B------:R-:W-:Y:S01]  /*28b40*/  STL [R1+0x2ec], R19 ;  /* 0x0002ec1301007387 */ /* 0x000fe20000100800 */
[----:B0-----:R-:W-:Y:S02]  /*28b50*/  IMAD.MOV.U32 R29, RZ, RZ, R16 ;  /* 0x000000ffff1d7224 */ /* 0x001fe400078e0010 */
[----:B-1----:R-:W-:Y:S02]  /*28b60*/  IMAD.MOV.U32 R0, RZ, RZ, R17 ;  /* 0x000000ffff007224 */ /* 0x002fe400078e0011 */
[----:B------:R-:W-:Y:S02]  /*28b70*/  IMAD.MOV.U32 R2, RZ, RZ, R18 ;  /* 0x000000ffff027224 */ /* 0x000fe400078e0012 */
[----:B------:R-:W0:Y:S04]  /*28b80*/  LDSM.16.MT88.4 R16, [R28+0x10100] ;  /* 0x010100001c10783b */ /* 0x000e280000004200 */
[----:B------:R-:W-:Y:S01]  /*28b90*/  STL [R1+0x1f08], R2 ;  /* 0x001f080201007387 */ /* 0x000fe20000100800 */
[----:B------:R-:W-:Y:S02]  /*28ba0*/  STL [R1+0x1f04], R0 ;  /* 0x001f040001007387 */ /* 0x000fe40000100800 */
[----:B------:R-:W-:Y:S01]  /*28bb0*/  STL [R1+0x1f00], R29 ;  /* 0x001f001d01007387 */ /* 0x000fe20000100800 */
[----:B0-----:R-:W-:Y:S01]  /*28bc0*/  STL.64 [R1+0x2218], R18 ;  /* 0x0022181201007387 */ /* 0x001fe20000100a00 */
[----:B------:R0:W-:Y:S03]  /*28bd0*/  STL.64 [R1+0x2210], R16 ;  /* 0x0022101001007387 */ /* 0x0001e60000100a00 */
[----:B0-----:R-:W4:Y:S01]  /*28be0*/  LDL.LU R16, [R1+0x210] ;  /* 0x0002100001107983 */ /* 0x001f220000300800 */
[----:B------:R-:W4:Y:S02]  /*28bf0*/  LDL.LU R17, [R1+0x214] ;  /* 0x0002140001117983 */ /* 0x000f240000300800 */
[----:B------:R-:W4:Y:S02]  /*28c00*/  LDL.LU R18, [R1+0x218] ;  /* 0x0002180001127983 */ /* 0x000f240000300800 */
[----:B------:R-:W4:Y:S01]  /*28c10*/  LDL.LU R19, [R1+0x21c] ;  /* 0x00021c0001137983 */ /* 0x000f220000300800 */
[C---:B---3--:R-:W-:Y:S01]  /*28c20*/  HMMA.16816.F32.BF16 R20, R8.reuse, R4, R20 ;  /* 0x000000040814723c */ /* 0x048fe20000041814 */
[----:B--2---:R-:W-:Y:S01]  /*28c30*/  STL.64 [R1+0x2238], R6 ;  /* 0x0022380601007387 */ /* 0x004fe20000100a00 */
[----:B------:R0:W-:Y:S11]  /*28c40*/  STL.64 [R1+0x2230], R4 ;  /* 0x0022300401007387 */ /* 0x0001f60000100a00 */
[----:B------:R-:W-:Y:S10]  /*28c50*/  @!UPT UIADD3 URZ, URZ, URZ, URZ ;  /* 0x0000003f3f3ff290 */ /* 0x000ff4000fffe03f */
[----:B------:R-:W-:Y:S01]  /*28c60*/  STL.64 [R1+0x2d0], R20 ;  /* 0x0002d01401007387 */ /* 0x000fe20000100a00 */
[----:B------:R-:W-:Y:S02]  /*28c70*/  STL.64 [R1+0x2d8], R22 ;  /* 0x0002d81601007387 */ /* 0x000fe40000100a00 */
[----:B0-----:R-:W2:Y:S02]  /*28c80*/  LDL.LU R4, [R1+0x2c0] ;  /* 0x0002c00001047983 */ /* 0x001ea40000300800 */
[----:B------:R-:W2:Y:S01]  /*28c90*/  LDL.LU R5, [R1+0x2c4] ;  /* 0x0002c40001057983 */ /* 0x000ea20000300800 */
[----:B------:R-:W2:Y:S01]  /*28ca0*/  LDL.LU R6, [R1+0x2c8] ;  /* 0x0002c80001067983 */ /* 0x000ea20000300800 */
[----:B------:R-:W2:Y:S03]  /*28cb0*/  LDL.LU R7, [R1+0x2cc] ;  /* 0x0002cc0001077983 */ /* 0x000ea60000300800 */
[----:B------:R-:W0:Y:S04]  /*28cc0*/  LDSM.16.MT88.4 R20, [R28+0x10180] ;  /* 0x010180001c14783b */ /* 0x000e280000004200 */
[----:B0-----:R-:W-:Y:S01]  /*28cd0*/  STL.64 [R1+0x21a0], R22 ;  /* 0x0021a01601007387 */ /* 0x001fe20000100a00 */
[----:B------:R0:W-:Y:S03]  /*28ce0*/  STL.64 [R1+0x2198], R20 ;  /* 0x0021981401007387 */ /* 0x0001e60000100a00 */
[----:B0-----:R-:W4:Y:S01]  /*28cf0*/  LDL.64 R20, [R1+0x80] ;  /* 0x0000800001147983 */ /* 0x001f220000100a00 */
[C---:B--2---:R-:W-:Y:S03]  /*28d00*/  HMMA.16816.F32.BF16 R4, R8.reuse, R24, R4 ;  /* 0x000000180804723c */ /* 0x044fe60000041804 */
[----:B------:R-:W0:Y:S04]  /*28d10*/  LDSM.16.MT88.4 R24, [R28+0x10200] ;  /* 0x010200001c18783b */ /* 0x000e280000004200 */
[----:B0-----:R-:W-:Y:S11]  /*28d20*/  STL.64 [R1+0x2120], R26 ;  /* 0x0021201a01007387 */ /* 0x001ff60000100a00 */
[----:B------:R-:W-:Y:S05]  /*28d30*/  @!UPT UIADD3 URZ, URZ, URZ, URZ ;  /* 0x0000003f3f3ff290 */ /* 0x000fea000fffe03f */
[----:B------:R-:W-:Y:S02]  /*28d40*/  STL.64 [R1+0x2c0], R4 ;  /* 0x0002c00401007387 */ /* 0x000fe40000100a00 */
[----:B------:R-:W-:Y:S02]  /*28d50*/  STL.64 [R1+0x2c8], R6 ;  /* 0x0002c80601007387 */ /* 0x000fe40000100a00 */
[----:B------:R0:W-:Y:S02]  /*28d60*/  STL.64 [R1+0x2118], R24 ;  /* 0x0021181801007387 */ /* 0x0001e40000100a00 */
[----:B0-----:R-:W2:Y:S01]  /*28d70*/  LDL.64 R24, [R1+0x70] ;  /* 0x0000700001187983 */ /* 0x001ea20000100a00 */
[----:B----4-:R-:W-:Y:S01]  /*28d80*/  HMMA.16816.F32.BF16 R4, R8, R20, R16 ;  /* 0x000000140804723c */ /* 0x010fe20000041810 */
[----:B------:R-:W-:Y:S02]  /*28d90*/  IMAD.MOV.U32 R3, RZ, RZ, R21 ;  /* 0x000000ffff037224 */ /* 0x000fe400078e0015 */
[----:B------:R-:W0:Y:S04]  /*28da0*/  LDSM.16.MT88.4 R8, [R28+0x10280] ;  /* 0x010280001c08783b */ /* 0x000e280000004200 */
[----:B------:R-:W-:Y:S01]  /*28db0*/  IMAD.MOV.U32 R18, RZ, RZ, R20 ;  /* 0x000000ffff127224 */ /* 0x000fe200078e0014 */
[----:B--2---:R-:W-:Y:S11]  /*28dc0*/  STL.64 [R1+0x2228], R24 ;  /* 0x0022281801007387 */ /* 0x004ff60000100a00 */
[----:B------:R-:W-:Y:S04]  /*28dd0*/  @!UPT UIADD3 URZ, URZ, URZ, URZ ;  /* 0x0000003f3f3ff290 */ /* 0x000fe8000fffe03f */
[----:B------:R-:W-:Y:S02]  /*28de0*/  STL [R1+0x210], R4 ;  /* 0x0002100401007387 */ /* 0x000fe40000100800 */
[----:B------:R-:W2:Y:S02]  /*28df0*/  LDL.LU R20, [R1+0x2b0] ;  /* 0x0002b00001147983 */ /* 0x000ea40000300800 */
[----:B------:R-:W2:Y:S01]  /*28e00*/  LDL.LU R21, [R1+0x2b4] ;  /* 0x0002b40001157983 */ /* 0x000ea20000300800 */
[----:B------:R-:W3:Y:S01]  /*28e10*/  LDL.LU R22, [R1+0x2b8] ;  /* 0x0002b80001167983 */ /* 0x000ee20000300800 */
[----:B------:R-:W3:Y:S02]  /*28e20*/  LDL.LU R23, [R1+0x2bc] ;  /* 0x0002bc0001177983 */ /* 0x000ee40000300800 */
[----:B------:R-:W-:Y:S01]  /*28e30*/  IMAD.MOV.U32 R2, RZ, RZ, R5 ;  /* 0x000000ffff027224 */ /* 0x000fe200078e0005 */
[----:B---3--:R-:W-:Y:S01]  /*28e40*/  STL.64 [R1+0x21b8], R22 ;  /* 0x0021b81601007387 */ /* 0x008fe20000100a00 */
[----:B--2---:R1:W-:Y:S03]  /*28e50*/  STL.64 [R1+0x21b0], R20 ;  /* 0x0021b01401007387 */ /* 0x0043e60000100a00 */
[----:B-1----:R-:W2:Y:S01]  /*28e60*/  LDL.LU R20, [R1+0xc0] ;  /* 0x0000c00001147983 */ /* 0x002ea20000300800 */
[----:B------:R-:W2:Y:S02]  /*28e70*/  LDL.LU R21, [R1+0xc4] ;  /* 0x0000c40001157983 */ /* 0x000ea40000300800 */
[----:B------:R-:W3:Y:S02]  /*28e80*/  LDL.LU R22, [R1+0xc8] ;  /* 0x0000c80001167983 */ /* 0x000ee40000300800 */
[----:B------:R-:W3:Y:S01]  /*28e90*/  LDL.LU R23, [R1+0xcc] ;  /* 0x0000cc0001177983 */ /* 0x000ee20000300800 */
[----:B------:R-:W4:Y:S04]  /*28ea0*/  LDL.64 R4, [R1+0x20] ;  /* 0x0000200001047983 */ /* 0x000f280000100a00 */
[----:B----4-:R1:W-:Y:S01]  /*28eb0*/  STL.64 [R1+0x2250], R4 ;  /* 0x0022500401007387 */ /* 0x0103e20000100a00 */
[----:B------:R-:W4:Y:S02]  /*28ec0*/  LDL.LU R24, [R1+0x1b0] ;  /* 0x0001b00001187983 */ /* 0x000f240000300800 */
[----:B------:R-:W4:Y:S02]  /*28ed0*/  LDL.LU R25, [R1+0x1b4] ;  /* 0x0001b40001197983 */ /* 0x000f240000300800 */
[----:B------:R-:W2:Y:S01]  /*28ee0*/  LDL.LU R26, [R1+0x1b8] ;  /* 0x0001b800011a7983 */ /* 0x000ea20000300800 */
[----:B------:R-:W2:Y:S04]  /*28ef0*/  LDL.LU R27, [R1+0x1bc] ;  /* 0x0001bc00011b7983 */ /* 0x000ea80000300800 */
[----:B-1----:R-:W2:Y:S04]  /*28f00*/  LDL R4, [R1] ;  /* 0x0000000001047983 */ /* 0x002ea80000100800 */
[----:B------:R-:W2:Y:S01]  /*28f10*/  LDL R5, [R1+0x4] ;  /* 0x0000040001057983 */ /* 0x000ea20000100800 */
[----:B------:R-:W-:-:S02]  /*28f20*/  IMAD.MOV.U32 R0, RZ, RZ, R6 ;  /* 0x000000ffff007224 */ /* 0x000fc400078e0006 */
[----:B------:R-:W-:Y:S01]  /*28f30*/  IMAD.MOV.U32 R29, RZ, RZ, R7 ;  /* 0x000000ffff1d7224 */ /* 0x000fe200078e0007 */
[----:B--2---:R1:W-:Y:S04]  /*28f40*/  STL.64 [R1+0x2268], R4 ;  /* 0x0022680401007387 */ /* 0x0043e80000100a00 */
[----:B-1----:R-:W2:Y:S01]  /*28f50*/  LDL.LU R4, [R1+0x1e0] ;  /* 0x0001e00001047983 */ /* 0x002ea20000300800 */
[----:B------:R-:W2:Y:S02]  /*28f60*/  LDL.LU R5, [R1+0x1e4] ;  /* 0x0001e40001057983 */ /* 0x000ea40000300800 */
[----:B------:R-:W2:Y:S02]  /*28f70*/  LDL.LU R6, [R1+0x1e8] ;  /* 0x0001e80001067983 */ /* 0x000ea40000300800 */
[----:B------:R-:W2:Y:S02]  /*28f80*/  LDL.LU R7, [R1+0x1ec] ;  /* 0x0001ec0001077983 */ /* 0x000ea40000300800 */
[----:B--2---:R-:W-:Y:S01]  /*28f90*/  STL.64 [R1+0x2278], R6 ;  /* 0x0022780601007387 */ /* 0x004fe20000100a00 */
[----:B------:R1:W-:Y:S02]  /*28fa0*/  STL.64 [R1+0x2270], R4 ;  /* 0x0022700401007387 */ /* 0x0003e40000100a00 */
[----:B------:R-:W2:Y:S02]  /*28fb0*/  LDL R16, [R1+0x40] ;  /* 0x0000400001107983 */ /* 0x000ea40000100800 */
[----:B------:R-:W2:Y:S01]  /*28fc0*/  LDL R17, [R1+0x44] ;  /* 0x0000440001117983 */ /* 0x000ea20000100800 */
[----:B-1----:R-:W2:Y:S04]  /*28fd0*/  LDL R4, [R1+0x30] ;  /* 0x0000300001047983 */ /* 0x002ea80000100800 */
[----:B------:R-:W2:Y:S01]  /*28fe0*/  LDL R5, [R1+0x34] ;  /* 0x0000340001057983 */ /* 0x000ea20000100800 */
[----:B------:R-:W-:Y:S02]  /*28ff0*/  STL.64 [R1+0x2248], R26 ;  /* 0x0022481a01007387 */ /* 0x000fe40000100a00 */
[----:B----4-:R1:W-:Y:S02]  /*29000*/  STL.64 [R1+0x2240], R24 ;  /* 0x0022401801007387 */ /* 0x0103e40000100a00 */
[----:B-1----:R-:W4:Y:S01]  /*29010*/  LDL.LU R24, [R1+0x1c0] ;  /* 0x0001c00001187983 */ /* 0x002f220000300800 */
[----:B------:R-:W4:Y:S02]  /*29020*/  LDL.LU R25, [R1+0x1c4] ;  /* 0x0001c40001197983 */ /* 0x000f240000300800 */
[----:B------:R-:W2:Y:S02]  /*29030*/  LDL.LU R26, [R1+0x1c8] ;  /* 0x0001c800011a7983 */ /* 0x000ea40000300800 */
[----:B------:R-:W2:Y:S02]  /*29040*/  LDL.LU R27, [R1+0x1cc] ;  /* 0x0001cc00011b7983 */ /* 0x000ea40000300800 */
[----:B--2---:R-:W-:Y:S01]  /*29050*/  STL.64 [R1+0x2260], R26 ;  /* 0x0022601a01007387 */ /* 0x004fe20000100a00 */
[----:B----4-:R1:W-:Y:S03]  /*29060*/  STL.64 [R1+0x2258], R24 ;  /* 0x0022581801007387 */ /* 0x0103e60000100a00 */
[----:B-1----:R-:W2:Y:S01]  /*29070*/  LDL.LU R24, [R1+0x1d0] ;  /* 0x0001d00001187983 */ /* 0x002ea20000300800 */
[----:B------:R-:W2:Y:S02]  /*29080*/  LDL.LU R25, [R1+0x1d4] ;  /* 0x0001d40001197983 */ /* 0x000ea40000300800 */
[----:B------:R-:W4:Y:S02]  /*29090*/  LDL.LU R26, [R1+0x1d8] ;  /* 0x0001d800011a7983 */ /* 0x000f240000300800 */
[----:B------:R-:W4:Y:S02]  /*290a0*/  LDL.LU R27, [R1+0x1dc] ;  /* 0x0001dc00011b7983 */ /* 0x000f240000300800 */
[----:B----4-:R-:W-:Y:S01]  /*290b0*/  STL.64 [R1+0x2288], R26 ;  /* 0x0022881a01007387 */ /* 0x010fe20000100a00 */
[----:B--2---:R1:W-:Y:S03]  /*290c0*/  STL.64 [R1+0x2280], R24 ;  /* 0x0022801801007387 */ /* 0x0043e60000100a00 */
[----:B-1----:R-:W2:Y:S01]  /*290d0*/  LDL.LU R24, [R1+0x1f0] ;  /* 0x0001f00001187983 */ /* 0x002ea20000300800 */
[----:B------:R-:W2:Y:S02]  /*290e0*/  LDL.LU R25, [R1+0x1f4] ;  /* 0x0001f40001197983 */ /* 0x000ea40000300800 */
[----:B------:R-:W2:Y:S02]  /*290f0*/  LDL.LU R26, [R1+0x1f8] ;  /* 0x0001f800011a7983 */ /* 0x000ea40000300800 */
[----:B------:R-:W2:Y:S01]  /*29100*/  LDL.LU R27, [R1+0x1fc] ;  /* 0x0001fc00011b7983 */ /* 0x000ea20000300800 */
[----:B---3--:R-:W-:Y:S01]  /*29110*/  STL.64 [R1+0x21c8], R22 ;  /* 0x0021c81601007387 */ /* 0x008fe20000100a00 */
[----:B------:R1:W-:Y:S03]  /*29120*/  STL.64 [R1+0x21c0], R20 ;  /* 0x0021c01401007387 */ /* 0x0003e60000100a00 */
[----:B-1----:R-:W3:Y:S04]  /*29130*/  LDL R20, [R1+0x10] ;  /* 0x0000100001147983 */ /* 0x002ee80000100800 */
[----:B------:R-:W3:Y:S01]  /*29140*/  LDL R21, [R1+0x14] ;  /* 0x0000140001157983 */ /* 0x000ee20000100800 */
[----:B------:R-:W-:Y:S02]  /*29150*/  STL [R1+0x2034], R29 ;  /* 0x0020341d01007387 */ /* 0x000fe40000100800 */
[----:B------:R-:W-:Y:S02]  /*29160*/  STL [R1+0x2030], R0 ;  /* 0x0020300001007387 */ /* 0x000fe40000100800 */
[----:B------:R-:W-:Y:S01]  /*29170*/  STL [R1+0x1fc4], R2 ;  /* 0x001fc40201007387 */ /* 0x000fe20000100800 */
[----:B0-----:R-:W-:Y:S01]  /*29180*/  STL.64 [R1+0x20b0], R10 ;  /* 0x0020b00a01007387 */ /* 0x001fe20000100a00 */
[----:B------:R0:W-:Y:S02]  /*29190*/  STL.64 [R1+0x20a8], R8 ;  /* 0x0020a80801007387 */ /* 0x0001e40000100a00 */
[----:B0-----:R-:W-:-:S02]  /*291a0*/  IMAD.MOV.U32 R8, RZ, RZ, R18 ;  /* 0x000000ffff087224 */ /* 0x001fc400078e0012 */
[----:B------:R-:W-:-:S05]  /*291b0*/  IMAD.MOV.U32 R9, RZ, RZ, R3 ;  /* 0x000000ffff097224 */ /* 0x000fca00078e0003 */
[----:B------:R0:W-:Y:S04]  /*291c0*/  STL.64 [R1+0x2220], R8 ;  /* 0x0022200801007387 */ /* 0x0001e80000100a00 */
[----:B0-----:R-:W4:Y:S01]  /*291d0*/  LDL.LU R8, [R1+0x200] ;  /* 0x0002000001087983 */ /* 0x001f220000300800 */
[----:B------:R-:W4:Y:S02]  /*291e0*/  LDL.LU R9, [R1+0x204] ;  /* 0x0002040001097983 */ /* 0x000f240000300800 */
[----:B------:R-:W4:Y:S02]  /*291f0*/  LDL.LU R10, [R1+0x208] ;  /* 0x00020800010a7983 */ /* 0x000f240000300800 */
[----:B------:R-:W4:Y:S01]  /*29200*/  LDL.LU R11, [R1+0x20c] ;  /* 0x00020c00010b7983 */ /* 0x000f220000300800 */
[C---:B--2---:R-:W-:Y:S08]  /*29210*/  HMMA.16816.F32.BF16 R4, R12.reuse, R4, R24 ;  /* 0x000000040c04723c */ /* 0x044ff00000041818 */
[C---:B----4-:R-:W-:Y:S01]  /*29220*/  HMMA.16816.F32.BF16 R16, R12.reuse, R16, R8 ;  /* 0x000000100c10723c */ /* 0x050fe20000041808 */
        /* <DEDUP_REMOVED lines=11> */
[----:B------:R-:W2:Y:S01]  /*292e0*/  LDL.LU.64 R26, [R1+0x2288] ;  /* 0x00228800011a7983 */ /* 0x000ea20000300a00 */
[----:B------:R-:W2:Y:S02]  /*292f0*/  LDL.LU.64 R24, [R1+0x2280] ;  /* 0x0022800001187983 */ /* 0x000ea40000300a00 */
[----:B------:R-:W-:Y:S02]  /*29300*/  STL.64 [R1+0x1f0], R4 ;  /* 0x0001f00401007387 */ /* 0x000fe40000100a00 */
[----:B------:R0:W-:Y:S02]  /*29310*/  STL.64 [R1+0x1f8], R6 ;  /* 0x0001f80601007387 */ /* 0x0001e40000100a00 */
[----:B0-----:R-:W3:Y:S01]  /*29320*/  LDL.LU.64 R6, [R1+0x2278] ;  /* 0x0022780001067983 */ /* 0x001ee20000300a00 */
[----:B------:R-:W3:Y:S02]  /*29330*/  LDL.LU.64 R4, [R1+0x2270] ;  /* 0x0022700001047983 */ /* 0x000ee40000300a00 */
[C---:B---3--:R-:W-:Y:S11]  /*29340*/  HMMA.16816.F32.BF16 R4, R12.reuse, R20, R4 ;  /* 0x000000140c04723c */ /* 0x048ff60000041804 */
[----:B------:R-:W-:Y:S11]  /*29350*/  @!UPT UIADD3 URZ, URZ, URZ, URZ ;  /* 0x0000003f3f3ff290 */ /* 0x000ff6000fffe03f */
[----:B------:R-:W-:Y:S01]  /*29360*/  @!UPT UIADD3 URZ, URZ, URZ, URZ ;  /* 0x0000003f3f3ff290 */ /* 0x000fe2000fffe03f */
[----:B------:R0:W-:Y:S01]  /*29370*/  STL.64 [R1+0x1e0], R4 ;  /* 0x0001e00401007387 */ /* 0x0001e20000100a00 */
[----:B------:R-:W-:Y:S03]  /*29380*/  STL.64 [R1+0x1e8], R6 ;  /* 0x0001e80601007387 */ /* 0x000fe60000100a00 */
[----:B0-----:R-:W2:Y:S01]  /*29390*/  LDL.LU.64 R4, [R1+0x2268] ;  /* 0x0022680001047983 */ /* 0x001ea20000300a00 */
[----:B------:R0:W-:Y:S03]  /*293a0*/  STL.64 [R1+0x21e0], R20 ;  /* 0x0021e01401007387 */ /* 0x0001e60000100a00 */
[----:B0-----:R-:W3:Y:S01]  /*293b0*/  LDL.64 R20, [R1+0x30] ;  /* 0x0000300001147983 */ /* 0x001ee20000100a00 */
[C---:B--2---:R-:W-:Y:S03]  /*293c0*/  HMMA.16816.F32.BF16 R4, R12.reuse, R4, R24 ;  /* 0x000000040c04723c */ /* 0x044fe60000041818 */
[----:B---3--:R0:W-:Y:S04]  /*293d0*/  STL.64 [R1+0x21f8], R20 ;  /* 0x0021f81401007387 */ /* 0x0081e80000100a00 */
[----:B0-----:R-:W2:Y:S01]  /*293e0*/  LDL.64 R20, [R1+0x40] ;  /* 0x0000400001147983 */ /* 0x001ea20000100a00 */
[----:B------:R-:W3:Y:S02]  /*293f0*/  LDL.LU.64 R26, [R1+0x2260] ;  /* 0x00226000011a7983 */ /* 0x000ee40000300a00 */
[----:B------:R-:W3:Y:S11]  /*29400*/  LDL.LU.64 R24, [R1+0x2258] ;  /* 0x0022580001187983 */ /* 0x000ef60000300a00 */
[----:B------:R-:W-:Y:S02]  /*29410*/  @!UPT UIADD3 URZ, URZ, URZ, URZ ;  /* 0x0000003f3f3ff290 */ /* 0x000fe4000fffe03f */
[----:B------:R0:W-:Y:S01]  /*29420*/  STL.64 [R1+0x1d0], R4 ;  /* 0x0001d00401007387 */ /* 0x0001e20000100a00 */
[----:B------:R-:W-:Y:S04]  /*29430*/  STL.64 [R1+0x1d8], R6 ;  /* 0x0001d80601007387 */ /* 0x000fe80000100a00 */
[----:B0-----:R-:W3:Y:S02]  /*29440*/  LDL.LU.64 R4, [R1+0x2250] ;  /* 0x0022500001047983 */ /* 0x001ee40000300a00 */
[C---:B---3--:R-:W-:Y:S01]  /*29450*/  HMMA.16816.F32.BF16 R24, R12.reuse, R4, R24 ;  /* 0x000000040c18723c */ /* 0x048fe20000041818 */
[----:B------:R-:W-:Y:S02]  /*29460*/  IMAD.MOV.U32 R2, RZ, RZ, R4 ;  /* 0x000000ffff027224 */ /* 0x000fe400078e0004 */
[----:B------:R-:W-:Y:S11]  /*29470*/  IMAD.MOV.U32 R0, RZ, RZ, R5 ;  /* 0x000000ffff007224 */ /* 0x000ff600078e0005 */
[----:B------:R-:W-:Y:S09]  /*29480*/  @!UPT UIADD3 URZ, URZ, URZ, URZ ;  /* 0x0000003f3f3ff290 */ /* 0x000ff2000fffe03f */
[----:B------:R-:W-:Y:S01]  /*29490*/  STL.64 [R1+0x1c0], R24 ;  /* 0x0001c01801007387 */ /* 0x000fe20000100a00 */
[----:B------:R0:W-:Y:S03]  /*294a0*/  STL.64 [R1+0x1c8], R26 ;  /* 0x0001c81a01007387 */ /* 0x0001e60000100a00 */
[----:B0-----:R-:W3:Y:S01]  /*294b0*/  LDL.LU.64 R26, [R1+0x2248] ;  /* 0x00224800011a7983 */ /* 0x001ee20000300a00 */
[----:B------:R-:W3:Y:S02]  /*294c0*/  LDL.LU.64 R24, [R1+0x2240] ;  /* 0x0022400001187983 */ /* 0x000ee40000300a00 */
[----:B------:R-:W2:Y:S02]  /*294d0*/  LDL.LU.64 R6, [R1+0x2238] ;  /* 0x0022380001067983 */ /* 0x000ea40000300a00 */
[----:B------:R-:W3:Y:S02]  /*294e0*/  LDL.LU.64 R4, [R1+0x2230] ;  /* 0x0022300001047983 */ /* 0x000ee40000300a00 */
[C---:B---3--:R-:W-:Y:S11]  /*294f0*/  HMMA.16816.F32.BF16 R24, R12.reuse, R4, R24 ;  /* 0x000000040c18723c */ /* 0x048ff60000041818 */
[----:B------:R-:W-:Y:S11]  /*29500*/  @!UPT UIADD3 URZ, URZ, URZ, URZ ;  /* 0x0000003f3f3ff290 */ /* 0x000ff6000fffe03f */
[----:B------:R-:W-:Y:S01]  /*29510*/  @!UPT UIADD3 URZ, URZ, URZ, URZ ;  /* 0x0000003f3f3ff290 */ /* 0x000fe2000fffe03f */
[----:B------:R0:W-:Y:S01]  /*29520*/  STL.64 [R1+0x1b0], R24 ;  /* 0x0001b01801007387 */ /* 0x0001e20000100a00 */
[----:B------:R-:W-:Y:S03]  /*29530*/  STL.64 [R1+0x1b8], R26 ;  /* 0x0001b81a01007387 */ /* 0x000fe60000100a00 */
[----:B0-----:R-:W3:Y:S01]  /*29540*/  LDL.LU.64 R24, [R1+0x2228] ;  /* 0x0022280001187983 */ /* 0x001ee20000300a00 */
[----:B--2---:R-:W-:Y:S02]  /*29550*/  STL.64 [R1+0x21d8], R6 ;  /* 0x0021d80601007387 */ /* 0x004fe40000100a00 */
        /* <DEDUP_REMOVED lines=11> */
[C---:B---3--:R-:W-:Y:S01]  /*29610*/  HMMA.16816.F32.BF16 R8, R12.reuse, R24, R8 ;  /* 0x000000180c08723c */ /* 0x048fe20000041808 */
        /* <DEDUP_REMOVED lines=9> */
[----:B0-----:R-:W4:Y:S02]  /*296b0*/  LDL.LU.64 R8, [R1+0x2220] ;  /* 0x0022200001087983 */ /* 0x001f240000300a00 */
[----:B----4-:R-:W-:Y:S02]  /*296c0*/  HMMA.16816.F32.BF16 R12, R12, R8, R16 ;  /* 0x000000080c0c723c */ /* 0x010fe40000041810 */
[----:B------:R-:W2:Y:S01]  /*296d0*/  LDL.LU.64 R18, [R1+0x2218] ;  /* 0x0022180001127983 */ /* 0x000ea20000300a00 */
[----:B------:R-:W2:Y:S02]  /*296e0*/  LDL.LU.64 R16, [R1+0x2210] ;  /* 0x0022100001107983 */ /* 0x000ea40000300a00 */
[----:B------:R0:W-:Y:S02]  /*296f0*/  STL.64 [R1+0x21a8], R8 ;  /* 0x0021a80801007387 */ /* 0x0001e40000100a00 */
[----:B0-----:R-:W-:-:S02]  /*29700*/  IMAD.MOV.U32 R8, RZ, RZ, R2 ;  /* 0x000000ffff087224 */ /* 0x001fc400078e0002 */
[----:B------:R-:W-:Y:S02]  /*29710*/  IMAD.MOV.U32 R9, RZ, RZ, R0 ;  /* 0x000000ffff097224 */ /* 0x000fe400078e0000 */
[----:B------:R-:W-:Y:S11]  /*29720*/  IMAD.MOV.U32 R2, RZ, RZ, R20 ;  /* 0x000000ffff027224 */ /* 0x000ff600078e0014 */
[----:B------:R-:W-:Y:S01]  /*29730*/  @!UPT UIADD3 URZ, URZ, URZ, URZ ;  /* 0x0000003f3f3ff290 */ /* 0x000fe2000fffe03f */
[----:B------:R0:W-:Y:S01]  /*29740*/  STL.64 [R1+0x100], R12 ;  /* 0x0001000c01007387 */ /* 0x0001e20000100a00 */
[----:B------:R-:W-:Y:S02]  /*29750*/  STL.64 [R1+0x108], R14 ;  /* 0x0001080e01007387 */ /* 0x000fe40000100a00 */
[----:B------:R-:W-:Y:S01]  /*29760*/  IMAD.MOV.U32 R0, RZ, RZ, R21 ;  /* 0x000000ffff007224 */ /* 0x000fe200078e0015 */
[----:B0-----:R-:W3:Y:S01]  /*29770*/  LDL.64 R12, [R1] ;  /* 0x00000000010c7983 */ /* 0x001ee20000100a00 */
        /* <DEDUP_REMOVED lines=19> */
[----:B------:R-:W4:Y:S11]  /*298b0*/  LDL.LU.64 R4, [R1+0x21d0] ;  /* 0x0021d00001047983 */ /* 0x000f360000300a00 */
[----:B------:R-:W-:Y:S10]  /*298c0*/  @!UPT UIADD3 URZ, URZ, URZ, URZ ;  /* 0x0000003f3f3ff290 */ /* 0x000ff4000fffe03f */
[----:B------:R-:W-:Y:S01]  /*298d0*/  STL.64 [R1+0xd0], R20 ;  /* 0x0000d01401007387 */ /* 0x000fe20000100a00 */
[----:B------:R0:W-:Y:S03]  /*298e0*/  STL.64 [R1+0xd8], R22 ;  /* 0x0000d81601007387 */ /* 0x0001e60000100a00 */
[----:B0-----:R-:W3:Y:S01]  /*298f0*/  LDL.LU.64 R22, [R1+0x21c8] ;  /* 0x0021c80001167983 */ /* 0x001ee20000300a00 */
[----:B------:R-:W3:Y:S02]  /*29900*/  LDL.LU.64 R20, [R1+0x21c0] ;  /* 0x0021c00001147983 */ /* 0x000ee40000300a00 */
[----:B---3--:R-:W-:Y:S11]  /*29910*/  HMMA.16816.F32.BF16 R20, R16, R12, R20 ;  /* 0x0000000c1014723c */ /* 0x008ff60000041814 */
[----:B------:R-:W-:Y:S11]  /*29920*/  @!UPT UIADD3 URZ, URZ, URZ, URZ ;  /* 0x0000003f3f3ff290 */ /* 0x000ff6000fffe03f */
[----:B------:R-:W-:Y:S01]  /*29930*/  @!UPT UIADD3 URZ, URZ, URZ, URZ ;  /* 0x0000003f3f3ff290 */ /* 0x000fe2000fffe03f */
[----:B------:R-:W-:Y:S01]  /*29940*/  STL.64 [R1+0xc0], R20 ;  /* 0x0000c01401007387 */ /* 0x000fe20000100a00 */
[----:B------:R0:W-:Y:S03]  /*29950*/  STL.64 [R1+0xc8], R22 ;  /* 0x0000c81601007387 */ /* 0x0001e60000100a00 */
[----:B0-----:R-:W4:Y:S01]  /*29960*/  LDL.LU.64 R22, [R1+0x21b8] ;  /* 0x0021b80001167983 */ /* 0x001f220000300a00 */
[----:B------:R-:W4:Y:S02]  /*29970*/  LDL.LU.64 R20, [R1+0x21b0] ;  /* 0x0021b00001147983 */ /* 0x000f240000300a00 */
[----:B------:R0:W-:Y:S02]  /*29980*/  STL.64 [R1+0x2150], R12 ;  /* 0x0021500c01007387 */ /* 0x0001e40000100a00 */
[----:B0-----:R-:W3:Y:S04]  /*29990*/  LDL.64 R12, [R1+0x10] ;  /* 0x00001000010c7983 */ /* 0x001ee80000100a00 */
[----:B---3--:R0:W-:Y:S02]  /*299a0*/  STL.64 [R1+0x2168], R12 ;  /* 0x0021680c01007387 */ /* 0x0081e40000100a00 */
[----:B0-----:R-:W-:-:S02]  /*299b0*/  IMAD.MOV.U32 R12, RZ, RZ, R10 ;  /* 0x000000ffff0c7224 */ /* 0x001fc400078e000a */
[----:B------:R-:W-:-:S05]  /*299c0*/  IMAD.MOV.U32 R13, RZ, RZ, R3 ;  /* 0x000000ffff0d7224 */ /* 0x000fca00078e0003 */
[----:B------:R0:W-:Y:S04]  /*299d0*/  STL.64 [R1+0x2180], R12 ;  /* 0x0021800c01007387 */ /* 0x0001e80000100a00 */
[----:B0-----:R-:W3:Y:S01]  /*299e0*/  LDL.LU R12, [R1+0x190] ;  /* 0x00019000010c7983 */ /* 0x001ee20000300800 */
[----:B------:R-:W3:Y:S02]  /*299f0*/  LDL.LU R13, [R1+0x194] ;  /* 0x00019400010d7983 */ /* 0x000ee40000300800 */
[----:B------:R-:W3:Y:S02]  /*29a00*/  LDL.LU R14, [R1+0x198] ;  /* 0x00019800010e7983 */ /* 0x000ee40000300800 */
[----:B------:R-:W3:Y:S02]  /*29a10*/  LDL.LU R15, [R1+0x19c] ;  /* 0x00019c00010f7983 */ /* 0x000ee40000300800 */
[C---:B---3--:R-:W-:Y:S08]  /*29a20*/  HMMA.16816.F32.BF16 R12, R16.reuse, R8, R12 ;  /* 0x00000008100c723c */ /* 0x048ff0000004180c */
[C---:B----4-:R-:W-:Y:S11]  /*29a30*/  HMMA.16816.F32.BF16 R8, R16.reuse, R4, R20 ;  /* 0x000000041008723c */ /* 0x050ff60000041814 */
[----:B------:R-:W-:Y:S04]  /*29a40*/  @!UPT UIADD3 URZ, URZ, URZ, URZ ;  /* 0x0000003f3f3ff290 */ /* 0x000fe8000fffe03f */
[----:B------:R-:W-:Y:S01]  /*29a50*/  STL.64 [R1+0x190], R12 ;  /* 0x0001900c01007387 */ /* 0x000fe20000100a00 */
[----:B------:R-:W-:Y:S07]  /*29a60*/  STL.64 [R1+0x198], R14 ;  /* 0x0001980e01007387 */ /* 0x000fee0000100a00 */
[----:B------:R0:W-:Y:S02]  /*29a70*/  STL.64 [R1+0x2b0], R8 ;  /* 0x0002b00801007387 */ /* 0x0001e40000100a00 */
[----:B------:R1:W-:Y:S01]  /*29a80*/  STL.64 [R1+0x2b8], R10 ;  /* 0x0002b80a01007387 */ /* 0x0003e20000100a00 */
[----:B0-----:R-:W3:Y:S01]  /*29a90*/  LDL.LU R8, [R1+0x590] ;  /* 0x0005900001087983 */ /* 0x001ee20000300800 */
[----:B------:R-:W3:Y:S02]  /*29aa0*/  LDL.LU R9, [R1+0x594] ;  /* 0x0005940001097983 */ /* 0x000ee40000300800 */
[----:B-1----:R-:W3:Y:S02]  /*29ab0*/  LDL.LU R10, [R1+0x598] ;  /* 0x00059800010a7983 */ /* 0x002ee40000300800 */
[----:B------:R-:W3:Y:S01]  /*29ac0*/  LDL.LU R11, [R1+0x59c] ;  /* 0x00059c00010b7983 */ /* 0x000ee20000300800 */
[----:B--2---:R-:W-:Y:S01]  /*29ad0*/  STL.64 [R1+0x2138], R6 ;  /* 0x0021380601007387 */ /* 0x004fe20000100a00 */
[----:B------:R0:W-:Y:S03]  /*29ae0*/  STL.64 [R1+0x2130], R4 ;  /* 0x0021300401007387 */ /* 0x0001e60000100a00 */
[----:B0-----:R-:W2:Y:S01]  /*29af0*/  LDL.LU R4, [R1+0x530] ;  /* 0x0005300001047983 */ /* 0x001ea20000300800 */
[----:B------:R-:W2:Y:S02]  /*29b00*/  LDL.LU R5, [R1+0x534] ;  /* 0x0005340001057983 */ /* 0x000ea40000300800 */
[----:B------:R-:W4:Y:S02]  /*29b10*/  LDL.LU R6, [R1+0x538] ;  /* 0x0005380001067983 */ /* 0x000f240000300800 */
[----:B------:R-:W4:Y:S01]  /*29b20*/  LDL.LU R7, [R1+0x53c] ;  /* 0x00053c0001077983 */ /* 0x000f220000300800 */
[----:B------:R-:W2:Y:S01]  /*29b30*/  LDL.LU R20, [R1+0x580] ;  /* 0x0005800001147983 */ /* 0x000ea20000300800 */
[----:B------:R-:W3:Y:S02]  /*29b40*/  LDL.LU R21, [R1+0x584] ;  /* 0x0005840001157983 */ /* 0x000ee40000300800 */
[----:B------:R-:W3:Y:S02]  /*29b50*/  LDL.LU R22, [R1+0x588] ;  /* 0x0005880001167983 */ /* 0x000ee40000300800 */
[----:B------:R-:W3:Y:S01]  /*29b60*/  LDL.LU R23, [R1+0x58c] ;  /* 0x00058c0001177983 */ /* 0x000ee20000300800 */
[----:B----4-:R-:W-:Y:S01]  /*29b70*/  STL.64 [R1+0x2148], R6 ;  /* 0x0021480601007387 */ /* 0x010fe20000100a00 */
[----:B--2---:R0:W-:Y:S03]  /*29b80*/  STL.64 [R1+0x2140], R4 ;  /* 0x0021400401007387 */ /* 0x0041e60000100a00 */
[----:B0-----:R-:W2:Y:S01]  /*29b90*/  LDL.LU R4, [R1+0x540] ;  /* 0x0005400001047983 */ /* 0x001ea20000300800 */
[----:B------:R-:W2:Y:S02]  /*29ba0*/  LDL.LU R5, [R1+0x544] ;  /* 0x0005440001057983 */ /* 0x000ea40000300800 */
[----:B------:R-:W4:Y:S02]  /*29bb0*/  LDL.LU R6, [R1+0x548] ;  /* 0x0005480001067983 */ /* 0x000f240000300800 */
[----:B------:R-:W4:Y:S02]  /*29bc0*/  LDL.LU R7, [R1+0x54c] ;  /* 0x00054c0001077983 */ /* 0x000f240000300800 */
[----:B----4-:R-:W-:Y:S01]  /*29bd0*/  STL.64 [R1+0x2160], R6 ;  /* 0x0021600601007387 */ /* 0x010fe20000100a00 */
[----:B--2---:R0:W-:Y:S03]  /*29be0*/  STL.64 [R1+0x2158], R4 ;  /* 0x0021580401007387 */ /* 0x0041e60000100a00 */
[----:B0-----:R-:W2:Y:S01]  /*29bf0*/  LDL.LU R4, [R1+0x550] ;  /* 0x0005500001047983 */ /* 0x001ea20000300800 */
[----:B------:R-:W2:Y:S02]  /*29c00*/  LDL.LU R5, [R1+0x554] ;  /* 0x0005540001057983 */ /* 0x000ea40000300800 */
[----:B------:R-:W4:Y:S02]  /*29c10*/  LDL.LU R6, [R1+0x558] ;  /* 0x0005580001067983 */ /* 0x000f240000300800 */
[----:B------:R-:W4:Y:S01]  /*29c20*/  LDL.LU R7, [R1+0x55c] ;  /* 0x00055c0001077983 */ /* 0x000f220000300800 */
[C---:B---3--:R-:W-:Y:S01]  /*29c30*/  HMMA.16816.F32.BF16 R8, R16.reuse, R24, R8 ;  /* 0x000000181008723c */ /* 0x048fe20000041808 */
[----:B----4-:R-:W-:Y:S01]  /*29c40*/  STL.64 [R1+0x2178], R6 ;  /* 0x0021780601007387 */ /* 0x010fe20000100a00 */
        /* <DEDUP_REMOVED lines=9> */
[----:B------:R-:W2:Y:S02]  /*29ce0*/  LDL.LU R6, [R1+0x578] ;  /* 0x0005780001067983 */ /* 0x000ea40000300800 */
[----:B------:R-:W2:Y:S02]  /*29cf0*/  LDL.LU R7, [R1+0x57c] ;  /* 0x00057c0001077983 */ /* 0x000ea40000300800 */
[----:B------:R0:W-:Y:S01]  /*29d00*/  STL.64 [R1+0x3e0], R8 ;  /* 0x0003e00801007387 */ /* 0x0001e20000100a00 */
[----:B------:R-:W-:Y:S03]  /*29d10*/  STL.64 [R1+0x3e8], R10 ;  /* 0x0003e80a01007387 */ /* 0x000fe60000100a00 */
[----:B0-----:R-:W3:Y:S01]  /*29d20*/  LDL.LU.64 R8, [R1+0x21a8] ;  /* 0x0021a80001087983 */ /* 0x001ee20000300a00 */
[----:B------:R0:W-:Y:S03]  /*29d30*/  STL.64 [R1+0x2128], R24 ;  /* 0x0021281801007387 */ /* 0x0001e60000100a00 */
[----:B0-----:R-:W4:Y:S01]  /*29d40*/  LDL.LU R24, [R1+0x520] ;  /* 0x0005200001187983 */ /* 0x001f220000300800 */
[----:B------:R-:W4:Y:S02]  /*29d50*/  LDL.LU R25, [R1+0x524] ;  /* 0x0005240001197983 */ /* 0x000f240000300800 */
[----:B------:R-:W4:Y:S02]  /*29d60*/  LDL.LU R26, [R1+0x528] ;  /* 0x00052800011a7983 */ /* 0x000f240000300800 */
[----:B------:R-:W4:Y:S01]  /*29d70*/  LDL.LU R27, [R1+0x52c] ;  /* 0x00052c00011b7983 */ /* 0x000f220000300800 */
[----:B---3--:R-:W-:Y:S01]  /*29d80*/  HMMA.16816.F32.BF16 R16, R16, R8, R20 ;  /* 0x000000081010723c */ /* 0x008fe20000041814 */
[----:B------:R-:W2:Y:S01]  /*29d90*/  LDL.LU.64 R22, [R1+0x21a0] ;  /* 0x0021a00001167983 */ /* 0x000ea20000300a00 */
[----:B------:R-:W2:Y:S02]  /*29da0*/  LDL.LU.64 R20, [R1+0x2198] ;  /* 0x0021980001147983 */ /* 0x000ea40000300a00 */
[----:B------:R-:W-:-:S02]  /*29db0*/  IMAD.MOV.U32 R12, RZ, RZ, R2 ;  /* 0x000000ffff0c7224 */ /* 0x000fc400078e0002 */
[----:B------:R-:W-:Y:S11]  /*29dc0*/  IMAD.MOV.U32 R13, RZ, RZ, R0 ;  /* 0x000000ffff0d7224 */ /* 0x000ff600078e0000 */
[----:B------:R-:W-:Y:S06]  /*29dd0*/  @!UPT UIADD3 URZ, URZ, URZ, URZ ;  /* 0x0000003f3f3ff290 */ /* 0x000fec000fffe03f */
[----:B------:R0:W-:Y:S01]  /*29de0*/  STL.64 [R1+0x3d0], R16 ;  /* 0x0003d01001007387 */ /* 0x0001e20000100a00 */
[----:B------:R-:W-:Y:S03]  /*29df0*/  STL.64 [R1+0x3d8], R18 ;  /* 0x0003d81201007387 */ /* 0x000fe60000100a00 */
[----:B0-----:R-:W3:Y:S01]  /*29e00*/  LDL.LU.64 R16, [R1+0x20] ;  /* 0x0000200001107983 */ /* 0x001ee20000300a00 */
        /* <DEDUP_REMOVED lines=30> */
[----:B------:R0:W-:Y:S02]  /*29ff0*/  STL.64 [R1+0x20f8], R12 ;  /* 0x0020f80c01007387 */ /* 0x0001e40000100a00 */
[----:B0-----:R-:W2:Y:S01]  /*2a000*/  LDL.LU R12, [R1+0x500] ;  /* 0x00050000010c7983 */ /* 0x001ea20000300800 */
[----:B------:R-:W2:Y:S02]  /*2a010*/  LDL.LU R13, [R1+0x504] ;  /* 0x00050400010d7983 */ /* 0x000ea40000300800 */
[----:B------:R-:W2:Y:S02]  /*2a020*/  LDL.LU R14, [R1+0x508] ;  /* 0x00050800010e7983 */ /* 0x000ea40000300800 */
[----:B------:R-:W2:Y:S01]  /*2a030*/  LDL.LU R15, [R1+0x50c] ;  /* 0x00050c00010f7983 */ /* 0x000ea20000300800 */
[C---:B---3--:R-:W-:Y:S11]  /*2a040*/  HMMA.16816.F32.BF16 R4, R20.reuse, R16, R4 ;  /* 0x000000101404723c */ /* 0x048ff60000041804 */
[----:B------:R-:W-:Y:S11]  /*2a050*/  @!UPT UIADD3 URZ, URZ, URZ, URZ ;  /* 0x0000003f3f3ff290 */ /* 0x000ff6000fffe03f */
[----:B------:R-:W-:Y:S01]  /*2a060*/  @!UPT UIADD3 URZ, URZ, URZ, URZ ;  /* 0x0000003f3f3ff290 */ /* 0x000fe2000fffe03f */
[----:B------:R-:W-:Y:S01]  /*2a070*/  STL.64 [R1+0x410], R4 ;  /* 0x0004100401007387 */ /* 0x000fe20000100a00 */
[----:B------:R0:W-:Y:S03]  /*2a080*/  STL.64 [R1+0x418], R6 ;  /* 0x0004180601007387 */ /* 0x0001e60000100a00 */
[----:B0-----:R-:W3:Y:S01]  /*2a090*/  LDL.LU.64 R6, [R1+0x2138] ;  /* 0x0021380001067983 */ /* 0x001ee20000300a00 */
[----:B------:R-:W4:Y:S02]  /*2a0a0*/  LDL.LU.64 R4, [R1+0x2130] ;  /* 0x0021300001047983 */ /* 0x000f240000300a00 */
[----:B------:R0:W-:Y:S02]  /*2a0b0*/  STL.64 [R1+0x20f0], R16 ;  /* 0x0020f01001007387 */ /* 0x0001e40000100a00 */
[----:B0-----:R-:W2:Y:S01]  /*2a0c0*/  LDL.LU R16, [R1+0x3f0] ;  /* 0x0003f00001107983 */ /* 0x001ea20000300800 */
[----:B------:R-:W2:Y:S02]  /*2a0d0*/  LDL.LU R17, [R1+0x3f4] ;  /* 0x0003f40001117983 */ /* 0x000ea40000300800 */
[----:B------:R-:W2:Y:S02]  /*2a0e0*/  LDL.LU R18, [R1+0x3f8] ;  /* 0x0003f80001127983 */ /* 0x000ea40000300800 */
[----:B------:R-:W2:Y:S01]  /*2a0f0*/  LDL.LU R19, [R1+0x3fc] ;  /* 0x0003fc0001137983 */ /* 0x000ea20000300800 */
[C---:B----4-:R-:W-:Y:S11]  /*2a100*/  HMMA.16816.F32.BF16 R24, R20.reuse, R4, R24 ;  /* 0x000000041418723c */ /* 0x050ff60000041818 */
[----:B------:R-:W-:Y:S11]  /*2a110*/  @!UPT UIADD3 URZ, URZ, URZ, URZ ;  /* 0x0000003f3f3ff290 */ /* 0x000ff6000fffe03f */
[----:B------:R-:W-:Y:S01]  /*2a120*/  @!UPT UIADD3 URZ, URZ, URZ, URZ ;  /* 0x0000003f3f3ff290 */ /* 0x000fe2000fffe03f */
[----:B------:R0:W-:Y:S01]  /*2a130*/  STL.64 [R1+0x400], R24 ;  /* 0x0004001801007387 */ /* 0x0001e20000100a00 */
[----:B------:R-:W-:Y:S03]  /*2a140*/  STL.64 [R1+0x408], R26 ;  /* 0x0004081a01007387 */ /* 0x000fe60000100a00 */
[----:B0-----:R-:W4:Y:S01]  /*2a150*/  LDL.LU.64 R24, [R1+0x2128] ;  /* 0x0021280001187983 */ /* 0x001f220000300a00 */
[C---:B--2---:R-:W-:Y:S01]  /*2a160*/  HMMA.16816.F32.BF16 R12, R20.reuse, R8, R12 ;  /* 0x00000008140c723c */ /* 0x044fe2000004180c */
[----:B---3--:R0:W-:Y:S02]  /*2a170*/  STL.64 [R1+0x20e8], R6 ;  /* 0x0020e80601007387 */ /* 0x0081e40000100a00 */
[----:B------:R1:W-:Y:S05]  /*2a180*/  STL.64 [R1+0x20e0], R4 ;  /* 0x0020e00401007387 */ /* 0x0003ea0000100a00 */
[----:B----4-:R-:W-:Y:S01]  /*2a190*/  HMMA.16816.F32.BF16 R16, R20, R24, R16 ;  /* 0x000000181410723c */ /* 0x010fe20000041810 */
[----:B0-----:R-:W-:-:S02]  /*2a1a0*/  IMAD.MOV.U32 R6, RZ, RZ, R24 ;  /* 0x000000ffff067224 */ /* 0x001fc400078e0018 */
[----:B-1----:R-:W-:Y:S11]  /*2a1b0*/  IMAD.MOV.U32 R5, RZ, RZ, R25 ;  /* 0x000000ffff057224 */ /* 0x002ff600078e0019 */
[----:B------:R-:W-:Y:S09]  /*2a1c0*/  @!UPT UIADD3 URZ, URZ, URZ, URZ ;  /* 0x0000003f3f3ff290 */ /* 0x000ff2000fffe03f */
[----:B------:R0:W-:Y:S01]  /*2a1d0*/  STL.64 [R1+0x3f0], R16 ;  /* 0x0003f01001007387 */ /* 0x0001e20000100a00 */
[----:B------:R-:W-:Y:S02]  /*2a1e0*/  STL.64 [R1+0x3f8], R18 ;  /* 0x0003f81201007387 */ /* 0x000fe40000100a00 */
[----:B------:R-:W2:Y:S02]  /*2a1f0*/  LDL.LU.64 R26, [R1+0x2120] ;  /* 0x00212000011a7983 */ /* 0x000ea40000300a00 */
[----:B------:R-:W2:Y:S01]  /*2a200*/  LDL.LU.64 R24, [R1+0x2118] ;  /* 0x0021180001187983 */ /* 0x000ea20000300a00 */
[----:B------:R-:W-:Y:S01]  /*2a210*/  STL [R1+0x2104], R6 ;  /* 0x0021040601007387 */ /* 0x000fe20000100800 */
[----:B------:R1:W-:Y:S03]  /*2a220*/  STL [R1+0x2100], R5 ;  /* 0x0021000501007387 */ /* 0x0003e60000100800 */
[----:B0-----:R-:W2:Y:S01]  /*2a230*/  LDL.64 R16, [R1+0x40] ;  /* 0x0000400001107983 */ /* 0x001ea20000100a00 */
[----:B------:R-:W3:Y:S02]  /*2a240*/  LDL.LU R4, [R1+0x4e0] ;  /* 0x0004e00001047983 */ /* 0x000ee40000300800 */
[----:B------:R-:W-:Y:S02]  /*2a250*/  STL.64 [R1+0x3c0], R12 ;  /* 0x0003c00c01007387 */ /* 0x000fe40000100a00 */
[----:B------:R-:W-:Y:S01]  /*2a260*/  STL.64 [R1+0x3c8], R14 ;  /* 0x0003c80e01007387 */ /* 0x000fe20000100a00 */
[----:B-1----:R-:W3:Y:S01]  /*2a270*/  LDL.LU R5, [R1+0x4e4] ;  /* 0x0004e40001057983 */ /* 0x002ee20000300800 */
[----:B------:R-:W4:Y:S02]  /*2a280*/  LDL.LU R6, [R1+0x4e8] ;  /* 0x0004e80001067983 */ /* 0x000f240000300800 */
[----:B------:R-:W4:Y:S02]  /*2a290*/  LDL.LU R7, [R1+0x4ec] ;  /* 0x0004ec0001077983 */ /* 0x000f240000300800 */
[----:B----4-:R-:W-:Y:S01]  /*2a2a0*/  STL.64 [R1+0x2110], R6 ;  /* 0x0021100601007387 */ /* 0x010fe20000100a00 */
[----:B---3--:R0:W-:Y:S03]  /*2a2b0*/  STL.64 [R1+0x2108], R4 ;  /* 0x0021080401007387 */ /* 0x0081e60000100a00 */
[----:B0-----:R-:W2:Y:S01]  /*2a2c0*/  LDL.LU R4, [R1+0x4f0] ;  /* 0x0004f00001047983 */ /* 0x001ea20000300800 */
[----:B------:R-:W2:Y:S02]  /*2a2d0*/  LDL.LU R5, [R1+0x4f4] ;  /* 0x0004f40001057983 */ /* 0x000ea40000300800 */
[----:B------:R-:W2:Y:S02]  /*2a2e0*/  LDL.LU R6, [R1+0x4f8] ;  /* 0x0004f80001067983 */ /* 0x000ea40000300800 */
[----:B------:R-:W2:Y:S01]  /*2a2f0*/  LDL.LU R7, [R1+0x4fc] ;  /* 0x0004fc0001077983 */ /* 0x000ea20000300800 */
[----:B------:R-:W3:Y:S01]  /*2a300*/  LDL.64 R12, [R1+0x30] ;  /* 0x00003000010c7983 */ /* 0x000ee20000100a00 */
[----:B------:R0:W-:Y:S03]  /*2a310*/  STL.64 [R1+0x20c0], R8 ;  /* 0x0020c00801007387 */ /* 0x0001e60000100a00 */
[----:B0-----:R-:W4:Y:S01]  /*2a320*/  LDL.LU R8, [R1+0x4d0] ;  /* 0x0004d00001087983 */ /* 0x001f220000300800 */
[----:B------:R-:W4:Y:S02]  /*2a330*/  LDL.LU R9, [R1+0x4d4] ;  /* 0x0004d40001097983 */ /* 0x000f240000300800 */
[----:B------:R-:W4:Y:S02]  /*2a340*/  LDL.LU R10, [R1+0x4d8] ;  /* 0x0004d800010a7983 */ /* 0x000f240000300800 */
[----:B------:R-:W4:Y:S01]  /*2a350*/  LDL.LU R11, [R1+0x4dc] ;  /* 0x0004dc00010b7983 */ /* 0x000f220000300800 */
[----:B------:R-:W2:Y:S01]  /*2a360*/  LDL.LU R20, [R1+0x240] ;  /* 0x0002400001147983 */ /* 0x000ea20000300800 */
        /* <DEDUP_REMOVED lines=9> */
[----:B------:R-:W-:Y:S01]  /*2a400*/  HMMA.16816.F32.BF16 R4, R24, R16, R4 ;  /* 0x000000101804723c */ /* 0x000fe20000041804 */
[----:B--2---:R-:W-:Y:S01]  /*2a410*/  STL.64 [R1+0x2058], R22 ;  /* 0x0020581601007387 */ /* 0x004fe20000100a00 */
[----:B------:R0:W-:Y:S03]  /*2a420*/  STL.64 [R1+0x2050], R20 ;  /* 0x0020501401007387 */ /* 0x0001e60000100a00 */
[----:B0-----:R-:W2:Y:S01]  /*2a430*/  LDL.LU R20, [R1+0x260] ;  /* 0x0002600001147983 */ /* 0x001ea20000300800 */
[----:B------:R-:W2:Y:S02]  /*2a440*/  LDL.LU R21, [R1+0x264] ;  /* 0x0002640001157983 */ /* 0x000ea40000300800 */
[----:B------:R-:W2:Y:S02]  /*2a450*/  LDL.LU R22, [R1+0x268] ;  /* 0x0002680001167983 */ /* 0x000ea40000300800 */
[----:B------:R-:W2:Y:S02]  /*2a460*/  LDL.LU R23, [R1+0x26c] ;  /* 0x00026c0001177983 */ /* 0x000ea40000300800 */
[----:B--2---:R-:W-:Y:S01]  /*2a470*/  STL.64 [R1+0x2068], R22 ;  /* 0x0020681601007387 */ /* 0x004fe20000100a00 */
[----:B------:R-:W-:Y:S10]  /*2a480*/  STL.64 [R1+0x2060], R20 ;  /* 0x0020601401007387 */ /* 0x000ff40000100a00 */
[----:B------:R-:W-:Y:S02]  /*2a490*/  STL.64 [R1+0x3b0], R4 ;  /* 0x0003b00401007387 */ /* 0x000fe40000100a00 */
[----:B------:R0:W-:Y:S02]  /*2a4a0*/  STL.64 [R1+0x3b8], R6 ;  /* 0x0003b80601007387 */ /* 0x0001e40000100a00 */
[----:B0-----:R-:W3:Y:S01]  /*2a4b0*/  LDL.LU.64 R6, [R1+0x2110] ;  /* 0x0021100001067983 */ /* 0x001ee20000300a00 */
[----:B------:R-:W3:Y:S02]  /*2a4c0*/  LDL.LU.64 R4, [R1+0x2108] ;  /* 0x0021080001047983 */ /* 0x000ee40000300a00 */
[----:B------:R-:W-:-:S02]  /*2a4d0*/  IMAD.MOV.U32 R20, RZ, RZ, R2 ;  /* 0x000000ffff147224 */ /* 0x000fc400078e0002 */
[----:B------:R-:W-:Y:S02]  /*2a4e0*/  IMAD.MOV.U32 R21, RZ, RZ, R0 ;  /* 0x000000ffff157224 */ /* 0x000fe400078e0000 */
[----:B------:R-:W-:Y:S02]  /*2a4f0*/  IMAD.MOV.U32 R2, RZ, RZ, R16 ;  /* 0x000000ffff027224 */ /* 0x000fe400078e0010 */
[----:B------:R-:W-:Y:S01]  /*2a500*/  IMAD.MOV.U32 R0, RZ, RZ, R17 ;  /* 0x000000ffff007224 */ /* 0x000fe200078e0011 */
[----:B------:R-:W2:Y:S01]  /*2a510*/  LDL.LU R16, [R1+0x4c0] ;  /* 0x0004c00001107983 */ /* 0x000ea20000300800 */
        /* <DEDUP_REMOVED lines=8> */
[----:B0-----:R-:W3:Y:S01]  /*2a5a0*/  LDL.LU R6, [R1+0x2104] ;  /* 0x0021040001067983 */ /* 0x001ee20000300800 */
[----:B------:R-:W2:Y:S01]  /*2a5b0*/  LDL.LU R5, [R1+0x2100] ;  /* 0x0021000001057983 */ /* 0x000ea20000300800 */
[----:B----4-:R-:W-:Y:S01]  /*2a5c0*/  HMMA.16816.F32.BF16 R8, R24, R20, R8 ;  /* 0x000000141808723c */ /* 0x010fe20000041808 */
[----:B------:R-:W-:Y:S02]  /*2a5d0*/  IMAD.MOV.U32 R4, RZ, RZ, R12 ;  /* 0x000000ffff047224 */ /* 0x000fe400078e000c */
[----:B------:R-:W-:Y:S02]  /*2a5e0*/  IMAD.MOV.U32 R3, RZ, RZ, R13 ;  /* 0x000000ffff037224 */ /* 0x000fe400078e000d */
[----:B------:R-:W4:Y:S11]  /*2a5f0*/  LDL.LU.64 R12, [R1+0x20f8] ;  /* 0x0020f800010c7983 */ /* 0x000f360000300a00 */
[----:B------:R-:W-:Y:S07]  /*2a600*/  @!UPT UIADD3 URZ, URZ, URZ, URZ ;  /* 0x0000003f3f3ff290 */ /* 0x000fee000fffe03f */
[----:B------:R3:W-:Y:S01]  /*2a610*/  STL.64 [R1+0x390], R8 ;  /* 0x0003900801007387 */ /* 0x0007e20000100a00 */
[----:B------:R-:W-:Y:S02]  /*2a620*/  STL.64 [R1+0x398], R10 ;  /* 0x0003980a01007387 */ /* 0x000fe40000100a00 */
[----:B---3--:R-:W-:Y:S02]  /*2a630*/  IMAD.MOV.U32 R8, RZ, RZ, R6 ;  /* 0x000000ffff087224 */ /* 0x008fe400078e0006 */
[----:B--2---:R-:W-:-:S05]  /*2a640*/  IMAD.MOV.U32 R9, RZ, RZ, R5 ;  /* 0x000000ffff097224 */ /* 0x004fca00078e0005 */
[----:B------:R-:W-:Y:S01]  /*2a650*/  STL.64 [R1+0x20d8], R8 ;  /* 0x0020d80801007387 */ /* 0x000fe20000100a00 */
[----:B------:R0:W-:Y:S02]  /*2a660*/  STL.64 [R1+0x2078], R20 ;  /* 0x0020781401007387 */ /* 0x0001e40000100a00 */
[----:B0-----:R-:W-:Y:S02]  /*2a670*/  IMAD.MOV.U32 R20, RZ, RZ, R4 ;  /* 0x000000ffff147224 */ /* 0x001fe400078e0004 */
[----:B------:R-:W-:-:S05]  /*2a680*/  IMAD.MOV.U32 R21, RZ, RZ, R3 ;  /* 0x000000ffff157224 */ /* 0x000fca00078e0003 */
[----:B------:R0:W-:Y:S01]  /*2a690*/  STL.64 [R1+0x2090], R20 ;  /* 0x0020901401007387 */ /* 0x0001e20000100a00 */
[----:B------:R-:W2:Y:S02]  /*2a6a0*/  LDL.LU R4, [R1+0x4b0] ;  /* 0x0004b00001047983 */ /* 0x000ea40000300800 */
[----:B------:R-:W2:Y:S02]  /*2a6b0*/  LDL.LU R5, [R1+0x4b4] ;  /* 0x0004b40001057983 */ /* 0x000ea40000300800 */
[----:B------:R-:W2:Y:S01]  /*2a6c0*/  LDL.LU R6, [R1+0x4b8] ;  /* 0x0004b80001067983 */ /* 0x000ea20000300800 */
[----:B------:R-:W2:Y:S01]  /*2a6d0*/  LDL.LU R7, [R1+0x4bc] ;  /* 0x0004bc0001077983 */ /* 0x000ea20000300800 */
[----:B------:R-:W3:Y:S02]  /*2a6e0*/  LDL.LU R8, [R1+0x4a0] ;  /* 0x0004a00001087983 */ /* 0x000ee40000300800 */
[----:B------:R-:W3:Y:S02]  /*2a6f0*/  LDL.LU R9, [R1+0x4a4] ;  /* 0x0004a40001097983 */ /* 0x000ee40000300800 */
[----:B------:R-:W3:Y:S01]  /*2a700*/  LDL.LU R10, [R1+0x4a8] ;  /* 0x0004a800010a7983 */ /* 0x000ee20000300800 */
[----:B------:R-:W3:Y:S01]  /*2a710*/  LDL.LU R11, [R1+0x4ac] ;  /* 0x0004ac00010b7983 */ /* 0x000ee20000300800 */
[----:B0-----:R-:W-:-:S02]  /*2a720*/  IMAD.MOV.U32 R20, RZ, RZ, R2 ;  /* 0x000000ffff147224 */ /* 0x001fc400078e0002 */
[----:B------:R-:W-:-:S05]  /*2a730*/  IMAD.MOV.U32 R21, RZ, RZ, R0 ;  /* 0x000000ffff157224 */ /* 0x000fca00078e0000 */
[----:B------:R0:W-:Y:S04]  /*2a740*/  STL.64 [R1+0x20b8], R20 ;  /* 0x0020b81401007387 */ /* 0x0001e80000100a00 */
        /* <DEDUP_REMOVED lines=37> */
[----:B------:R-:W3:Y:S02]  /*2a9a0*/  LDL.LU.64 R4, [R1+0x20e0] ;  /* 0x0020e00001047983 */ /* 0x000ee40000300a00 */
[C---:B---3--:R-:W-:Y:S11]  /*2a9b0*/  HMMA.16816.F32.BF16 R8, R24.reuse, R4, R8 ;  /* 0x000000041808723c */ /* 0x048ff60000041808 */
[----:B------:R-:W-:Y:S11]  /*2a9c0*/  @!UPT UIADD3 URZ, URZ, URZ, URZ ;  /* 0x0000003f3f3ff290 */ /* 0x000ff6000fffe03f */
[----:B------:R-:W-:Y:S01]  /*2a9d0*/  @!UPT UIADD3 URZ, URZ, URZ, URZ ;  /* 0x0000003f3f3ff290 */ /* 0x000fe2000fffe03f */
[----:B------:R0:W-:Y:S01]  /*2a9e0*/  STL.64 [R1+0x360], R8 ;  /* 0x0003600801007387 */ /* 0x0001e20000100a00 */
[----:B------:R1:W-:Y:S03]  /*2a9f0*/  STL.64 [R1+0x368], R10 ;  /* 0x0003680a01007387 */ /* 0x0003e60000100a00 */
[----:B0-----:R-:W1:Y:S02]  /*2aa00*/  LDL.LU.64 R8, [R1+0x20d8] ;  /* 0x0020d80001087983 */ /* 0x001e640000300a00 */
[C---:B-1----:R-:W-:Y:S02]  /*2aa10*/  HMMA.16816.F32.BF16 R8, R24.reuse, R8, R20 ;  /* 0x000000081808723c */ /* 0x042fe40000041814 */
[----:B------:R-:W3:Y:S01]  /*2aa20*/  LDL.LU.64 R22, [R1+0x20d0] ;  /* 0x0020d00001167983 */ /* 0x000ee20000300a00 */
[----:B------:R-:W3:Y:S11]  /*2aa30*/  LDL.LU.64 R20, [R1+0x20c8] ;  /* 0x0020c80001147983 */ /* 0x000ef60000300a00 */
[----:B------:R-:W-:Y:S09]  /*2aa40*/  @!UPT UIADD3 URZ, URZ, URZ, URZ ;  /* 0x0000003f3f3ff290 */ /* 0x000ff2000fffe03f */
[----:B------:R0:W-:Y:S01]  /*2aa50*/  STL.64 [R1+0x350], R8 ;  /* 0x0003500801007387 */ /* 0x0001e20000100a00 */
[----:B------:R1:W-:Y:S03]  /*2aa60*/  STL.64 [R1+0x358], R10 ;  /* 0x0003580a01007387 */ /* 0x0003e60000100a00 */
[----:B0-----:R-:W3:Y:S02]  /*2aa70*/  LDL.LU.64 R8, [R1+0x20c0] ;  /* 0x0020c00001087983 */ /* 0x001ee40000300a00 */
[----:B---3--:R-:W-:Y:S02]  /*2aa80*/  HMMA.16816.F32.BF16 R24, R24, R8, R20 ;  /* 0x000000081818723c */ /* 0x008fe40000041814 */
[----:B------:R-:W2:Y:S01]  /*2aa90*/  LDL.LU.64 R20, [R1+0x20b8] ;  /* 0x0020b80001147983 */ /* 0x000ea20000300a00 */
[----:B-1----:R-:W2:Y:S02]  /*2aaa0*/  LDL.LU.64 R10, [R1+0x20b0] ;  /* 0x0020b000010a7983 */ /* 0x002ea40000300a00 */
[----:B------:R-:W2:Y:S11]  /*2aab0*/  LDL.LU.64 R8, [R1+0x20a8] ;  /* 0x0020a80001087983 */ /* 0x000eb60000300a00 */
[----:B------:R-:W-:Y:S07]  /*2aac0*/  @!UPT UIADD3 URZ, URZ, URZ, URZ ;  /* 0x0000003f3f3ff290 */ /* 0x000fee000fffe03f */
[----:B------:R0:W-:Y:S01]  /*2aad0*/  STL.64 [R1+0x2a0], R24 ;  /* 0x0002a01801007387 */ /* 0x0001e20000100a00 */
[----:B------:R1:W-:Y:S03]  /*2aae0*/  STL.64 [R1+0x2a8], R26 ;  /* 0x0002a81a01007387 */ /* 0x0003e60000100a00 */
[----:B0-----:R-:W3:Y:S01]  /*2aaf0*/  LDL.LU R24, [R1+0x230] ;  /* 0x0002300001187983 */ /* 0x001ee20000300800 */
[----:B------:R-:W3:Y:S02]  /*2ab00*/  LDL.LU R25, [R1+0x234] ;  /* 0x0002340001197983 */ /* 0x000ee40000300800 */
[----:B-1----:R-:W3:Y:S02]  /*2ab10*/  LDL.LU R26, [R1+0x238] ;  /* 0x00023800011a7983 */ /* 0x002ee40000300800 */
        /* <DEDUP_REMOVED lines=38> */
[----:B------:R-:W0:Y:S04]  /*2ad80*/  LDSM.16.MT88.4 R16, [R28+0x10380] ;  /* 0x010380001c10783b */ /* 0x000e280000004200 */
[----:B0-----:R-:W-:Y:S01]  /*2ad90*/  STL.64 [R1+0x1fa8], R18 ;  /* 0x001fa81201007387 */ /* 0x001fe20000100a00 */
[----:B------:R0:W-:Y:S03]  /*2ada0*/  STL.64 [R1+0x1fa0], R16 ;  /* 0x001fa01001007387 */ /* 0x0001e60000100a00 */
[----:B0-----:R-:W3:Y:S01]  /*2adb0*/  LDL.LU.64 R16, [R1+0x70] ;  /* 0x0000700001107983 */ /* 0x001ee20000300a00 */
[----:B----4-:R-:W-:Y:S02]  /*2adc0*/  STL.64 [R1+0x1fd0], R6 ;  /* 0x001fd00601007387 */ /* 0x010fe40000100a00 */
[----:B------:R0:W-:Y:S01]  /*2add0*/  STL.64 [R1+0x1fc8], R4 ;  /* 0x001fc80401007387 */ /* 0x0001e20000100a00 */
[C---:B--2---:R-:W-:Y:S11]  /*2ade0*/  HMMA.16816.F32.BF16 R20, R8.reuse, R4, R20 ;  /* 0x000000040814723c */ /* 0x044ff60000041814 */
[----:B------:R-:W-:Y:S11]  /*2adf0*/  @!UPT UIADD3 URZ, URZ, URZ, URZ ;  /* 0x0000003f3f3ff290 */ /* 0x000ff6000fffe03f */
[----:B------:R-:W-:Y:S01]  /*2ae00*/  @!UPT UIADD3 URZ, URZ, URZ, URZ ;  /* 0x0000003f3f3ff290 */ /* 0x000fe2000fffe03f */
[----:B------:R-:W-:Y:S01]  /*2ae10*/  STL.64 [R1+0x240], R20 ;  /* 0x0002401401007387 */ /* 0x000fe20000100a00 */
[----:B------:R-:W-:Y:S02]  /*2ae20*/  STL.64 [R1+0x248], R22 ;  /* 0x0002481601007387 */ /* 0x000fe40000100a00 */
[----:B------:R-:W1:Y:S04]  /*2ae30*/  LDSM.16.MT88.4 R20, [R28+0x14000] ;  /* 0x014000001c14783b */ /* 0x000e680000004200 */
[----:B0-----:R-:W2:Y:S01]  /*2ae40*/  LDL.LU.64 R4, [R1+0x80] ;  /* 0x0000800001047983 */ /* 0x001ea20000300a00 */
[----:B-1----:R-:W-:Y:S01]  /*2ae50*/  STL.64 [R1+0x1f18], R22 ;  /* 0x001f181601007387 */ /* 0x002fe20000100a00 */
[----:B------:R0:W-:Y:S03]  /*2ae60*/  STL.64 [R1+0x1f10], R20 ;  /* 0x001f101401007387 */ /* 0x0001e60000100a00 */
[----:B0-----:R-:W2:Y:S01]  /*2ae70*/  LDL.LU R20, [R1+0x180] ;  /* 0x0001800001147983 */ /* 0x001ea20000300800 */
[----:B------:R-:W2:Y:S02]  /*2ae80*/  LDL.LU R21, [R1+0x184] ;  /* 0x0001840001157983 */ /* 0x000ea40000300800 */
[----:B------:R-:W2:Y:S02]  /*2ae90*/  LDL.LU R22, [R1+0x188] ;  /* 0x0001880001167983 */ /* 0x000ea40000300800 */
[----:B------:R-:W2:Y:S01]  /*2aea0*/  LDL.LU R23, [R1+0x18c] ;  /* 0x00018c0001177983 */ /* 0x000ea20000300800 */
[C---:B---3--:R-:W-:Y:S01]  /*2aeb0*/  HMMA.16816.F32.BF16 R24, R8.reuse, R16, R24 ;  /* 0x000000100818723c */ /* 0x048fe20000041818 */
[----:B------:R-:W-:Y:S11]  /*2aec0*/  STL.64 [R1+0x2028], R16 ;  /* 0x0020281001007387 */ /* 0x000ff60000100a00 */
[----:B------:R-:W-:Y:S11]  /*2aed0*/  @!UPT UIADD3 URZ, URZ, URZ, URZ ;  /* 0x0000003f3f3ff290 */ /* 0x000ff6000fffe03f */
[----:B------:R-:W-:Y:S01]  /*2aee0*/  STL.64 [R1+0x230], R24 ;  /* 0x0002301801007387 */ /* 0x000fe20000100a00 */
[----:B------:R-:W-:Y:S02]  /*2aef0*/  STL.64 [R1+0x238], R26 ;  /* 0x0002381a01007387 */ /* 0x000fe40000100a00 */
[----:B------:R-:W0:Y:S02]  /*2af00*/  LDSM.16.MT88.4 R24, [R28+0x14080] ;  /* 0x014080001c18783b */ /* 0x000e240000004200 */
[----:B0-----:R-:W-:Y:S02]  /*2af10*/  STL.64 [R1+0x1e68], R26 ;  /* 0x001e681a01007387 */ /* 0x001fe40000100a00 */
[----:B------:R0:W-:Y:S01]  /*2af20*/  STL.64 [R1+0x1e60], R24 ;  /* 0x001e601801007387 */ /* 0x0001e20000100a00 */
[----:B--2---:R-:W-:Y:S11]  /*2af30*/  HMMA.16816.F32.BF16 R8, R8, R4, R20 ;  /* 0x000000040808723c */ /* 0x004ff60000041814 */
[----:B------:R-:W-:Y:S11]  /*2af40*/  @!UPT UIADD3 URZ, URZ, URZ, URZ ;  /* 0x0000003f3f3ff290 */ /* 0x000ff6000fffe03f */
[----:B------:R-:W-:Y:S01]  /*2af50*/  @!UPT UIADD3 URZ, URZ, URZ, URZ ;  /* 0x0000003f3f3ff290 */ /* 0x000fe2000fffe03f */
[----:B------:R-:W-:Y:S01]  /*2af60*/  STL.64 [R1+0x180], R8 ;  /* 0x0001800801007387 */ /* 0x000fe20000100a00 */
[----:B------:R-:W-:Y:S02]  /*2af70*/  STL.64 [R1+0x188], R10 ;  /* 0x0001880a01007387 */ /* 0x000fe40000100a00 */
[----:B0-----:R-:W2:Y:S02]  /*2af80*/  LDL.LU R24, [R1+0x120] ;  /* 0x0001200001187983 */ /* 0x001ea40000300800 */
[----:B------:R-:W2:Y:S01]  /*2af90*/  LDL.LU R25, [R1+0x124] ;  /* 0x0001240001197983 */ /* 0x000ea20000300800 */
[----:B------:R-:W3:Y:S01]  /*2afa0*/  LDL.LU R26, [R1+0x128] ;  /* 0x00012800011a7983 */ /* 0x000ee20000300800 */
[----:B------:R-:W3:Y:S02]  /*2afb0*/  LDL.LU R27, [R1+0x12c] ;  /* 0x00012c00011b7983 */ /* 0x000ee40000300800 */
[----:B------:R-:W-:Y:S02]  /*2afc0*/  IMAD.MOV.U32 R20, RZ, RZ, R4 ;  /* 0x000000ffff147224 */ /* 0x000fe400078e0004 */
[----:B------:R-:W-:-:S02]  /*2afd0*/  IMAD.MOV.U32 R2, RZ, RZ, R5 ;  /* 0x000000ffff027224 */ /* 0x000fc400078e0005 */
[----:B------:R-:W-:Y:S01]  /*2afe0*/  IMAD.MOV.U32 R3, RZ, RZ, R13 ;  /* 0x000000ffff037224 */ /* 0x000fe200078e000d */
[----:B------:R-:W-:Y:S04]  /*2aff0*/  LDSM.16.MT88.4 R8, [R28+0x14100] ;  /* 0x014100001c08783b */ /* 0x000fe80000004200 */
[----:B------:R-:W0:Y:S04]  /*2b000*/  LDSM.16.MT88.4 R12, [R28+0x10300] ;  /* 0x010300001c0c783b */ /* 0x000e280000004200 */
[----:B---3--:R-:W-:Y:S01]  /*2b010*/  STL.64 [R1+0x1fe0], R26 ;  /* 0x001fe01a01007387 */ /* 0x008fe20000100a00 */
[----:B--2---:R1:W-:Y:S02]  /*2b020*/  STL.64 [R1+0x1fd8], R24 ;  /* 0x001fd81801007387 */ /* 0x0043e40000100a00 */
[----:B------:R-:W2:Y:S02]  /*2b030*/  LDL.LU R4, [R1+0x130] ;  /* 0x0001300001047983 */ /* 0x000ea40000300800 */
[----:B------:R-:W2:Y:S01]  /*2b040*/  LDL.LU R5, [R1+0x134] ;  /* 0x0001340001057983 */ /* 0x000ea20000300800 */
[----:B------:R-:W3:Y:S01]  /*2b050*/  LDL.LU R6, [R1+0x138] ;  /* 0x0001380001067983 */ /* 0x000ee20000300800 */
[----:B------:R-:W3:Y:S03]  /*2b060*/  LDL.LU R7, [R1+0x13c] ;  /* 0x00013c0001077983 */ /* 0x000ee60000300800 */
[----:B---3--:R-:W-:Y:S01]  /*2b070*/  STL.64 [R1+0x1ff0], R6 ;  /* 0x001ff00601007387 */ /* 0x008fe20000100a00 */
[----:B--2---:R-:W-:Y:S02]  /*2b080*/  STL.64 [R1+0x1fe8], R4 ;  /* 0x001fe80401007387 */ /* 0x004fe40000100a00 */
[----:B-1----:R-:W2:Y:S02]  /*2b090*/  LDL R24, [R1] ;  /* 0x0000000001187983 */ /* 0x002ea40000100800 */
[----:B------:R-:W-:-:S02]  /*2b0a0*/  IMAD.MOV.U32 R25, RZ, RZ, R3 ;  /* 0x000000ffff197224 */ /* 0x000fc400078e0003 */
[----:B------:R-:W3:Y:S04]  /*2b0b0*/  LDL.LU R3, [R1+0x2038] ;  /* 0x0020380001037983 */ /* 0x000ee80000300800 */
[----:B--2---:R1:W-:Y:S04]  /*2b0c0*/  STL.64 [R1+0x1ff8], R24 ;  /* 0x001ff81801007387 */ /* 0x0043e80000100a00 */
[----:B-1----:R-:W2:Y:S04]  /*2b0d0*/  LDL.LU.64 R24, [R1+0x10] ;  /* 0x0000100001187983 */ /* 0x002ea80000300a00 */
[----:B--2---:R1:W-:Y:S04]  /*2b0e0*/  STL.64 [R1+0x2010], R24 ;  /* 0x0020101801007387 */ /* 0x0043e80000100a00 */
[----:B-1----:R-:W2:Y:S01]  /*2b0f0*/  LDL.LU R24, [R1+0x160] ;  /* 0x0001600001187983 */ /* 0x002ea20000300800 */
[----:B------:R-:W2:Y:S02]  /*2b100*/  LDL.LU R25, [R1+0x164] ;  /* 0x0001640001197983 */ /* 0x000ea40000300800 */
[----:B------:R-:W4:Y:S02]  /*2b110*/  LDL.LU R26, [R1+0x168] ;  /* 0x00016800011a7983 */ /* 0x000f240000300800 */
[----:B------:R-:W4:Y:S01]  /*2b120*/  LDL.LU R27, [R1+0x16c] ;  /* 0x00016c00011b7983 */ /* 0x000f220000300800 */
[----:B------:R-:W0:Y:S01]  /*2b130*/  LDL.LU R16, [R1+0x170] ;  /* 0x0001700001107983 */ /* 0x000e220000300800 */
[----:B------:R-:W0:Y:S02]  /*2b140*/  LDL.LU R17, [R1+0x174] ;  /* 0x0001740001117983 */ /* 0x000e240000300800 */
[----:B------:R-:W0:Y:S02]  /*2b150*/  LDL.LU R18, [R1+0x178] ;  /* 0x0001780001127983 */ /* 0x000e240000300800 */
[----:B------:R-:W0:Y:S01]  /*2b160*/  LDL.LU R19, [R1+0x17c] ;  /* 0x00017c0001137983 */ /* 0x000e220000300800 */
[----:B----4-:R-:W-:Y:S01]  /*2b170*/  STL.64 [R1+0x2020], R26 ;  /* 0x0020201a01007387 */ /* 0x010fe20000100a00 */
[----:B--2---:R1:W-:Y:S03]  /*2b180*/  STL.64 [R1+0x2018], R24 ;  /* 0x0020181801007387 */ /* 0x0043e60000100a00 */
[----:B-1----:R-:W0:Y:S01]  /*2b190*/  LDL.LU.64 R24, [R1+0x40] ;  /* 0x0000400001187983 */ /* 0x002e220000300a00 */
[----:B------:R-:W2:Y:S02]  /*2b1a0*/  LDL.LU R4, [R1+0x140] ;  /* 0x0001400001047983 */ /* 0x000ea40000300800 */
[----:B------:R-:W2:Y:S02]  /*2b1b0*/  LDL.LU R5, [R1+0x144] ;  /* 0x0001440001057983 */ /* 0x000ea40000300800 */
[----:B------:R-:W4:Y:S01]  /*2b1c0*/  LDL.LU R6, [R1+0x148] ;  /* 0x0001480001067983 */ /* 0x000f220000300800 */
[----:B------:R-:W4:Y:S01]  /*2b1d0*/  LDL.LU R7, [R1+0x14c] ;  /* 0x00014c0001077983 */ /* 0x000f220000300800 */
[----:B------:R-:W-:-:S03]  /*2b1e0*/  IMAD.MOV.U32 R27, RZ, RZ, R20 ;  /* 0x000000ffff1b7224 */ /* 0x000fc600078e0014 */
[----:B----4-:R-:W-:Y:S01]  /*2b1f0*/  STL.64 [R1+0x2008], R6 ;  /* 0x0020080601007387 */ /* 0x010fe20000100a00 */
[----:B--2---:R1:W-:Y:S03]  /*2b200*/  STL.64 [R1+0x2000], R4 ;  /* 0x0020000401007387 */ /* 0x0043e60000100a00 */
        /* <DEDUP_REMOVED lines=8> */
[----:B0-----:R-:W-:Y:S01]  /*2b290*/  HMMA.16816.F32.BF16 R16, R12, R24, R16 ;  /* 0x000000180c10723c */ /* 0x001fe20000041810 */
[----:B--2---:R-:W-:Y:S01]  /*2b2a0*/  STL.64 [R1+0x1f28], R22 ;  /* 0x001f281601007387 */ /* 0x004fe20000100a00 */
[----:B----4-:R0:W-:Y:S02]  /*2b2b0*/  STL.64 [R1+0x1f20], R20 ;  /* 0x001f201401007387 */ /* 0x0101e40000100a00 */
[----:B0-----:R-:W-:-:S02]  /*2b2c0*/  IMAD.MOV.U32 R20, RZ, RZ, R29 ;  /* 0x000000ffff147224 */ /* 0x001fc400078e001d */
[----:B------:R-:W-:Y:S01]  /*2b2d0*/  IMAD.MOV.U32 R21, RZ, RZ, R0 ;  /* 0x000000ffff157224 */ /* 0x000fe200078e0000 */
[----:B------:R-:W2:Y:S01]  /*2b2e0*/  LDL.LU R29, [R1+0x2034] ;  /* 0x00203400011d7983 */ /* 0x000ea20000300800 */
[----:B------:R-:W4:Y:S02]  /*2b2f0*/  LDL.LU R0, [R1+0x2030] ;  /* 0x0020300001007983 */ /* 0x000f240000300800 */
[----:B------:R0:W-:Y:S02]  /*2b300*/  STL.64 [R1+0x1e10], R10 ;  /* 0x001e100a01007387 */ /* 0x0001e40000100a00 */
[----:B------:R1:W-:Y:S01]  /*2b310*/  STL.64 [R1+0x1e08], R8 ;  /* 0x001e080801007387 */ /* 0x0003e20000100a00 */
[----:B0-----:R-:W2:Y:S01]  /*2b320*/  LDL R10, [R1+0x88] ;  /* 0x00008800010a7983 */ /* 0x001ea20000100800 */
[----:B---3--:R-:W-:Y:S02]  /*2b330*/  IMAD.MOV.U32 R11, RZ, RZ, R3 ;  /* 0x000000ffff0b7224 */ /* 0x008fe400078e0003 */
[----:B-1----:R-:W-:-:S02]  /*2b340*/  IMAD.MOV.U32 R8, RZ, RZ, R27 ;  /* 0x000000ffff087224 */ /* 0x002fc400078e001b */
[----:B------:R-:W-:Y:S01]  /*2b350*/  IMAD.MOV.U32 R9, RZ, RZ, R2 ;  /* 0x000000ffff097224 */ /* 0x000fe200078e0002 */
[----:B--2---:R-:W-:Y:S04]  /*2b360*/  STL.64 [R1+0x1fb8], R10 ;  /* 0x001fb80a01007387 */ /* 0x004fe80000100a00 */
[----:B------:R0:W-:Y:S02]  /*2b370*/  STL.64 [R1+0x1fb0], R8 ;  /* 0x001fb00801007387 */ /* 0x0001e40000100a00 */
[----:B0-----:R-:W2:Y:S01]  /*2b380*/  LDL.LU.64 R8, [R1+0x30] ;  /* 0x0000300001087983 */ /* 0x001ea20000300a00 */
[----:B------:R0:W-:Y:S02]  /*2b390*/  STL.64 [R1+0x170], R16 ;  /* 0x0001701001007387 */ /* 0x0001e40000100a00 */
[----:B------:R1:W-:Y:S01]  /*2b3a0*/  STL.64 [R1+0x178], R18 ;  /* 0x0001781201007387 */ /* 0x0003e20000100a00 */
[----:B0-----:R-:W3:Y:S01]  /*2b3b0*/  LDL.LU.64 R16, [R1+0x2028] ;  /* 0x0020280001107983 */ /* 0x001ee20000300a00 */
[----:B-1----:R-:W-:-:S02]  /*2b3c0*/  IMAD.MOV.U32 R19, RZ, RZ, R24 ;  /* 0x000000ffff137224 */ /* 0x002fc400078e0018 */
[----:B------:R-:W-:Y:S02]  /*2b3d0*/  IMAD.MOV.U32 R18, RZ, RZ, R25 ;  /* 0x000000ffff127224 */ /* 0x000fe400078e0019 */
[----:B------:R-:W2:Y:S01]  /*2b3e0*/  LDL.LU.64 R26, [R1+0x2020] ;  /* 0x00202000011a7983 */ /* 0x000ea20000300a00 */
[----:B------:R-:W2:Y:S02]  /*2b3f0*/  LDL.LU.64 R24, [R1+0x2018] ;  /* 0x0020180001187983 */ /* 0x000ea40000300a00 */
[C---:B--2---:R-:W-:Y:S11]  /*2b400*/  HMMA.16816.F32.BF16 R24, R12.reuse, R8, R24 ;  /* 0x000000080c18723c */ /* 0x044ff60000041818 */
[----:B------:R-:W-:Y:S11]  /*2b410*/  @!UPT UIADD3 URZ, URZ, URZ, URZ ;  /* 0x0000003f3f3ff290 */ /* 0x000ff6000fffe03f */
[----:B------:R-:W-:Y:S01]  /*2b420*/  @!UPT UIADD3 URZ, URZ, URZ, URZ ;  /* 0x0000003f3f3ff290 */ /* 0x000fe2000fffe03f */
[----:B------:R0:W-:Y:S01]  /*2b430*/  STL.64 [R1+0x160], R24 ;  /* 0x0001601801007387 */ /* 0x0001e20000100a00 */
[----:B------:R-:W-:Y:S03]  /*2b440*/  STL.64 [R1+0x168], R26 ;  /* 0x0001681a01007387 */ /* 0x000fe60000100a00 */
[----:B0-----:R-:W2:Y:S01]  /*2b450*/  LDL.LU.64 R24, [R1+0x2010] ;  /* 0x0020100001187983 */ /* 0x001ea20000300a00 */
[----:B------:R-:W-:Y:S02]  /*2b460*/  IMAD.MOV.U32 R23, RZ, RZ, R8 ;  /* 0x000000ffff177224 */ /* 0x000fe400078e0008 */
[----:B------:R-:W-:Y:S02]  /*2b470*/  IMAD.MOV.U32 R22, RZ, RZ, R9 ;  /* 0x000000ffff167224 */ /* 0x000fe400078e0009 */
[----:B------:R-:W3:Y:S01]  /*2b480*/  LDL.LU R8, [R1+0x110] ;  /* 0x0001100001087983 */ /* 0x000ee20000300800 */
[----:B------:R-:W3:Y:S01]  /*2b490*/  LDL.LU R9, [R1+0x114] ;  /* 0x0001140001097983 */ /* 0x000ee20000300800 */
[----:B------:R-:W3:Y:S02]  /*2b4a0*/  LDL.LU R10, [R1+0x118] ;  /* 0x00011800010a7983 */ /* 0x000ee40000300800 */
        /* <DEDUP_REMOVED lines=16> */
[----:B0-----:R-:W3:Y:S01]  /*2b5b0*/  LDL.LU.64 R26, [R1+0x1fe0] ;  /* 0x001fe000011a7983 */ /* 0x001ee20000300a00 */
[----:B------:R-:W3:Y:S01]  /*2b5c0*/  LDL.LU.64 R24, [R1+0x1fd8] ;  /* 0x001fd80001187983 */ /* 0x000ee20000300a00 */
[C---:B--2---:R-:W-:Y:S11]  /*2b5d0*/  HMMA.16816.F32.BF16 R4, R12.reuse, R20, R4 ;  /* 0x000000140c04723c */ /* 0x044ff60000041804 */
[----:B------:R-:W-:Y:S11]  /*2b5e0*/  @!UPT UIADD3 URZ, URZ, URZ, URZ ;  /* 0x0000003f3f3ff290 */ /* 0x000ff6000fffe03f */
[----:B------:R-:W-:Y:S01]  /*2b5f0*/  @!UPT UIADD3 URZ, URZ, URZ, URZ ;  /* 0x0000003f3f3ff290 */ /* 0x000fe2000fffe03f */
[----:B------:R-:W-:Y:S01]  /*2b600*/  STL.64 [R1+0x130], R4 ;  /* 0x0001300401007387 */ /* 0x000fe20000100a00 */
[----:B------:R0:W-:Y:S03]  /*2b610*/  STL.64 [R1+0x138], R6 ;  /* 0x0001380601007387 */ /* 0x0001e60000100a00 */
[----:B0-----:R-:W2:Y:S01]  /*2b620*/  LDL.LU.64 R6, [R1+0x1fd0] ;  /* 0x001fd00001067983 */ /* 0x001ea20000300a00 */
[----:B------:R-:W3:Y:S02]  /*2b630*/  LDL.LU.64 R4, [R1+0x1fc8] ;  /* 0x001fc80001047983 */ /* 0x000ee40000300a00 */
        /* <DEDUP_REMOVED lines=8> */
[----:B------:R-:W3:Y:S01]  /*2b6c0*/  LDL.LU R6, [R1+0x228] ;  /* 0x0002280001067983 */ /* 0x000ee20000300800 */
[----:B------:R-:W3:Y:S01]  /*2b6d0*/  LDL.LU R7, [R1+0x22c] ;  /* 0x00022c0001077983 */ /* 0x000ee20000300800 */
[----:B------:R-:W-:Y:S02]  /*2b6e0*/  HMMA.16816.F32.BF16 R8, R12, R16, R8 ;  /* 0x000000100c08723c */ /* 0x000fe40000041808 */
[----:B---3--:R-:W-:Y:S01]  /*2b6f0*/  STL.64 [R1+0x1f48], R6 ;  /* 0x001f480601007387 */ /* 0x008fe20000100a00 */
[----:B--2---:R0:W-:Y:S03]  /*2b700*/  STL.64 [R1+0x1f40], R4 ;  /* 0x001f400401007387 */ /* 0x0041e60000100a00 */
[----:B0-----:R-:W2:Y:S01]  /*2b710*/  LDL.LU R4, [R1+0x470] ;  /* 0x0004700001047983 */ /* 0x001ea20000300800 */
[----:B------:R-:W2:Y:S02]  /*2b720*/  LDL.LU R5, [R1+0x474] ;  /* 0x0004740001057983 */ /* 0x000ea40000300800 */
[----:B------:R-:W3:Y:S02]  /*2b730*/  LDL.LU R6, [R1+0x478] ;  /* 0x0004780001067983 */ /* 0x000ee40000300800 */
[----:B------:R-:W3:Y:S01]  /*2b740*/  LDL.LU R7, [R1+0x47c] ;  /* 0x00047c0001077983 */ /* 0x000ee20000300800 */
[----:B------:R-:W2:Y:S01]  /*2b750*/  LDL.LU R24, [R1+0xb0] ;  /* 0x0000b00001187983 */ /* 0x000ea20000300800 */
[----:B------:R-:W4:Y:S02]  /*2b760*/  LDL.LU R25, [R1+0xb4] ;  /* 0x0000b40001197983 */ /* 0x000f240000300800 */
[----:B------:R-:W4:Y:S02]  /*2b770*/  LDL.LU R26, [R1+0xb8] ;  /* 0x0000b800011a7983 */ /* 0x000f240000300800 */
[----:B------:R-:W4:Y:S01]  /*2b780*/  LDL.LU R27, [R1+0xbc] ;  /* 0x0000bc00011b7983 */ /* 0x000f220000300800 */
[----:B---3--:R-:W-:Y:S01]  /*2b790*/  STL.64 [R1+0x1f58], R6 ;  /* 0x001f580601007387 */ /* 0x008fe20000100a00 */
[----:B--2---:R0:W-:Y:S02]  /*2b7a0*/  STL.64 [R1+0x1f50], R4 ;  /* 0x001f500401007387 */ /* 0x0041e40000100a00 */
[----:B0-----:R-:W-:-:S02]  /*2b7b0*/  IMAD.MOV.U32 R4, RZ, RZ, R2 ;  /* 0x000000ffff047224 */ /* 0x001fc400078e0002 */
[----:B------:R-:W-:Y:S01]  /*2b7c0*/  IMAD.MOV.U32 R5, RZ, RZ, R3 ;  /* 0x000000ffff057224 */ /* 0x000fe200078e0003 */
[----:B------:R-:W2:Y:S01]  /*2b7d0*/  LDL.LU R2, [R1+0x1fc4] ;  /* 0x001fc40001027983 */ /* 0x000ea20000300800 */
[----:B------:R-:W3:Y:S03]  /*2b7e0*/  LDL.LU R3, [R1+0x1fc0] ;  /* 0x001fc00001037983 */ /* 0x000ee60000300800 */
[----:B------:R0:W-:Y:S02]  /*2b7f0*/  STL.64 [R1+0x1f70], R4 ;  /* 0x001f700401007387 */ /* 0x0001e40000100a00 */
[----:B0-----:R-:W-:Y:S02]  /*2b800*/  IMAD.MOV.U32 R4, RZ, RZ, R23 ;  /* 0x000000ffff047224 */ /* 0x001fe400078e0017 */
[----:B------:R-:W-:Y:S02]  /*2b810*/  IMAD.MOV.U32 R5, RZ, RZ, R22 ;  /* 0x000000ffff057224 */ /* 0x000fe400078e0016 */
[----:B------:R-:W-:-:S02]  /*2b820*/  IMAD.MOV.U32 R23, RZ, RZ, R16 ;  /* 0x000000ffff177224 */ /* 0x000fc400078e0010 */
[----:B------:R-:W-:Y:S01]  /*2b830*/  IMAD.MOV.U32 R22, RZ, RZ, R17 ;  /* 0x000000ffff167224 */ /* 0x000fe200078e0011 */
[----:B------:R0:W-:Y:S01]  /*2b840*/  STL.64 [R1+0x1f88], R4 ;  /* 0x001f880401007387 */ /* 0x0001e20000100a00 */
[----:B------:R-:W-:Y:S02]  /*2b850*/  STL.64 [R1+0x110], R8 ;  /* 0x0001100801007387 */ /* 0x000fe40000100a00 */
[----:B------:R1:W-:Y:S02]  /*2b860*/  STL.64 [R1+0x118], R10 ;  /* 0x0001180a01007387 */ /* 0x0003e40000100a00 */
[----:B0-----:R-:W-:Y:S02]  /*2b870*/  IMAD.MOV.U32 R4, RZ, RZ, R19 ;  /* 0x000000ffff047224 */ /* 0x001fe400078e0013 */
[----:B------:R-:W-:Y:S01]  /*2b880*/  IMAD.MOV.U32 R5, RZ, RZ, R18 ;  /* 0x000000ffff057224 */ /* 0x000fe200078e0012 */
[----:B-1----:R-:W2:Y:S01]  /*2b890*/  LDL.LU.64 R10, [R1+0x1fb8] ;  /* 0x001fb800010a7983 */ /* 0x002ea20000300a00 */
[----:B------:R-:W4:Y:S02]  /*2b8a0*/  LDL.LU.64 R8, [R1+0x1fb0] ;  /* 0x001fb00001087983 */ /* 0x000f240000300a00 */
[----:B------:R-:W2:Y:S02]  /*2b8b0*/  LDL.LU.64 R18, [R1+0x1fa8] ;  /* 0x001fa80001127983 */ /* 0x000ea40000300a00 */
[----:B------:R-:W2:Y:S01]  /*2b8c0*/  LDL.LU.64 R16, [R1+0x1fa0] ;  /* 0x001fa00001107983 */ /* 0x000ea20000300a00 */
[----:B------:R-:W-:Y:S01]  /*2b8d0*/  STL.64 [R1+0x1f68], R22 ;  /* 0x001f681601007387 */ /* 0x000fe20000100a00 */
        /* <DEDUP_REMOVED lines=16> */
[----:B------:R-:W2:Y:S02]  /*2b9e0*/  LDL.LU R22, [R1+0xa8] ;  /* 0x0000a80001167983 */ /* 0x000ea40000300800 */
[----:B------:R-:W2:Y:S01]  /*2b9f0*/  LDL.LU R23, [R1+0xac] ;  /* 0x0000ac0001177983 */ /* 0x000ea20000300800 */
[----:B------:R-:W4:Y:S11]  /*2ba00*/  LDL.LU R24, [R1+0x330] ;  /* 0x0003300001187983 */ /* 0x000f360000300800 */
[----:B------:R-:W-:Y:S01]  /*2ba10*/  @!UPT UIADD3 URZ, URZ, URZ, URZ ;  /* 0x0000003f3f3ff290 */ /* 0x000fe2000fffe03f */
[----:B------:R0:W-:Y:S02]  /*2ba20*/  STL.64 [R1+0xb0], R12 ;  /* 0x0000b00c01007387 */ /* 0x0001e40000100a00 */
[----:B------:R1:W-:Y:S02]  /*2ba30*/  STL.64 [R1+0xb8], R14 ;  /* 0x0000b80e01007387 */ /* 0x0003e40000100a00 */
[----:B------:R-:W4:Y:S01]  /*2ba40*/  LDL.LU R25, [R1+0x334] ;  /* 0x0003340001197983 */ /* 0x000f220000300800 */
[----:B------:R-:W4:Y:S04]  /*2ba50*/  LDL.LU R26, [R1+0x338] ;  /* 0x00033800011a7983 */ /* 0x000f280000300800 */
[----:B0-----:R-:W3:Y:S01]  /*2ba60*/  LDL.LU.64 R12, [R1] ;  /* 0x00000000010c7983 */ /* 0x001ee20000300a00 */
[----:B-1----:R-:W3:Y:S01]  /*2ba70*/  LDL.64 R14, [R1+0x8] ;  /* 0x00000800010e7983 */ /* 0x002ee20000100a00 */
[C---:B--2---:R-:W-:Y:S02]  /*2ba80*/  HMMA.16816.F32.BF16 R4, R16.reuse, R4, R20 ;  /* 0x000000041004723c */ /* 0x044fe40000041814 */
[----:B------:R-:W2:Y:S01]  /*2ba90*/  LDL.LU.64 R22, [R1+0x1f98] ;  /* 0x001f980001167983 */ /* 0x000ea20000300a00 */
[----:B------:R-:W2:Y:S11]  /*2baa0*/  LDL.LU.64 R20, [R1+0x1f90] ;  /* 0x001f900001147983 */ /* 0x000eb60000300a00 */
[----:B------:R-:W-:Y:S09]  /*2bab0*/  @!UPT UIADD3 URZ, URZ, URZ, URZ ;  /* 0x0000003f3f3ff290 */ /* 0x000ff2000fffe03f */
[----:B------:R0:W-:Y:S01]  /*2bac0*/  STL.64 [R1+0xa0], R4 ;  /* 0x0000a00401007387 */ /* 0x0001e20000100a00 */
[----:B------:R2:W-:Y:S03]  /*2bad0*/  STL.64 [R1+0xa8], R6 ;  /* 0x0000a80601007387 */ /* 0x0005e60000100a00 */
[----:B0-----:R-:W2:Y:S02]  /*2bae0*/  LDL.LU.64 R4, [R1+0x1f88] ;  /* 0x001f880001047983 */ /* 0x001ea40000300a00 */
[----:B--2---:R-:W-:Y:S02]  /*2baf0*/  HMMA.16816.F32.BF16 R4, R16, R4, R20 ;  /* 0x000000041004723c */ /* 0x004fe40000041814 */
[----:B------:R-:W2:Y:S01]  /*2bb00*/  LDL.LU.64 R22, [R1+0x1f80] ;  /* 0x001f800001167983 */ /* 0x000ea20000300a00 */
[----:B------:R-:W2:Y:S11]  /*2bb10*/  LDL.LU.64 R20, [R1+0x1f78] ;  /* 0x001f780001147983 */ /* 0x000eb60000300a00 */
[----:B------:R-:W-:Y:S09]  /*2bb20*/  @!UPT UIADD3 URZ, URZ, URZ, URZ ;  /* 0x0000003f3f3ff290 */ /* 0x000ff2000fffe03f */
[----:B------:R0:W-:Y:S01]  /*2bb30*/  STL.64 [R1+0x90], R4 ;  /* 0x0000900401007387 */ /* 0x0001e20000100a00 */
[----:B------:R2:W-:Y:S03]  /*2bb40*/  STL [R1+0x98], R6 ;  /* 0x0000980601007387 */ /* 0x0005e60000100800 */
[----:B0-----:R-:W2:Y:S01]  /*2bb50*/  LDL.LU.64 R4, [R1+0x1f70] ;  /* 0x001f700001047983 */ /* 0x001ea20000300a00 */
[----:B---3--:R-:W-:Y:S02]  /*2bb60*/  IMAD.MOV.U32 R27, RZ, RZ, R3 ;  /* 0x000000ffff1b7224 */ /* 0x008fe400078e0003 */
[----:B------:R-:W-:-:S05]  /*2bb70*/  IMAD.MOV.U32 R3, RZ, RZ, R7 ;  /* 0x000000ffff037224 */ /* 0x000fca00078e0007 */
[----:B------:R-:W-:Y:S01]  /*2bb80*/  STL [R1+0x1d80], R3 ;  /* 0x001d800301007387 */ /* 0x000fe20000100800 */
[C---:B--2---:R-:W-:Y:S03]  /*2bb90*/  HMMA.16816.F32.BF16 R4, R16.reuse, R4, R20 ;  /* 0x000000041004723c */ /* 0x044fe60000041814 */
[----:B------:R-:W2:Y:S01]  /*2bba0*/  LDL.LU.64 R22, [R1+0x1f68] ;  /* 0x001f680001167983 */ /* 0x000ea20000300a00 */
[----:B------:R-:W3:Y:S11]  /*2bbb0*/  LDL.LU.64 R20, [R1+0x1f60] ;  /* 0x001f600001147983 */ /* 0x000ef60000300a00 */
[----:B------:R-:W-:Y:S08]  /*2bbc0*/  @!UPT UIADD3 URZ, URZ, URZ, URZ ;  /* 0x0000003f3f3ff290 */ /* 0x000ff0000fffe03f */
        /* <DEDUP_REMOVED lines=12> */
[----:B------:R-:W-:Y:S01]  /*2bc90*/  IMAD.MOV.U32 R13, RZ, RZ, R22 ;  /* 0x000000ffff0d7224 */ /* 0x000fe200078e0016 */
[----:B------:R-:W-:Y:S01]  /*2bca0*/  STL.64 [R1+0x1ee0], R14 ;  /* 0x001ee00e01007387 */ /* 0x000fe20000100a00 */
[C---:B---3--:R-:W-:Y:S03]  /*2bcb0*/  HMMA.16816.F32.BF16 R20, R16.reuse, R20, R4 ;  /* 0x000000141014723c */ /* 0x048fe60000041804 */
[----:B------:R-:W2:Y:S01]  /*2bcc0*/  LDL.LU.64 R6, [R1+0x1f38] ;  /* 0x001f380001067983 */ /* 0x000ea20000300a00 */
[----:B------:R-:W3:Y:S11]  /*2bcd0*/  LDL.LU.64 R4, [R1+0x1f30] ;  /* 0x001f300001047983 */ /* 0x000ef60000300a00 */
[----:B------:R-:W-:Y:S08]  /*2bce0*/  @!UPT UIADD3 URZ, URZ, URZ, URZ ;  /* 0x0000003f3f3ff290 */ /* 0x000ff0000fffe03f */
        /* <DEDUP_REMOVED lines=8> */
[----:B------:R-:W-:Y:S02]  /*2bd70*/  IMAD.MOV.U32 R4, RZ, RZ, R23 ;  /* 0x000000ffff047224 */ /* 0x000fe400078e0017 */
[----:B------:R0:W-:Y:S02]  /*2bd80*/  STL [R1+0x348], R22 ;  /* 0x0003481601007387 */ /* 0x0001e40000100800 */
[----:B0-----:R-:W3:Y:S01]  /*2bd90*/  LDL.LU.64 R22, [R1+0x1f18] ;  /* 0x001f180001167983 */ /* 0x001ee20000300a00 */
[----:B------:R-:W3:Y:S02]  /*2bda0*/  LDL.LU.64 R20, [R1+0x1f10] ;  /* 0x001f100001147983 */ /* 0x000ee40000300a00 */
[----:B--2---:R-:W-:Y:S02]  /*2bdb0*/  STL.64 [R1+0x1e98], R6 ;  /* 0x001e980601007387 */ /* 0x004fe40000100a00 */
[----:B------:R0:W-:Y:S02]  /*2bdc0*/  STL [R1+0x1e90], R4 ;  /* 0x001e900401007387 */ /* 0x0001e40000100800 */
[----:B0-----:R-:W2:Y:S01]  /*2bdd0*/  LDL.LU R4, [R1+0x2f0] ;  /* 0x0002f00001047983 */ /* 0x001ea20000300800 */
[----:B------:R-:W2:Y:S02]  /*2bde0*/  LDL.LU R5, [R1+0x2f4] ;  /* 0x0002f40001057983 */ /* 0x000ea40000300800 */
[----:B------:R-:W2:Y:S02]  /*2bdf0*/  LDL.LU R6, [R1+0x2f8] ;  /* 0x0002f80001067983 */ /* 0x000ea40000300800 */
[----:B------:R-:W2:Y:S02]  /*2be00*/  LDL.LU R7, [R1+0x2fc] ;  /* 0x0002fc0001077983 */ /* 0x000ea40000300800 */
[----:B--2---:R0:W-:Y:S01]  /*2be10*/  STL.64 [R1+0x1ea8], R6 ;  /* 0x001ea80601007387 */ /* 0x0041e20000100a00 */
[----:B------:R-:W-:Y:S03]  /*2be20*/  STL.64 [R1+0x1ea0], R4 ;  /* 0x001ea00401007387 */ /* 0x000fe60000100a00 */
[----:B0-----:R-:W2:Y:S04]  /*2be30*/  LDL.64 R6, [R1+0x18] ;  /* 0x0000180001067983 */ /* 0x001ea80000100a00 */
[----:B--2---:R0:W-:Y:S04]  /*2be40*/  STL.64 [R1+0x1ec0], R6 ;  /* 0x001ec00601007387 */ /* 0x0041e80000100a00 */
[----:B0-----:R-:W2:Y:S04]  /*2be50*/  LDL R6, [R1+0x38] ;  /* 0x0000380001067983 */ /* 0x001ea80000100800 */
[----:B------:R-:W2:Y:S04]  /*2be60*/  LDL R7, [R1+0x3c] ;  /* 0x00003c0001077983 */ /* 0x000ea80000100800 */
[----:B--2---:R0:W-:Y:S01]  /*2be70*/  STL.64 [R1+0x1ed8], R6 ;  /* 0x001ed80601007387 */ /* 0x0041e20000100a00 */
[----:B------:R-:W2:Y:S02]  /*2be80*/  LDL.LU R4, [R1+0x460] ;  /* 0x0004600001047983 */ /* 0x000ea40000300800 */
[----:B------:R-:W2:Y:S01]  /*2be90*/  LDL.LU R5, [R1+0x464] ;  /* 0x0004640001057983 */ /* 0x000ea20000300800 */
[----:B0-----:R-:W2:Y:S01]  /*2bea0*/  LDL.LU R6, [R1+0x468] ;  /* 0x0004680001067983 */ /* 0x001ea20000300800 */
[----:B------:R-:W2:Y:S02]  /*2beb0*/  LDL.LU R7, [R1+0x46c] ;  /* 0x00046c0001077983 */ /* 0x000ea40000300800 */
[C---:B--2---:R-:W-:Y:S01]  /*2bec0*/  HMMA.16816.F32.BF16 R4, R16.reuse, R12, R4 ;  /* 0x0000000c1004723c */ /* 0x044fe20000041804 */
[----:B------:R-:W3:Y:S07]  /*2bed0*/  LDL.LU R12, [R1+0x320] ;  /* 0x00032000010c7983 */ /* 0x000eee0000300800 */
[----:B----4-:R-:W-:Y:S11]  /*2bee0*/  HMMA.16816.F32.BF16 R16, R16, R8, R24 ;  /* 0x000000081010723c */ /* 0x010ff60000041818 */
[----:B------:R-:W-:Y:S04]  /*2bef0*/  @!UPT UIADD3 URZ, URZ, URZ, URZ ;  /* 0x0000003f3f3ff290 */ /* 0x000fe8000fffe03f */
[----:B------:R-:W-:Y:S01]  /*2bf00*/  STL.64 [R1+0x460], R4 ;  /* 0x0004600401007387 */ /* 0x000fe20000100a00 */
[----:B------:R0:W-:Y:S02]  /*2bf10*/  STL.64 [R1+0x468], R6 ;  /* 0x0004680601007387 */ /* 0x0001e40000100a00 */
[----:B------:R-:W3:Y:S02]  /*2bf20*/  LDL.LU R13, [R1+0x324] ;  /* 0x00032400010d7983 */ /* 0x000ee40000300800 */
[----:B------:R-:W3:Y:S01]  /*2bf30*/  LDL.LU R14, [R1+0x328] ;  /* 0x00032800010e7983 */ /* 0x000ee20000300800 */
[----:B------:R-:W3:Y:S04]  /*2bf40*/  LDL.LU R15, [R1+0x32c] ;  /* 0x00032c00010f7983 */ /* 0x000ee80000300800 */
[----:B0-----:R-:W3:Y:S01]  /*2bf50*/  LDL.64 R6, [R1+0x48] ;  /* 0x0000480001067983 */ /* 0x001ee20000100a00 */
[----:B------:R-:W2:Y:S02]  /*2bf60*/  LDL.LU R24, [R1+0x210] ;  /* 0x0002100001187983 */ /* 0x000ea40000300800 */
[----:B------:R-:W-:Y:S02]  /*2bf70*/  STL.64 [R1+0x330], R16 ;  /* 0x0003301001007387 */ /* 0x000fe40000100a00 */
[----:B------:R-:W-:-:S02]  /*2bf80*/  IMAD.MOV.U32 R26, RZ, RZ, R0 ;  /* 0x000000ffff1a7224 */ /* 0x000fc400078e0000 */
[----:B------:R-:W-:Y:S01]  /*2bf90*/  IMAD.MOV.U32 R27, RZ, RZ, R29 ;  /* 0x000000ffff1b7224 */ /* 0x000fe200078e001d */
[----:B------:R-:W-:Y:S01]  /*2bfa0*/  STL.64 [R1+0x338], R18 ;  /* 0x0003381201007387 */ /* 0x000fe20000100a00 */
[----:B------:R-:W-:Y:S02]  /*2bfb0*/  IMAD.MOV.U32 R25, RZ, RZ, R2 ;  /* 0x000000ffff197224 */ /* 0x000fe400078e0002 */
[----:B------:R-:W4:Y:S02]  /*2bfc0*/  LDL.LU R2, [R1+0x1f08] ;  /* 0x001f080001027983 */ /* 0x000f240000300800 */
[----:B------:R-:W3:Y:S01]  /*2bfd0*/  LDL.LU R0, [R1+0x1f04] ;  /* 0x001f040001007983 */ /* 0x000ee20000300800 */
[----:B------:R-:W3:Y:S01]  /*2bfe0*/  LDL.LU R29, [R1+0x1f00] ;  /* 0x001f0000011d7983 */ /* 0x000ee20000300800 */
[----:B------:R-:W-:Y:S03]  /*2bff0*/  STL.64 [R1+0x1e78], R26 ;  /* 0x001e781a01007387 */ /* 0x000fe60000100a00 */
[----:B--2---:R0:W-:Y:S04]  /*2c000*/  STL.64 [R1+0x1e70], R24 ;  /* 0x001e701801007387 */ /* 0x0041e80000100a00 */
[----:B0-----:R-:W2:Y:S01]  /*2c010*/  LDL.LU R24, [R1+0x2d0] ;  /* 0x0002d00001187983 */ /* 0x001ea20000300800 */
[----:B------:R-:W2:Y:S02]  /*2c020*/  LDL.LU R25, [R1+0x2d4] ;  /* 0x0002d40001197983 */ /* 0x000ea40000300800 */
[----:B------:R-:W2:Y:S02]  /*2c030*/  LDL.LU R26, [R1+0x2d8] ;  /* 0x0002d800011a7983 */ /* 0x000ea40000300800 */
[----:B------:R-:W2:Y:S02]  /*2c040*/  LDL.LU R27, [R1+0x2dc] ;  /* 0x0002dc00011b7983 */ /* 0x000ea40000300800 */
[----:B--2---:R-:W-:Y:S01]  /*2c050*/  STL.64 [R1+0x1e88], R26 ;  /* 0x001e881a01007387 */ /* 0x004fe20000100a00 */
[----:B------:R3:W-:Y:S02]  /*2c060*/  STL.64 [R1+0x1e80], R24 ;  /* 0x001e801801007387 */ /* 0x0007e40000100a00 */
[----:B---3--:R-:W-:-:S02]  /*2c070*/  IMAD.MOV.U32 R24, RZ, RZ, R29 ;  /* 0x000000ffff187224 */ /* 0x008fc400078e001d */
[----:B------:R-:W-:Y:S01]  /*2c080*/  IMAD.MOV.U32 R25, RZ, RZ, R0 ;  /* 0x000000ffff197224 */ /* 0x000fe200078e0000 */
[----:B------:R-:W2:Y:S01]  /*2c090*/  LDL.LU R29, [R1+0x1efc] ;  /* 0x001efc00011d7983 */ /* 0x000ea20000300800 */
[----:B------:R-:W3:Y:S02]  /*2c0a0*/  LDL.LU R0, [R1+0x1ef8] ;  /* 0x001ef80001007983 */ /* 0x000ee40000300800 */
[----:B----4-:R-:W-:Y:S02]  /*2c0b0*/  IMAD.MOV.U32 R26, RZ, RZ, R2 ;  /* 0x000000ffff1a7224 */ /* 0x010fe400078e0002 */
[----:B------:R-:W4:Y:S01]  /*2c0c0*/  LDL.LU R2, [R1+0x1ef4] ;  /* 0x001ef40001027983 */ /* 0x000f220000300800 */
[----:B------:R-:W2:Y:S01]  /*2c0d0*/  LDL.LU R27, [R1+0x2ec] ;  /* 0x0002ec00011b7983 */ /* 0x000ea20000300800 */
[----:B------:R-:W-:Y:S02]  /*2c0e0*/  HMMA.16816.F32.BF16 R12, R20, R6, R12 ;  /* 0x00000006140c723c */ /* 0x000fe4000004180c */
[----:B--2---:R-:W-:Y:S01]  /*2c0f0*/  STL.64 [R1+0x1eb8], R26 ;  /* 0x001eb81a01007387 */ /* 0x004fe20000100a00 */
[----:B------:R0:W-:Y:S03]  /*2c100*/  STL.64 [R1+0x1eb0], R24 ;  /* 0x001eb01801007387 */ /* 0x0001e60000100a00 */
[----:B0-----:R-:W2:Y:S01]  /*2c110*/  LDL.LU R24, [R1+0x300] ;  /* 0x0003000001187983 */ /* 0x001ea20000300800 */
[----:B---3--:R-:W-:-:S02]  /*2c120*/  IMAD.MOV.U32 R26, RZ, RZ, R0 ;  /* 0x000000ffff1a7224 */ /* 0x008fc400078e0000 */
[----:B----4-:R-:W-:Y:S02]  /*2c130*/  IMAD.MOV.U32 R27, RZ, RZ, R2 ;  /* 0x000000ffff1b7224 */ /* 0x010fe400078e0002 */
[----:B------:R-:W-:Y:S02]  /*2c140*/  IMAD.MOV.U32 R25, RZ, RZ, R29 ;  /* 0x000000ffff197224 */ /* 0x000fe400078e001d */
[----:B------:R-:W3:Y:S01]  /*2c150*/  LDL.LU R29, [R1+0x1ef0] ;  /* 0x001ef000011d7983 */ /* 0x000ee20000300800 */
[----:B------:R-:W4:Y:S02]  /*2c160*/  LDL.LU R0, [R1+0x1eec] ;  /* 0x001eec0001007983 */ /* 0x000f240000300800 */
[----:B------:R-:W3:Y:S02]  /*2c170*/  LDL.LU R2, [R1+0x1ee8] ;  /* 0x001ee80001027983 */ /* 0x000ee40000300800 */
[----:B------:R-:W-:Y:S02]  /*2c180*/  STL.64 [R1+0x1ed0], R26 ;  /* 0x001ed01a01007387 */ /* 0x000fe40000100a00 */
[----:B------:R-:W-:Y:S01]  /*2c190*/  IMAD.MOV.U32 R9, RZ, RZ, R7 ;  /* 0x000000ffff097224 */ /* 0x000fe200078e0007 */
[----:B--2---:R0:W-:Y:S04]  /*2c1a0*/  STL.64 [R1+0x1ec8], R24 ;  /* 0x001ec81801007387 */ /* 0x0041e80000100a00 */
[----:B0-----:R-:W2:Y:S01]  /*2c1b0*/  LDL.LU R24, [R1+0x310] ;  /* 0x0003100001187983 */ /* 0x001ea20000300800 */
[----:B------:R-:W2:Y:S02]  /*2c1c0*/  LDL.LU R25, [R1+0x314] ;  /* 0x0003140001197983 */ /* 0x000ea40000300800 */
[----:B------:R-:W2:Y:S02]  /*2c1d0*/  LDL.LU R26, [R1+0x318] ;  /* 0x00031800011a7983 */ /* 0x000ea40000300800 */
[----:B------:R-:W2:Y:S01]  /*2c1e0*/  LDL.64 R18, [R1+0x28] ;  /* 0x0000280001127983 */ /* 0x000ea20000100a00 */
[----:B------:R0:W-:Y:S01]  /*2c1f0*/  STL.64 [R1+0x320], R12 ;  /* 0x0003200c01007387 */ /* 0x0001e20000100a00 */
[----:B------:R1:W-:Y:S02]  /*2c200*/  STL.64 [R1+0x328], R14 ;  /* 0x0003280e01007387 */ /* 0x0003e40000100a00 */
[----:B0-----:R-:W-:Y:S01]  /*2c210*/  IMAD.MOV.U32 R12, RZ, RZ, R6 ;  /* 0x000000ffff0c7224 */ /* 0x001fe200078e0006 */
[----:B-1----:R-:W2:Y:S01]  /*2c220*/  LDL.LU.64 R14, [R1+0x1ee0] ;  /* 0x001ee000010e7983 */ /* 0x002ea20000300a00 */
[----:B------:R-:W2:Y:S02]  /*2c230*/  LDL.LU.64 R6, [R1+0x1ed8] ;  /* 0x001ed80001067983 */ /* 0x000ea40000300a00 */
[----:B---3--:R-:W-:-:S07]  /*2c240*/  IMAD.MOV.U32 R27, RZ, RZ, R29 ;  /* 0x000000ffff1b7224 */ /* 0x008fce00078e001d */
[C---:B--2---:R-:W-:Y:S01]  /*2c250*/  HMMA.16816.F32.BF16 R4, R20.reuse, R6, R24 ;  /* 0x000000061404723c */ /* 0x044fe20000041818 */
[----:B------:R-:W2:Y:S01]  /*2c260*/  LDL.LU.64 R26, [R1+0x1ed0] ;  /* 0x001ed000011a7983 */ /* 0x000ea20000300a00 */
[----:B------:R-:W2:Y:S11]  /*2c270*/  LDL.LU.64 R24, [R1+0x1ec8] ;  /* 0x001ec80001187983 */ /* 0x000eb60000300a00 */
[----:B------:R-:W-:Y:S10]  /*2c280*/  @!UPT UIADD3 URZ, URZ, URZ, URZ ;  /* 0x0000003f3f3ff290 */ /* 0x000ff4000fffe03f */
        /* <DEDUP_REMOVED lines=11> */
[----:B------:R-:W3:Y:S02]  /*2c340*/  LDL.LU.64 R6, [R1+0x1ea8] ;  /* 0x001ea80001067983 */ /* 0x000ee40000300a00 */
[----:B------:R-:W3:Y:S02]  /*2c350*/  LDL.LU.64 R4, [R1+0x1ea0] ;  /* 0x001ea00001047983 */ /* 0x000ee40000300a00 */
[C---:B---3--:R-:W-:Y:S08]  /*2c360*/  HMMA.16816.F32.BF16 R4, R20.reuse, R14, R4 ;  /* 0x0000000e1404723c */ /* 0x048ff00000041804 */
[----:B--2---:R-:W-:Y:S11]  /*2c370*/  HMMA.16816.F32.BF16 R24, R20, R18, R24 ;  /* 0x000000121418723c */ /* 0x004ff60000041818 */
[----:B------:R-:W-:Y:S04]  /*2c380*/  @!UPT UIADD3 URZ, URZ, URZ, URZ ;  /* 0x0000003f3f3ff290 */ /* 0x000fe8000fffe03f */
[----:B------:R0:W-:Y:S01]  /*2c390*/  STL.64 [R1+0x2f0], R4 ;  /* 0x0002f00401007387 */ /* 0x0001e20000100a00 */
[----:B------:R1:W-:Y:S08]  /*2c3a0*/  STL [R1+0x2f8], R6 ;  /* 0x0002f80601007387 */ /* 0x0003f00000100800 */
[----:B------:R-:W-:Y:S02]  /*2c3b0*/  IMAD.MOV.U32 R29, RZ, RZ, R25 ;  /* 0x000000ffff1d7224 */ /* 0x000fe400078e0019 */
[----:B0-----:R-:W-:-:S02]  /*2c3c0*/  IMAD.MOV.U32 R5, RZ, RZ, R7 ;  /* 0x000000ffff057224 */ /* 0x001fc400078e0007 */
[----:B-1----:R-:W2:Y:S01]  /*2c3d0*/  LDL.LU.64 R6, [R1+0x1e98] ;  /* 0x001e980001067983 */ /* 0x002ea20000300a00 */
[----:B------:R-:W3:Y:S02]  /*2c3e0*/  LDL.LU R4, [R1+0x1e90] ;  /* 0x001e900001047983 */ /* 0x000ee40000300800 */
[----:B------:R0:W-:Y:S02]  /*2c3f0*/  STL.64 [R1+0x1e58], R14 ;  /* 0x001e580e01007387 */ /* 0x0001e40000100a00 */
[----:B------:R1:W-:Y:S02]  /*2c400*/  STL [R1+0x2e0], R24 ;  /* 0x0002e01801007387 */ /* 0x0003e40000100800 */
[----:B0-----:R-:W-:Y:S02]  /*2c410*/  IMAD.MOV.U32 R14, RZ, RZ, R2 ;  /* 0x000000ffff0e7224 */ /* 0x001fe400078e0002 */
[----:B----4-:R-:W-:Y:S02]  /*2c420*/  IMAD.MOV.U32 R15, RZ, RZ, R0 ;  /* 0x000000ffff0f7224 */ /* 0x010fe400078e0000 */
[----:B------:R-:W-:-:S02]  /*2c430*/  IMAD.MOV.U32 R2, RZ, RZ, R26 ;  /* 0x000000ffff027224 */ /* 0x000fc400078e001a */
[----:B------:R-:W-:Y:S02]  /*2c440*/  IMAD.MOV.U32 R0, RZ, RZ, R27 ;  /* 0x000000ffff007224 */ /* 0x000fe400078e001b */
[----:B------:R-:W2:Y:S01]  /*2c450*/  LDL.LU.64 R26, [R1+0x1e88] ;  /* 0x001e8800011a7983 */ /* 0x000ea20000300a00 */
[----:B-1----:R-:W2:Y:S02]  /*2c460*/  LDL.LU.64 R24, [R1+0x1e80] ;  /* 0x001e800001187983 */ /* 0x002ea40000300a00 */
[----:B------:R-:W-:Y:S02]  /*2c470*/  STL.64 [R1+0x1e50], R18 ;  /* 0x001e501201007387 */ /* 0x000fe40000100a00 */
[----:B------:R-:W-:Y:S01]  /*2c480*/  STL [R1+0x1d8c], R0 ;  /* 0x001d8c0001007387 */ /* 0x000fe20000100800 */
[----:B------:R-:W-:Y:S01]  /*2c490*/  STL [R1+0x1d88], R2 ;  /* 0x001d880201007387 */ /* 0x000fe20000100800 */
[----:B------:R-:W-:Y:S01]  /*2c4a0*/  STL [R1+0x1d84], R29 ;  /* 0x001d841d01007387 */ /* 0x000fe20000100800 */
[----:B--2---:R-:W-:Y:S11]  /*2c4b0*/  HMMA.16816.F32.BF16 R24, R20, R6, R24 ;  /* 0x000000061418723c */ /* 0x004ff60000041818 */
[----:B------:R-:W-:Y:S11]  /*2c4c0*/  @!UPT UIADD3 URZ, URZ, URZ, URZ ;  /* 0x0000003f3f3ff290 */ /* 0x000ff6000fffe03f */
[----:B------:R-:W-:Y:S01]  /*2c4d0*/  @!UPT UIADD3 URZ, URZ, URZ, URZ ;  /* 0x0000003f3f3ff290 */ /* 0x000fe2000fffe03f */
[----:B------:R-:W-:Y:S01]  /*2c4e0*/  STL.64 [R1+0x4a0], R24 ;  /* 0x0004a01801007387 */ /* 0x000fe20000100a00 */
[----:B------:R0:W-:Y:S03]  /*2c4f0*/  STL.64 [R1+0x4a8], R26 ;  /* 0x0004a81a01007387 */ /* 0x0001e60000100a00 */
[----:B0-----:R-:W2:Y:S01]  /*2c500*/  LDL.LU.64 R26, [R1+0x1e78] ;  /* 0x001e7800011a7983 */ /* 0x001ea20000300a00 */
[----:B------:R-:W2:Y:S02]  /*2c510*/  LDL.LU.64 R24, [R1+0x1e70] ;  /* 0x001e700001187983 */ /* 0x000ea40000300a00 */
[----:B------:R-:W-:Y:S02]  /*2c520*/  STL.64 [R1+0x1e48], R6 ;  /* 0x001e480601007387 */ /* 0x000fe40000100a00 */
[----:B---3--:R0:W-:Y:S02]  /*2c530*/  STL.64 [R1+0x1e40], R4 ;  /* 0x001e400401007387 */ /* 0x0081e40000100a00 */
[----:B0-----:R-:W3:Y:S01]  /*2c540*/  LDL.LU R4, [R1+0x2c0] ;  /* 0x0002c00001047983 */ /* 0x001ee20000300800 */
[----:B------:R-:W3:Y:S02]  /*2c550*/  LDL.LU R5, [R1+0x2c4] ;  /* 0x0002c40001057983 */ /* 0x000ee40000300800 */
[----:B------:R-:W3:Y:S02]  /*2c560*/  LDL.LU R6, [R1+0x2c8] ;  /* 0x0002c80001067983 */ /* 0x000ee40000300800 */
[----:B------:R-:W3:Y:S02]  /*2c570*/  LDL.LU R7, [R1+0x2cc] ;  /* 0x0002cc0001077983 */ /* 0x000ee40000300800 */
[----:B------:R-:W-:-:S02]  /*2c580*/  IMAD.MOV.U32 R18, RZ, RZ, R12 ;  /* 0x000000ffff127224 */ /* 0x000fc400078e000c */
[----:B------:R-:W4:Y:S01]  /*2c590*/  LDL.LU R12, [R1+0x1f0] ;  /* 0x0001f000010c7983 */ /* 0x000f220000300800 */
[C---:B---3--:R-:W-:Y:S08]  /*2c5a0*/  HMMA.16816.F32.BF16 R4, R20.reuse, R14, R4 ;  /* 0x0000000e1404723c */ /* 0x048ff00000041804 */
[----:B--2---:R-:W-:Y:S11]  /*2c5b0*/  HMMA.16816.F32.BF16 R20, R20, R10, R24 ;  /* 0x0000000a1414723c */ /* 0x004ff60000041818 */
[----:B------:R-:W-:Y:S04]  /*2c5c0*/  @!UPT UIADD3 URZ, URZ, URZ, URZ ;  /* 0x0000003f3f3ff290 */ /* 0x000fe8000fffe03f */
[----:B------:R0:W-:Y:S01]  /*2c5d0*/  STL.64 [R1+0x540], R4 ;  /* 0x0005400401007387 */ /* 0x0001e20000100a00 */
[----:B------:R1:W-:Y:S02]  /*2c5e0*/  STL.64 [R1+0x548], R6 ;  /* 0x0005480601007387 */ /* 0x0003e40000100a00 */
[----:B------:R-:W4:Y:S02]  /*2c5f0*/  LDL.LU R13, [R1+0x1f4] ;  /* 0x0001f400010d7983 */ /* 0x000f240000300800 */
[----:B------:R-:W4:Y:S01]  /*2c600*/  LDL.LU R14, [R1+0x1f8] ;  /* 0x0001f800010e7983 */ /* 0x000f220000300800 */
[----:B------:R-:W4:Y:S04]  /*2c610*/  LDL.LU R15, [R1+0x1fc] ;  /* 0x0001fc00010f7983 */ /* 0x000f280000300800 */
[----:B0-----:R-:W2:Y:S01]  /*2c620*/  LDL.LU R4, [R1+0x1e0] ;  /* 0x0001e00001047983 */ /* 0x001ea20000300800 */
[----:B------:R-:W2:Y:S02]  /*2c630*/  LDL.LU R5, [R1+0x1e4] ;  /* 0x0001e40001057983 */ /* 0x000ea40000300800 */
[----:B-1----:R-:W2:Y:S02]  /*2c640*/  LDL.LU R6, [R1+0x1e8] ;  /* 0x0001e80001067983 */ /* 0x002ea40000300800 */
[----:B------:R-:W2:Y:S01]  /*2c650*/  LDL.LU R7, [R1+0x1ec] ;  /* 0x0001ec0001077983 */ /* 0x000ea20000300800 */
[----:B------:R-:W3:Y:S01]  /*2c660*/  LDL.LU.64 R26, [R1+0x1e68] ;  /* 0x001e6800011a7983 */ /* 0x000ee20000300a00 */
[----:B------:R-:W3:Y:S02]  /*2c670*/  LDL.LU.64 R24, [R1+0x1e60] ;  /* 0x001e600001187983 */ /* 0x000ee40000300a00 */
[----:B------:R0:W-:Y:S02]  /*2c680*/  STL.64 [R1+0x210], R20 ;  /* 0x0002101401007387 */ /* 0x0001e40000100a00 */
[----:B------:R1:W-:Y:S01]  /*2c690*/  STL.64 [R1+0x218], R22 ;  /* 0x0002181601007387 */ /* 0x0003e20000100a00 */
[----:B0-----:R-:W3:Y:S01]  /*2c6a0*/  LDL.LU R20, [R1+0x200] ;  /* 0x0002000001147983 */ /* 0x001ee20000300800 */
[----:B------:R-:W3:Y:S02]  /*2c6b0*/  LDL.LU R21, [R1+0x204] ;  /* 0x0002040001157983 */ /* 0x000ee40000300800 */
[----:B-1----:R-:W3:Y:S02]  /*2c6c0*/  LDL.LU R22, [R1+0x208] ;  /* 0x0002080001167983 */ /* 0x002ee40000300800 */
[----:B------:R-:W3:Y:S02]  /*2c6d0*/  LDL.LU R23, [R1+0x20c] ;  /* 0x00020c0001177983 */ /* 0x000ee40000300800 */
[----:B------:R-:W-:Y:S01]  /*2c6e0*/  IMAD.MOV.U32 R19, RZ, RZ, R9 ;  /* 0x000000ffff137224 */ /* 0x000fe200078e0009 */
[----:B------:R0:W-:Y:S04]  /*2c6f0*/  STL.64 [R1+0x1e20], R10 ;  /* 0x001e200a01007387 */ /* 0x0001e80000100a00 */
[----:B0-----:R-:W4:Y:S02]  /*2c700*/  LDL.64 R10, [R1+0x38] ;  /* 0x00003800010a7983 */ /* 0x001f240000100a00 */
[C---:B---3--:R-:W-:Y:S02]  /*2c710*/  HMMA.16816.F32.BF16 R16, R24.reuse, R18, R20 ;  /* 0x000000121810723c */ /* 0x048fe40000041814 */
[----:B------:R-:W3:Y:S11]  /*2c720*/  LDL.LU R20, [R1+0x2b0] ;  /* 0x0002b00001147983 */ /* 0x000ef60000300800 */
[----:B------:R-:W-:Y:S10]  /*2c730*/  @!UPT UIADD3 URZ, URZ, URZ, URZ ;  /* 0x0000003f3f3ff290 */ /* 0x000ff4000fffe03f */
        /* <DEDUP_REMOVED lines=9> */
[----:B------:R-:W3:Y:S02]  /*2c7d0*/  LDL.LU R22, [R1+0x198] ;  /* 0x0001980001167983 */ /* 0x000ee40000300800 */
[----:B------:R-:W3:Y:S01]  /*2c7e0*/  LDL.LU R23, [R1+0x19c] ;  /* 0x00019c0001177983 */ /* 0x000ee20000300800 */
[----:B----4-:R-:W-:Y:S01]  /*2c7f0*/  HMMA.16816.F32.BF16 R12, R24, R10, R12 ;  /* 0x0000000a180c723c */ /* 0x010fe2000004180c */
        /* <DEDUP_REMOVED lines=8> */
[----:B------:R-:W4:Y:S02]  /*2c880*/  LDL.LU R18, [R1+0x1d8] ;  /* 0x0001d80001127983 */ /* 0x000f240000300800 */
[----:B------:R-:W4:Y:S02]  /*2c890*/  LDL.LU R19, [R1+0x1dc] ;  /* 0x0001dc0001137983 */ /* 0x000f240000300800 */
[----:B------:R-:W-:-:S02]  /*2c8a0*/  IMAD.MOV.U32 R2, RZ, RZ, R10 ;  /* 0x000000ffff027224 */ /* 0x000fc400078e000a */
[----:B------:R-:W-:Y:S01]  /*2c8b0*/  IMAD.MOV.U32 R0, RZ, RZ, R11 ;  /* 0x000000ffff007224 */ /* 0x000fe200078e000b */
[----:B---3--:R-:W-:Y:S01]  /*2c8c0*/  STL.64 [R1+0x1dc8], R22 ;  /* 0x001dc81601007387 */ /* 0x008fe20000100a00 */
[----:B--2---:R-:W-:Y:S02]  /*2c8d0*/  STL.64 [R1+0x1dc0], R20 ;  /* 0x001dc01401007387 */ /* 0x004fe40000100a00 */
[----:B------:R-:W-:Y:S02]  /*2c8e0*/  STL.64 [R1+0x5b0], R12 ;  /* 0x0005b00c01007387 */ /* 0x000fe40000100a00 */
[----:B------:R0:W-:Y:S02]  /*2c8f0*/  STL.64 [R1+0x5b8], R14 ;  /* 0x0005b80e01007387 */ /* 0x0001e40000100a00 */
[----:B0-----:R-:W4:Y:S01]  /*2c900*/  LDL.LU.64 R14, [R1+0x1e58] ;  /* 0x001e5800010e7983 */ /* 0x001f220000300a00 */
[----:B------:R-:W2:Y:S02]  /*2c910*/  LDL.64 R10, [R1+0x78] ;  /* 0x00007800010a7983 */ /* 0x000ea40000100a00 */
[----:B------:R-:W-:-:S02]  /*2c920*/  IMAD.MOV.U32 R22, RZ, RZ, R8 ;  /* 0x000000ffff167224 */ /* 0x000fc400078e0008 */
[----:B------:R-:W-:-:S07]  /*2c930*/  IMAD.MOV.U32 R23, RZ, RZ, R3 ;  /* 0x000000ffff177224 */ /* 0x000fce00078e0003 */
[----:B------:R-:W-:Y:S01]  /*2c940*/  HMMA.16816.F32.BF16 R4, R24, R22, R4 ;  /* 0x000000161804723c */ /* 0x000fe20000041804 */
[----:B--2---:R0:W-:Y:S11]  /*2c950*/  STL.64 [R1+0x1e38], R10 ;  /* 0x001e380a01007387 */ /* 0x0041f60000100a00 */
[----:B------:R-:W-:Y:S11]  /*2c960*/  @!UPT UIADD3 URZ, URZ, URZ, URZ ;  /* 0x0000003f3f3ff290 */ /* 0x000ff6000fffe03f */
[----:B------:R1:W-:Y:S02]  /*2c970*/  STL.64 [R1+0x5a0], R4 ;  /* 0x0005a00401007387 */ /* 0x0003e40000100a00 */
[----:B------:R-:W-:Y:S02]  /*2c980*/  STL.64 [R1+0x5a8], R6 ;  /* 0x0005a80601007387 */ /* 0x000fe40000100a00 */
[----:B------:R2:W-:Y:S01]  /*2c990*/  STL.64 [R1+0x1dd8], R22 ;  /* 0x001dd81601007387 */ /* 0x0005e20000100a00 */
[----:B------:R-:W3:Y:S01]  /*2c9a0*/  LDL.LU R8, [R1+0x1b0] ;  /* 0x0001b00001087983 */ /* 0x000ee20000300800 */
[----:B------:R-:W3:Y:S03]  /*2c9b0*/  LDL.LU R9, [R1+0x1b4] ;  /* 0x0001b40001097983 */ /* 0x000ee60000300800 */
[----:B0-----:R-:W3:Y:S01]  /*2c9c0*/  LDL.LU R10, [R1+0x1b8] ;  /* 0x0001b800010a7983 */ /* 0x001ee20000300800 */
[----:B------:R-:W3:Y:S02]  /*2c9d0*/  LDL.LU R11, [R1+0x1bc] ;  /* 0x0001bc00010b7983 */ /* 0x000ee40000300800 */
[----:B-1----:R-:W3:Y:S02]  /*2c9e0*/  LDL.LU R4, [R1+0x1c0] ;  /* 0x0001c00001047983 */ /* 0x002ee40000300800 */
[----:B--2---:R-:W-:-:S02]  /*2c9f0*/  IMAD.MOV.U32 R22, RZ, RZ, R2 ;  /* 0x000000ffff167224 */ /* 0x004fc400078e0002 */
[----:B------:R-:W-:Y:S01]  /*2ca00*/  IMAD.MOV.U32 R23, RZ, RZ, R0 ;  /* 0x000000ffff177224 */ /* 0x000fe200078e0000 */
[----:B------:R-:W3:Y:S01]  /*2ca10*/  LDL.LU R5, [R1+0x1c4] ;  /* 0x0001c40001057983 */ /* 0x000ee20000300800 */
[----:B------:R-:W3:Y:S02]  /*2ca20*/  LDL.LU R6, [R1+0x1c8] ;  /* 0x0001c80001067983 */ /* 0x000ee40000300800 */
[----:B------:R-:W3:Y:S01]  /*2ca30*/  LDL.LU R7, [R1+0x1cc] ;  /* 0x0001cc0001077983 */ /* 0x000ee20000300800 */
[----:B------:R0:W-:Y:S04]  /*2ca40*/  STL.64 [R1+0x1df0], R22 ;  /* 0x001df01601007387 */ /* 0x0001e80000100a00 */
[----:B0-----:R-:W2:Y:S01]  /*2ca50*/  LDL.64 R22, [R1+0x48] ;  /* 0x0000480001167983 */ /* 0x001ea20000100a00 */
[C---:B----4-:R-:W-:Y:S03]  /*2ca60*/  HMMA.16816.F32.BF16 R16, R24.reuse, R14, R16 ;  /* 0x0000000e1810723c */ /* 0x050fe60000041810 */
[----:B--2---:R0:W-:Y:S01]  /*2ca70*/  STL.64 [R1+0x1e18], R22 ;  /* 0x001e181601007387 */ /* 0x0041e20000100a00 */
        /* <DEDUP_REMOVED lines=8> */
[----:B------:R-:W2:Y:S02]  /*2cb00*/  LDL.LU R22, [R1+0x1a8] ;  /* 0x0001a80001167983 */ /* 0x000ea40000300800 */
[----:B------:R-:W2:Y:S03]  /*2cb10*/  LDL.LU R23, [R1+0x1ac] ;  /* 0x0001ac0001177983 */ /* 0x000ea60000300800 */
[----:B------:R-:W-:Y:S01]  /*2cb20*/  STL.64 [R1+0x590], R16 ;  /* 0x0005901001007387 */ /* 0x000fe20000100a00 */
[----:B------:R0:W-:Y:S03]  /*2cb30*/  STL.64 [R1+0x598], R18 ;  /* 0x0005981201007387 */ /* 0x0001e60000100a00 */
[----:B0-----:R-:W3:Y:S01]  /*2cb40*/  LDL.LU.64 R18, [R1+0x1e50] ;  /* 0x001e500001127983 */ /* 0x001ee20000300a00 */
[----:B------:R0:W-:Y:S02]  /*2cb50*/  STL.64 [R1+0x1dd0], R14 ;  /* 0x001dd00e01007387 */ /* 0x0001e40000100a00 */
[----:B------:R-:W4:Y:S02]  /*2cb60*/  LDL.LU R12, [R1+0xd0] ;  /* 0x0000d000010c7983 */ /* 0x000f240000300800 */
[----:B------:R-:W4:Y:S01]  /*2cb70*/  LDL.LU R13, [R1+0xd4] ;  /* 0x0000d400010d7983 */ /* 0x000f220000300800 */
[----:B0-----:R-:W2:Y:S01]  /*2cb80*/  LDL.LU R14, [R1+0xd8] ;  /* 0x0000d800010e7983 */ /* 0x001ea20000300800 */
[----:B------:R-:W2:Y:S03]  /*2cb90*/  LDL.LU R15, [R1+0xdc] ;  /* 0x0000dc00010f7983 */ /* 0x000ea60000300800 */
[----:B--2---:R-:W-:Y:S01]  /*2cba0*/  STL.64 [R1+0x1de8], R14 ;  /* 0x001de80e01007387 */ /* 0x004fe20000100a00 */
[----:B----4-:R0:W-:Y:S03]  /*2cbb0*/  STL.64 [R1+0x1de0], R12 ;  /* 0x001de00c01007387 */ /* 0x0101e60000100a00 */
        /* <DEDUP_REMOVED lines=15> */
[----:B------:R-:W4:Y:S01]  /*2ccb0*/  LDL.LU.64 R4, [R1+0x1e40] ;  /* 0x001e400001047983 */ /* 0x000f220000300a00 */
[C---:B---3--:R-:W-:Y:S11]  /*2ccc0*/  HMMA.16816.F32.BF16 R8, R24.reuse, R6, R8 ;  /* 0x000000061808723c */ /* 0x048ff60000041808 */
[----:B------:R-:W-:Y:S11]  /*2ccd0*/  @!UPT UIADD3 URZ, URZ, URZ, URZ ;  /* 0x0000003f3f3ff290 */ /* 0x000ff6000fffe03f */
[----:B------:R-:W-:Y:S01]  /*2cce0*/  @!UPT UIADD3 URZ, URZ, URZ, URZ ;  /* 0x0000003f3f3ff290 */ /* 0x000fe2000fffe03f */
[----:B------:R-:W-:Y:S01]  /*2ccf0*/  STL.64 [R1+0x1f0], R8 ;  /* 0x0001f00801007387 */ /* 0x000fe20000100a00 */
[----:B------:R0:W-:Y:S03]  /*2cd00*/  STL.64 [R1+0x1f8], R10 ;  /* 0x0001f80a01007387 */ /* 0x0001e60000100a00 */
        /* <DEDUP_REMOVED lines=9> */
[----:B------:R-:W3:Y:S02]  /*2cda0*/  LDL.LU.64 R10, [R1+0x1e20] ;  /* 0x001e2000010a7983 */ /* 0x000ee40000300a00 */
[----:B---3--:R-:W-:Y:S01]  /*2cdb0*/  HMMA.16816.F32.BF16 R24, R24, R10, R20 ;  /* 0x0000000a1818723c */ /* 0x008fe20000041814 */
[----:B------:R-:W2:Y:S01]  /*2cdc0*/  LDL.LU.64 R22, [R1+0x1e18] ;  /* 0x001e180001167983 */ /* 0x000ea20000300a00 */
[----:B------:R-:W2:Y:S02]  /*2cdd0*/  LDL.LU.64 R10, [R1+0x1e10] ;  /* 0x001e1000010a7983 */ /* 0x000ea40000300a00 */
[----:B------:R-:W2:Y:S11]  /*2cde0*/  LDL.LU.64 R8, [R1+0x1e08] ;  /* 0x001e080001087983 */ /* 0x000eb60000300a00 */
[----:B------:R-:W-:Y:S08]  /*2cdf0*/  @!UPT UIADD3 URZ, URZ, URZ, URZ ;  /* 0x0000003f3f3ff290 */ /* 0x000ff0000fffe03f */
[----:B------:R0:W-:Y:S01]  /*2ce00*/  STL.64 [R1+0x530], R24 ;  /* 0x0005301801007387 */ /* 0x0001e20000100a00 */
[----:B------:R-:W-:Y:S01]  /*2ce10*/  STL.64 [R1+0x538], R26 ;  /* 0x0005381a01007387 */ /* 0x000fe20000100a00 */
[C---:B--2---:R-:W-:Y:S01]  /*2ce20*/  HMMA.16816.F32.BF16 R12, R8.reuse, R22, R12 ;  /* 0x00000016080c723c */ /* 0x044fe2000004180c */
[----:B0-----:R-:W-:Y:S02]  /*2ce30*/  IMAD.MOV.U32 R25, RZ, RZ, R22 ;  /* 0x000000ffff197224 */ /* 0x001fe400078e0016 */
        /* <DEDUP_REMOVED lines=33> */
[----:B0-----:R-:W3:Y:S01]  /*2d050*/  LDL.LU R12, [R1+0x3e0] ;  /* 0x0003e000010c7983 */ /* 0x001ee20000300800 */
[----:B------:R-:W3:Y:S02]  /*2d060*/  LDL.LU R13, [R1+0x3e4] ;  /* 0x0003e400010d7983 */ /* 0x000ee40000300800 */
[----:B------:R-:W3:Y:S02]  /*2d070*/  LDL.LU R14, [R1+0x3e8] ;  /* 0x0003e800010e7983 */ /* 0x000ee40000300800 */
[----:B------:R-:W3:Y:S01]  /*2d080*/  LDL.LU R15, [R1+0x3ec] ;  /* 0x0003ec00010f7983 */ /* 0x000ee20000300800 */
[----:B--2---:R-:W-:Y:S11]  /*2d090*/  HMMA.16816.F32.BF16 R20, R8, R18, R20 ;  /* 0x000000120814723c */ /* 0x004ff60000041814 */
        /* <DEDUP_REMOVED lines=8> */
[----:B------:R-:W-:-:S02]  /*2d120*/  IMAD.MOV.U32 R0, RZ, RZ, R18 ;  /* 0x000000ffff007224 */ /* 0x000fc400078e0012 */
[----:B------:R-:W-:Y:S02]  /*2d130*/  IMAD.MOV.U32 R2, RZ, RZ, R19 ;  /* 0x000000ffff027224 */ /* 0x000fe400078e0013 */
[----:B------:R-:W0:Y:S04]  /*2d140*/  LDSM.16.MT88.4 R16, [R28+0x14200] ;  /* 0x014200001c10783b */ /* 0x000e280000004200 */
[----:B0-----:R0:W-:Y:S01]  /*2d150*/  STL.64 [R1+0x1d20], R18 ;  /* 0x001d201201007387 */ /* 0x0011e20000100a00 */
[----:B------:R-:W-:Y:S02]  /*2d160*/  STL.64 [R1+0x1d18], R16 ;  /* 0x001d181001007387 */ /* 0x000fe40000100a00 */
[----:B------:R-:W-:Y:S02]  /*2d170*/  STL.64 [R1+0x1d40], R6 ;  /* 0x001d400601007387 */ /* 0x000fe40000100a00 */
[----:B----4-:R1:W-:Y:S02]  /*2d180*/  STL.64 [R1+0x1d38], R4 ;  /* 0x001d380401007387 */ /* 0x0103e40000100a00 */
[----:B0-----:R-:W-:-:S02]  /*2d190*/  IMAD.MOV.U32 R18, RZ, RZ, R25 ;  /* 0x000000ffff127224 */ /* 0x001fc400078e0019 */
[----:B------:R-:W-:Y:S02]  /*2d1a0*/  IMAD.MOV.U32 R19, RZ, RZ, R24 ;  /* 0x000000ffff137224 */ /* 0x000fe400078e0018 */
[C---:B---3--:R-:W-:Y:S08]  /*2d1b0*/  HMMA.16816.F32.BF16 R24, R8.reuse, R26, R12 ;  /* 0x0000001a0818723c */ /* 0x048ff0000004180c */
[C---:B--2---:R-:W-:Y:S11]  /*2d1c0*/  HMMA.16816.F32.BF16 R20, R8.reuse, R6, R20 ;  /* 0x000000060814723c */ /* 0x044ff60000041814 */
[----:B------:R-:W-:Y:S11]  /*2d1d0*/  @!UPT UIADD3 URZ, URZ, URZ, URZ ;  /* 0x0000003f3f3ff290 */ /* 0x000ff6000fffe03f */
[----:B------:R-:W-:Y:S01]  /*2d1e0*/  @!UPT UIADD3 URZ, URZ, URZ, URZ ;  /* 0x0000003f3f3ff290 */ /* 0x000fe2000fffe03f */
[----:B------:R-:W-:Y:S01]  /*2d1f0*/  STL.64 [R1+0x4e0], R20 ;  /* 0x0004e01401007387 */ /* 0x000fe20000100a00 */
[----:B------:R-:W-:Y:S02]  /*2d200*/  STL.64 [R1+0x4e8], R22 ;  /* 0x0004e81601007387 */ /* 0x000fe40000100a00 */
[----:B------:R-:W0:Y:S04]  /*2d210*/  LDSM.16.MT88.4 R20, [R28+0x14280] ;  /* 0x014280001c14783b */ /* 0x000e280000004200 */
[----:B-1----:R-:W2:Y:S01]  /*2d220*/  LDL.LU R4, [R1+0x450] ;  /* 0x0004500001047983 */ /* 0x002ea20000300800 */
[----:B------:R-:W2:Y:S01]  /*2d230*/  LDL.LU R5, [R1+0x454] ;  /* 0x0004540001057983 */ /* 0x000ea20000300800 */
[----:B------:R-:W2:Y:S02]  /*2d240*/  LDL.LU R6, [R1+0x458] ;  /* 0x0004580001067983 */ /* 0x000ea40000300800 */
[----:B------:R-:W2:Y:S01]  /*2d250*/  LDL.LU R7, [R1+0x45c] ;  /* 0x00045c0001077983 */ /* 0x000ea20000300800 */
[----:B0-----:R0:W-:Y:S01]  /*2d260*/  STL.64 [R1+0x1c98], R22 ;  /* 0x001c981601007387 */ /* 0x0011e20000100a00 */
[----:B------:R-:W-:Y:S03]  /*2d270*/  STL.64 [R1+0x1c90], R20 ;  /* 0x001c901401007387 */ /* 0x000fe60000100a00 */
[----:B0-----:R-:W3:Y:S04]  /*2d280*/  LDL R22, [R1+0x88] ;  /* 0x0000880001167983 */ /* 0x001ee80000100800 */
[----:B------:R-:W3:Y:S01]  /*2d290*/  LDL R23, [R1+0x8c] ;  /* 0x00008c0001177983 */ /* 0x000ee20000100800 */
[----:B------:R-:W2:Y:S02]  /*2d2a0*/  LDL.LU.64 R14, [R1+0x1d98] ;  /* 0x001d9800010e7983 */ /* 0x000ea40000300a00 */
[----:B------:R-:W2:Y:S02]  /*2d2b0*/  LDL.LU.64 R12, [R1+0x1d90] ;  /* 0x001d9000010c7983 */ /* 0x000ea40000300a00 */
        /* <DEDUP_REMOVED lines=9> */
[----:B---3--:R-:W-:Y:S01]  /*2d350*/  HMMA.16816.F32.BF16 R8, R8, R22, R24 ;  /* 0x000000160808723c */ /* 0x008fe20000041818 */
[----:B------:R-:W3:Y:S11]  /*2d360*/  LDL.LU R24, [R1+0x240] ;  /* 0x0002400001187983 */ /* 0x000ef60000300800 */
[----:B------:R-:W-:Y:S11]  /*2d370*/  @!UPT UIADD3 URZ, URZ, URZ, URZ ;  /* 0x0000003f3f3ff290 */ /* 0x000ff6000fffe03f */
[----:B------:R-:W-:Y:S01]  /*2d380*/  STL.64 [R1+0x470], R8 ;  /* 0x0004700801007387 */ /* 0x000fe20000100a00 */
[----:B------:R-:W-:Y:S02]  /*2d390*/  STL.64 [R1+0x478], R10 ;  /* 0x0004780a01007387 */ /* 0x000fe40000100a00 */
[----:B------:R-:W3:Y:S02]  /*2d3a0*/  LDL.LU R25, [R1+0x244] ;  /* 0x0002440001197983 */ /* 0x000ee40000300800 */
[----:B------:R-:W4:Y:S01]  /*2d3b0*/  LDL.LU R26, [R1+0x248] ;  /* 0x00024800011a7983 */ /* 0x000f220000300800 */
[----:B------:R-:W4:Y:S04]  /*2d3c0*/  LDL.LU R27, [R1+0x24c] ;  /* 0x00024c00011b7983 */ /* 0x000f280000300800 */
[----:B------:R-:W0:Y:S04]  /*2d3d0*/  LDSM.16.MT88.4 R8, [R28+0x14380] ;  /* 0x014380001c08783b */ /* 0x000e280000004200 */
[----:B----4-:R-:W-:Y:S01]  /*2d3e0*/  STL.64 [R1+0x1c38], R26 ;  /* 0x001c381a01007387 */ /* 0x010fe20000100a00 */
[----:B---3--:R1:W-:Y:S03]  /*2d3f0*/  STL.64 [R1+0x1c30], R24 ;  /* 0x001c301801007387 */ /* 0x0083e60000100a00 */
[----:B-1----:R-:W3:Y:S01]  /*2d400*/  LDL.LU R24, [R1+0x260] ;  /* 0x0002600001187983 */ /* 0x002ee20000300800 */
[----:B------:R-:W3:Y:S02]  /*2d410*/  LDL.LU R25, [R1+0x264] ;  /* 0x0002640001197983 */ /* 0x000ee40000300800 */
[----:B------:R-:W4:Y:S02]  /*2d420*/  LDL.LU R26, [R1+0x268] ;  /* 0x00026800011a7983 */ /* 0x000f240000300800 */
[----:B------:R-:W4:Y:S02]  /*2d430*/  LDL.LU R27, [R1+0x26c] ;  /* 0x00026c00011b7983 */ /* 0x000f240000300800 */
[----:B----4-:R1:W-:Y:S01]  /*2d440*/  STL.64 [R1+0x1c48], R26 ;  /* 0x001c481a01007387 */ /* 0x0103e20000100a00 */
[----:B---3--:R-:W-:Y:S03]  /*2d450*/  STL.64 [R1+0x1c40], R24 ;  /* 0x001c401801007387 */ /* 0x008fe60000100a00 */
[----:B-1----:R-:W3:Y:S04]  /*2d460*/  LDL.LU.64 R26, [R1+0x18] ;  /* 0x00001800011a7983 */ /* 0x002ee80000300a00 */
[----:B---3--:R-:W-:Y:S01]  /*2d470*/  STL.64 [R1+0x1d78], R26 ;  /* 0x001d781a01007387 */ /* 0x008fe20000100a00 */
[----:B0-----:R0:W-:Y:S02]  /*2d480*/  STL.64 [R1+0x1b88], R10 ;  /* 0x001b880a01007387 */ /* 0x0011e40000100a00 */
[----:B------:R-:W-:Y:S01]  /*2d490*/  STL.64 [R1+0x1b80], R8 ;  /* 0x001b800801007387 */ /* 0x000fe20000100a00 */
[----:B0-----:R-:W3:Y:S04]  /*2d4a0*/  LDL.LU.64 R10, [R1+0x88] ;  /* 0x00008800010a7983 */ /* 0x001ee80000300a00 */
[----:B---3--:R2:W-:Y:S02]  /*2d4b0*/  STL.64 [R1+0x1d28], R10 ;  /* 0x001d280a01007387 */ /* 0x0085e40000100a00 */
[----:B--2---:R-:W-:Y:S07]  /*2d4c0*/  HMMA.16816.F32.BF16 R8, R12, R18, R4 ;  /* 0x000000120c08723c */ /* 0x004fee0000041804 */
[----:B------:R-:W-:-:S02]  /*2d4d0*/  IMAD.MOV.U32 R6, RZ, RZ, R0 ;  /* 0x000000ffff067224 */ /* 0x000fc400078e0000 */
[----:B------:R-:W-:Y:S01]  /*2d4e0*/  IMAD.MOV.U32 R7, RZ, RZ, R2 ;  /* 0x000000ffff077224 */ /* 0x000fe200078e0002 */
[----:B------:R-:W2:Y:S11]  /*2d4f0*/  LDL.LU R0, [R1+0x1d8c] ;  /* 0x001d8c0001007983 */ /* 0x000eb60000300800 */
[----:B------:R-:W-:Y:S02]  /*2d500*/  @!UPT UIADD3 URZ, URZ, URZ, URZ ;  /* 0x0000003f3f3ff290 */ /* 0x000fe4000fffe03f */
[----:B------:R-:W-:Y:S01]  /*2d510*/  STL.64 [R1+0x450], R8 ;  /* 0x0004500801007387 */ /* 0x000fe20000100a00 */
[----:B------:R0:W-:Y:S02]  /*2d520*/  STL.64 [R1+0x458], R10 ;  /* 0x0004580a01007387 */ /* 0x0001e40000100a00 */
[----:B------:R-:W3:Y:S02]  /*2d530*/  LDL.LU R2, [R1+0x1d88] ;  /* 0x001d880001027983 */ /* 0x000ee40000300800 */
[----:B------:R1:W-:Y:S01]  /*2d540*/  STL.64 [R1+0x1d58], R6 ;  /* 0x001d580601007387 */ /* 0x0003e20000100a00 */
[----:B0-----:R-:W4:Y:S01]  /*2d550*/  LDL.LU.64 R10, [R1+0x78] ;  /* 0x00007800010a7983 */ /* 0x001f220000300a00 */
[----:B-1----:R-:W-:Y:S02]  /*2d560*/  IMAD.MOV.U32 R6, RZ, RZ, R29 ;  /* 0x000000ffff067224 */ /* 0x002fe400078e001d */
[----:B------:R-:W-:Y:S01]  /*2d570*/  IMAD.MOV.U32 R7, RZ, RZ, R3 ;  /* 0x000000ffff077224 */ /* 0x000fe200078e0003 */
[----:B----4-:R0:W-:Y:S01]  /*2d580*/  STL.64 [R1+0x1d30], R10 ;  /* 0x001d300a01007387 */ /* 0x0101e20000100a00 */
[----:B------:R-:W4:Y:S02]  /*2d590*/  LDL.LU R8, [R1+0x400] ;  /* 0x0004000001087983 */ /* 0x000f240000300800 */
[----:B------:R-:W4:Y:S01]  /*2d5a0*/  LDL.LU R9, [R1+0x404] ;  /* 0x0004040001097983 */ /* 0x000f220000300800 */
[----:B0-----:R-:W2:Y:S01]  /*2d5b0*/  LDL.LU R10, [R1+0x408] ;  /* 0x00040800010a7983 */ /* 0x001ea20000300800 */
[----:B------:R-:W2:Y:S02]  /*2d5c0*/  LDL.LU R11, [R1+0x40c] ;  /* 0x00040c00010b7983 */ /* 0x000ea40000300800 */
[----:B------:R-:W3:Y:S02]  /*2d5d0*/  LDL.LU R24, [R1+0x440] ;  /* 0x0004400001187983 */ /* 0x000ee40000300800 */
[----:B------:R-:W3:Y:S01]  /*2d5e0*/  LDL.LU R25, [R1+0x444] ;  /* 0x0004440001197983 */ /* 0x000ee20000300800 */
[----:B------:R-:W3:Y:S01]  /*2d5f0*/  LDL.LU R26, [R1+0x448] ;  /* 0x00044800011a7983 */ /* 0x000ee20000300800 */
[----:B------:R-:W3:Y:S02]  /*2d600*/  LDL.LU R27, [R1+0x44c] ;  /* 0x00044c00011b7983 */ /* 0x000ee40000300800 */
[----:B------:R-:W3:Y:S02]  /*2d610*/  LDL.LU R29, [R1+0x1d84] ;  /* 0x001d8400011d7983 */ /* 0x000ee40000300800 */
[----:B------:R-:W3:Y:S01]  /*2d620*/  LDL.LU R3, [R1+0x1d80] ;  /* 0x001d800001037983 */ /* 0x000ee20000300800 */
[----:B------:R0:W-:Y:S01]  /*2d630*/  STL.64 [R1+0x1d70], R6 ;  /* 0x001d700601007387 */ /* 0x0001e20000100a00 */
[----:B------:R-:W3:Y:S02]  /*2d640*/  LDL.LU R4, [R1+0x430] ;  /* 0x0004300001047983 */ /* 0x000ee40000300800 */
[----:B------:R-:W3:Y:S01]  /*2d650*/  LDL.LU R5, [R1+0x434] ;  /* 0x0004340001057983 */ /* 0x000ee20000300800 */
[----:B0-----:R-:W3:Y:S01]  /*2d660*/  LDL.LU R6, [R1+0x438] ;  /* 0x0004380001067983 */ /* 0x001ee20000300800 */
[----:B------:R-:W3:Y:S03]  /*2d670*/  LDL.LU R7, [R1+0x43c] ;  /* 0x00043c0001077983 */ /* 0x000ee60000300800 */
[----:B--2---:R-:W-:Y:S01]  /*2d680*/  STL.64 [R1+0x1d50], R10 ;  /* 0x001d500a01007387 */ /* 0x004fe20000100a00 */
[----:B----4-:R0:W-:Y:S03]  /*2d690*/  STL.64 [R1+0x1d48], R8 ;  /* 0x001d480801007387 */ /* 0x0101e60000100a00 */
        /* <DEDUP_REMOVED lines=8> */
[----:B------:R-:W2:Y:S02]  /*2d720*/  LDL.LU R10, [R1+0x428] ;  /* 0x00042800010a7983 */ /* 0x000ea40000300800 */
[----:B------:R-:W2:Y:S01]  /*2d730*/  LDL.LU R11, [R1+0x42c] ;  /* 0x00042c00010b7983 */ /* 0x000ea20000300800 */
[----:B------:R-:W4:Y:S01]  /*2d740*/  LDL.LU R16, [R1+0x3c0] ;  /* 0x0003c00001107983 */ /* 0x000f220000300800 */
[----:B------:R-:W4:Y:S02]  /*2d750*/  LDL.LU R17, [R1+0x3c4] ;  /* 0x0003c40001117983 */ /* 0x000f240000300800 */
[----:B------:R-:W4:Y:S02]  /*2d760*/  LDL.LU R18, [R1+0x3c8] ;  /* 0x0003c80001127983 */ /* 0x000f240000300800 */
[----:B------:R-:W4:Y:S01]  /*2d770*/  LDL.LU R19, [R1+0x3cc] ;  /* 0x0003cc0001137983 */ /* 0x000f220000300800 */
[----:B------:R-:W2:Y:S01]  /*2d780*/  LDL.LU R20, [R1+0x390] ;  /* 0x0003900001147983 */ /* 0x000ea20000300800 */
[----:B------:R-:W2:Y:S02]  /*2d790*/  LDL.LU R21, [R1+0x394] ;  /* 0x0003940001157983 */ /* 0x000ea40000300800 */
[----:B------:R-:W2:Y:S02]  /*2d7a0*/  LDL.LU R22, [R1+0x398] ;  /* 0x0003980001167983 */ /* 0x000ea40000300800 */
[----:B------:R-:W2:Y:S02]  /*2d7b0*/  LDL.LU R23, [R1+0x39c] ;  /* 0x00039c0001177983 */ /* 0x000ea40000300800 */
[----:B--2---:R0:W-:Y:S01]  /*2d7c0*/  STL.64 [R1+0x1cf0], R22 ;  /* 0x001cf01601007387 */ /* 0x0041e20000100a00 */
[----:B------:R-:W-:Y:S03]  /*2d7d0*/  STL.64 [R1+0x1ce8], R20 ;  /* 0x001ce81401007387 */ /* 0x000fe60000100a00 */
[----:B0-----:R-:W3:Y:S02]  /*2d7e0*/  LDL.64 R22, [R1+0x38] ;  /* 0x0000380001167983 */ /* 0x001ee40000100a00 */
[C---:B---3--:R-:W-:Y:S11]  /*2d7f0*/  HMMA.16816.F32.BF16 R24, R12.reuse, R22, R24 ;  /* 0x000000160c18723c */ /* 0x048ff60000041818 */
[----:B------:R-:W-:Y:S11]  /*2d800*/  @!UPT UIADD3 URZ, URZ, URZ, URZ ;  /* 0x0000003f3f3ff290 */ /* 0x000ff6000fffe03f */
[----:B------:R-:W-:Y:S01]  /*2d810*/  @!UPT UIADD3 URZ, URZ, URZ, URZ ;  /* 0x0000003f3f3ff290 */ /* 0x000fe2000fffe03f */
[----:B------:R-:W-:Y:S01]  /*2d820*/  STL.64 [R1+0x440], R24 ;  /* 0x0004401801007387 */ /* 0x000fe20000100a00 */
[----:B------:R0:W-:Y:S03]  /*2d830*/  STL.64 [R1+0x448], R26 ;  /* 0x0004481a01007387 */ /* 0x0001e60000100a00 */
[----:B0-----:R-:W2:Y:S01]  /*2d840*/  LDL.LU.64 R26, [R1+0x1d78] ;  /* 0x001d7800011a7983 */ /* 0x001ea20000300a00 */
[----:B------:R0:W-:Y:S03]  /*2d850*/  STL.64 [R1+0x1d00], R22 ;  /* 0x001d001601007387 */ /* 0x0001e60000100a00 */
[----:B0-----:R-:W3:Y:S01]  /*2d860*/  LDL.64 R22, [R1+0x48] ;  /* 0x0000480001167983 */ /* 0x001ee20000100a00 */
        /* <DEDUP_REMOVED lines=18> */
[----:B------:R-:W3:Y:S01]  /*2d990*/  LDL.LU.64 R10, [R1+0x1d68] ;  /* 0x001d6800010a7983 */ /* 0x000ee20000300a00 */
[----:B------:R-:W3:Y:S10]  /*2d9a0*/  LDL.LU.64 R8, [R1+0x1d60] ;  /* 0x001d600001087983 */ /* 0x000ef40000300a00 */
[----:B------:R-:W-:Y:S02]  /*2d9b0*/  STL.64 [R1+0x420], R4 ;  /* 0x0004200401007387 */ /* 0x000fe40000100a00 */
[----:B------:R0:W-:Y:S02]  /*2d9c0*/  STL.64 [R1+0x428], R6 ;  /* 0x0004280601007387 */ /* 0x0001e40000100a00 */
[----:B0-----:R-:W3:Y:S02]  /*2d9d0*/  LDL.LU.64 R6, [R1+0x1d58] ;  /* 0x001d580001067983 */ /* 0x001ee40000300a00 */
[C---:B---3--:R-:W-:Y:S02]  /*2d9e0*/  HMMA.16816.F32.BF16 R4, R12.reuse, R6, R8 ;  /* 0x000000060c04723c */ /* 0x048fe40000041808 */
[----:B------:R-:W3:Y:S01]  /*2d9f0*/  LDL.LU.64 R10, [R1+0x1d50] ;  /* 0x001d5000010a7983 */ /* 0x000ee20000300a00 */
[----:B------:R-:W3:Y:S11]  /*2da00*/  LDL.LU.64 R8, [R1+0x1d48] ;  /* 0x001d480001087983 */ /* 0x000ef60000300a00 */
[----:B------:R-:W-:Y:S09]  /*2da10*/  @!UPT UIADD3 URZ, URZ, URZ, URZ ;  /* 0x0000003f3f3ff290 */ /* 0x000ff2000fffe03f */
[----:B------:R-:W-:Y:S01]  /*2da20*/  STL.64 [R1+0x410], R4 ;  /* 0x0004100401007387 */ /* 0x000fe20000100a00 */
[----:B------:R0:W-:Y:S03]  /*2da30*/  STL.64 [R1+0x418], R6 ;  /* 0x0004180601007387 */ /* 0x0001e60000100a00 */
[----:B0-----:R-:W3:Y:S01]  /*2da40*/  LDL.LU.64 R6, [R1+0x1d40] ;  /* 0x001d400001067983 */ /* 0x001ee20000300a00 */
[----:B------:R-:W2:Y:S01]  /*2da50*/  LDL.LU.64 R4, [R1+0x1d38] ;  /* 0x001d380001047983 */ /* 0x000ea20000300a00 */
[C---:B---3--:R-:W-:Y:S11]  /*2da60*/  HMMA.16816.F32.BF16 R8, R12.reuse, R6, R8 ;  /* 0x000000060c08723c */ /* 0x048ff60000041808 */
[----:B------:R-:W-:Y:S11]  /*2da70*/  @!UPT UIADD3 URZ, URZ, URZ, URZ ;  /* 0x0000003f3f3ff290 */ /* 0x000ff6000fffe03f */
[----:B------:R-:W-:Y:S01]  /*2da80*/  @!UPT UIADD3 URZ, URZ, URZ, URZ ;  /* 0x0000003f3f3ff290 */ /* 0x000fe2000fffe03f */
[----:B------:R-:W-:Y:S01]  /*2da90*/  STL.64 [R1+0x3e0], R8 ;  /* 0x0003e00801007387 */ /* 0x000fe20000100a00 */
[----:B------:R0:W-:Y:S03]  /*2daa0*/  STL.64 [R1+0x3e8], R10 ;  /* 0x0003e80a01007387 */ /* 0x0001e60000100a00 */
[----:B0-----:R-:W3:Y:S01]  /*2dab0*/  LDL.LU.64 R10, [R1+0x1d30] ;  /* 0x001d3000010a7983 */ /* 0x001ee20000300a00 */
[----:B------:R-:W-:Y:S02]  /*2dac0*/  STL.64 [R1+0x1cc8], R6 ;  /* 0x001cc80601007387 */ /* 0x000fe40000100a00 */
[----:B--2---:R0:W-:Y:S02]  /*2dad0*/  STL.64 [R1+0x1cc0], R4 ;  /* 0x001cc00401007387 */ /* 0x0041e40000100a00 */
[----:B0-----:R-:W3:Y:S01]  /*2dae0*/  LDL.LU R4, [R1+0x3f0] ;  /* 0x0003f00001047983 */ /* 0x001ee20000300800 */
[----:B------:R-:W3:Y:S02]  /*2daf0*/  LDL.LU R5, [R1+0x3f4] ;  /* 0x0003f40001057983 */ /* 0x000ee40000300800 */
[----:B------:R-:W3:Y:S02]  /*2db00*/  LDL.LU R6, [R1+0x3f8] ;  /* 0x0003f80001067983 */ /* 0x000ee40000300800 */
[----:B------:R-:W3:Y:S02]  /*2db10*/  LDL.LU R7, [R1+0x3fc] ;  /* 0x0003fc0001077983 */ /* 0x000ee40000300800 */
[C---:B---3--:R-:W-:Y:S11]  /*2db20*/  HMMA.16816.F32.BF16 R4, R12.reuse, R10, R4 ;  /* 0x0000000a0c04723c */ /* 0x048ff60000041804 */
[----:B------:R-:W-:Y:S11]  /*2db30*/  @!UPT UIADD3 URZ, URZ, URZ, URZ ;  /* 0x0000003f3f3ff290 */ /* 0x000ff6000fffe03f */
[----:B------:R-:W-:Y:S01]  /*2db40*/  @!UPT UIADD3 URZ, URZ, URZ, URZ ;  /* 0x0000003f3f3ff290 */ /* 0x000fe2000fffe03f */
[----:B------:R0:W-:Y:S01]  /*2db50*/  STL.64 [R1+0x3d0], R4 ;  /* 0x0003d00401007387 */ /* 0x0001e20000100a00 */
[----:B------:R1:W-:Y:S02]  /*2db60*/  STL.64 [R1+0x3d8], R6 ;  /* 0x0003d80601007387 */ /* 0x0003e40000100a00 */
[----:B0-----:R-:W-:Y:S02]  /*2db70*/  IMAD.MOV.U32 R5, RZ, RZ, R10 ;  /* 0x000000ffff057224 */ /* 0x001fe400078e000a */
[----:B------:R-:W-:Y:S02]  /*2db80*/  IMAD.MOV.U32 R4, RZ, RZ, R11 ;  /* 0x000000ffff047224 */ /* 0x000fe400078e000b */
[----:B------:R-:W4:Y:S02]  /*2db90*/  LDL.LU.64 R10, [R1+0x1d28] ;  /* 0x001d2800010a7983 */ /* 0x000f240000300a00 */
[----:B----4-:R-:W-:Y:S02]  /*2dba0*/  HMMA.16816.F32.BF16 R12, R12, R10, R16 ;  /* 0x0000000a0c0c723c */ /* 0x010fe40000041810 */
[----:B------:R-:W2:Y:S01]  /*2dbb0*/  LDL.LU.64 R18, [R1+0x1d20] ;  /* 0x001d200001127983 */ /* 0x000ea20000300a00 */
[----:B------:R-:W2:Y:S02]  /*2dbc0*/  LDL.LU.64 R16, [R1+0x1d18] ;  /* 0x001d180001107983 */ /* 0x000ea40000300a00 */
[----:B------:R-:W-:Y:S02]  /*2dbd0*/  STL.64 [R1+0x1ce0], R10 ;  /* 0x001ce00a01007387 */ /* 0x000fe40000100a00 */
[----:B-1----:R-:W3:Y:S11]  /*2dbe0*/  LDL.64 R6, [R1+0x28] ;  /* 0x0000280001067983 */ /* 0x002ef60000100a00 */
[----:B------:R-:W-:Y:S05]  /*2dbf0*/  @!UPT UIADD3 URZ, URZ, URZ, URZ ;  /* 0x0000003f3f3ff290 */ /* 0x000fea000fffe03f */
[----:B------:R-:W-:Y:S01]  /*2dc00*/  STL.64 [R1+0x3c0], R12 ;  /* 0x0003c00c01007387 */ /* 0x000fe20000100a00 */
[----:B------:R0:W-:Y:S02]  /*2dc10*/  STL.64 [R1+0x3c8], R14 ;  /* 0x0003c80e01007387 */ /* 0x0001e40000100a00 */
[----:B0-----:R-:W-:Y:S02]  /*2dc20*/  IMAD.MOV.U32 R14, RZ, RZ, R5 ;  /* 0x000000ffff0e7224 */ /* 0x001fe400078e0005 */
[----:B------:R-:W-:Y:S02]  /*2dc30*/  IMAD.MOV.U32 R15, RZ, RZ, R4 ;  /* 0x000000ffff0f7224 */ /* 0x000fe400078e0004 */
[----:B------:R-:W-:Y:S02]  /*2dc40*/  IMAD.MOV.U32 R5, RZ, RZ, R22 ;  /* 0x000000ffff057224 */ /* 0x000fe400078e0016 */
[----:B------:R-:W-:Y:S01]  /*2dc50*/  IMAD.MOV.U32 R4, RZ, RZ, R23 ;  /* 0x000000ffff047224 */ /* 0x000fe200078e0017 */
[C---:B--2---:R-:W-:Y:S01]  /*2dc60*/  HMMA.16816.F32.BF16 R24, R16.reuse, R22, R24 ;  /* 0x000000161018723c */ /* 0x044fe20000041818 */
[----:B---3--:R0:W-:Y:S01]  /*2dc70*/  STL.64 [R1+0x1cd8], R6 ;  /* 0x001cd80601007387 */ /* 0x0081e20000100a00 */
[----:B------:R-:W2:Y:S02]  /*2dc80*/  LDL.LU R8, [R1+0x380] ;  /* 0x0003800001087983 */ /* 0x000ea40000300800 */
[----:B------:R-:W2:Y:S02]  /*2dc90*/  LDL.LU R9, [R1+0x384] ;  /* 0x0003840001097983 */ /* 0x000ea40000300800 */
[----:B------:R-:W2:Y:S01]  /*2dca0*/  LDL.LU R10, [R1+0x388] ;  /* 0x00038800010a7983 */ /* 0x000ea20000300800 */
[----:B------:R-:W2:Y:S04]  /*2dcb0*/  LDL.LU R11, [R1+0x38c] ;  /* 0x00038c00010b7983 */ /* 0x000ea80000300800 */
[----:B0-----:R-:W2:Y:S01]  /*2dcc0*/  LDL.LU.64 R6, [R1+0x8] ;  /* 0x0000080001067983 */ /* 0x001ea20000300a00 */
[----:B------:R0:W-:Y:S02]  /*2dcd0*/  STL.64 [R1+0x1cd0], R14 ;  /* 0x001cd00e01007387 */ /* 0x0001e40000100a00 */
[----:B------:R-:W3:Y:S02]  /*2dce0*/  LDL.LU R12, [R1+0x370] ;  /* 0x00037000010c7983 */ /* 0x000ee40000300800 */
[----:B------:R-:W3:Y:S01]  /*2dcf0*/  LDL.LU R13, [R1+0x374] ;  /* 0x00037400010d7983 */ /* 0x000ee20000300800 */
[----:B0-----:R-:W3:Y:S01]  /*2dd00*/  LDL.LU R14, [R1+0x378] ;  /* 0x00037800010e7983 */ /* 0x001ee20000300800 */
[----:B------:R-:W3:Y:S05]  /*2dd10*/  LDL.LU R15, [R1+0x37c] ;  /* 0x00037c00010f7983 */ /* 0x000eea0000300800 */
[----:B------:R-:W-:Y:S02]  /*2dd20*/  STL.64 [R1+0x3b0], R24 ;  /* 0x0003b01801007387 */ /* 0x000fe40000100a00 */
[----:B------:R0:W-:Y:S02]  /*2dd30*/  STL.64 [R1+0x3b8], R26 ;  /* 0x0003b81a01007387 */ /* 0x0001e40000100a00 */
[----:B0-----:R-:W4:Y:S01]  /*2dd40*/  LDL.LU.64 R26, [R1+0x1d10] ;  /* 0x001d1000011a7983 */ /* 0x001f220000300a00 */
[----:B------:R-:W4:Y:S02]  /*2dd50*/  LDL.LU.64 R24, [R1+0x1d08] ;  /* 0x001d080001187983 */ /* 0x000f240000300a00 */
[----:B------:R-:W4:Y:S02]  /*2dd60*/  LDL.LU.64 R22, [R1+0x1d00] ;  /* 0x001d000001167983 */ /* 0x000f240000300a00 */
[C---:B----4-:R-:W-:Y:S11]  /*2dd70*/  HMMA.16816.F32.BF16 R24, R16.reuse, R22, R24 ;  /* 0x000000161018723c */ /* 0x050ff60000041818 */
[----:B------:R-:W-:Y:S11]  /*2dd80*/  @!UPT UIADD3 URZ, URZ, URZ, URZ ;  /* 0x0000003f3f3ff290 */ /* 0x000ff6000fffe03f */
[----:B------:R-:W-:Y:S01]  /*2dd90*/  @!UPT UIADD3 URZ, URZ, URZ, URZ ;  /* 0x0000003f3f3ff290 */ /* 0x000fe2000fffe03f */
[----:B------:R0:W-:Y:S01]  /*2dda0*/  STL.64 [R1+0x3a0], R24 ;  /* 0x0003a01801007387 */ /* 0x0001e20000100a00 */
[----:B------:R1:W-:Y:S02]  /*2ddb0*/  STL.64 [R1+0x3a8], R26 ;  /* 0x0003a81a01007387 */ /* 0x0003e40000100a00 */
[----:B0-----:R-:W-:Y:S01]  /*2ddc0*/  IMAD.MOV.U32 R25, RZ, RZ, R22 ;  /* 0x000000ffff197224 */ /* 0x001fe200078e0016 */
[----:B-1----:R-:W4:Y:S01]  /*2ddd0*/  LDL.LU.64 R26, [R1+0x1cf8] ;  /* 0x001cf800011a7983 */ /* 0x002f220000300a00 */
[----:B------:R-:W-:Y:S02]  /*2dde0*/  IMAD.MOV.U32 R24, RZ, RZ, R23 ;  /* 0x000000ffff187224 */ /* 0x000fe400078e0017 */
[----:B------:R-:W4:Y:S02]  /*2ddf0*/  LDL.LU.64 R22, [R1+0x1cf0] ;  /* 0x001cf00001167983 */ /* 0x000f240000300a00 */
[----:B------:R-:W4:Y:S02]  /*2de00*/  LDL.LU.64 R20, [R1+0x1ce8] ;  /* 0x001ce80001147983 */ /* 0x000f240000300a00 */
[C---:B----4-:R-:W-:Y:S11]  /*2de10*/  HMMA.16816.F32.BF16 R20, R16.reuse, R26, R20 ;  /* 0x0000001a1014723c */ /* 0x050ff60000041814 */
[----:B------:R-:W-:Y:S11]  /*2de20*/  @!UPT UIADD3 URZ, URZ, URZ, URZ ;  /* 0x0000003f3f3ff290 */ /* 0x000ff6000fffe03f */
[----:B------:R-:W-:Y:S01]  /*2de30*/  @!UPT UIADD3 URZ, URZ, URZ, URZ ;  /* 0x0000003f3f3ff290 */ /* 0x000fe2000fffe03f */
[----:B------:R0:W-:Y:S01]  /*2de40*/  STL.64 [R1+0x390], R20 ;  /* 0x0003901401007387 */ /* 0x0001e20000100a00 */
[----:B------:R1:W-:Y:S03]  /*2de50*/  STL.64 [R1+0x398], R22 ;  /* 0x0003981601007387 */ /* 0x0003e60000100a00 */
[----:B0-----:R-:W4:Y:S01]  /*2de60*/  LDL.LU R20, [R1+0x2a0] ;  /* 0x0002a00001147983 */ /* 0x001f220000300800 */
[----:B------:R-:W4:Y:S02]  /*2de70*/  LDL.LU R21, [R1+0x2a4] ;  /* 0x0002a40001157983 */ /* 0x000f240000300800 */
[----:B-1----:R-:W3:Y:S02]  /*2de80*/  LDL.LU R22, [R1+0x2a8] ;  /* 0x0002a80001167983 */ /* 0x002ee40000300800 */
[----:B------:R-:W3:Y:S01]  /*2de90*/  LDL.LU R23, [R1+0x2ac] ;  /* 0x0002ac0001177983 */ /* 0x000ee20000300800 */
[----:B--2---:R-:W-:Y:S01]  /*2dea0*/  HMMA.16816.F32.BF16 R8, R16, R6, R8 ;  /* 0x000000061008723c */ /* 0x004fe20000041808 */
[----:B---3--:R-:W-:Y:S01]  /*2deb0*/  STL.64 [R1+0x1ca8], R22 ;  /* 0x001ca81601007387 */ /* 0x008fe20000100a00 */
[----:B----4-:R0:W-:Y:S03]  /*2dec0*/  STL.64 [R1+0x1ca0], R20 ;  /* 0x001ca01401007387 */ /* 0x0101e60000100a00 */
        /* <DEDUP_REMOVED lines=9> */
[----:B------:R-:W2:Y:S01]  /*2df60*/  LDL.LU R23, [R1+0x36c] ;  /* 0x00036c0001177983 */ /* 0x000ea20000300800 */
[----:B------:R0:W-:Y:S02]  /*2df70*/  STL.64 [R1+0x1c60], R26 ;  /* 0x001c601a01007387 */ /* 0x0001e40000100a00 */
[----:B0-----:R-:W-:-:S02]  /*2df80*/  IMAD.MOV.U32 R26, RZ, RZ, R25 ;  /* 0x000000ffff1a7224 */ /* 0x001fc400078e0019 */
[----:B------:R-:W-:-:S05]  /*2df90*/  IMAD.MOV.U32 R27, RZ, RZ, R24 ;  /* 0x000000ffff1b7224 */ /* 0x000fca00078e0018 */
[----:B------:R-:W-:Y:S01]  /*2dfa0*/  STL.64 [R1+0x1c78], R26 ;  /* 0x001c781a01007387 */ /* 0x000fe20000100a00 */
[----:B------:R0:W-:Y:S02]  /*2dfb0*/  STL.64 [R1+0x2d0], R8 ;  /* 0x0002d00801007387 */ /* 0x0001e40000100a00 */
[----:B------:R1:W-:Y:S02]  /*2dfc0*/  STL.64 [R1+0x2d8], R10 ;  /* 0x0002d80a01007387 */ /* 0x0003e40000100a00 */
[----:B0-----:R-:W-:Y:S01]  /*2dfd0*/  IMAD.MOV.U32 R9, RZ, RZ, R6 ;  /* 0x000000ffff097224 */ /* 0x001fe200078e0006 */
[----:B-1----:R-:W3:Y:S01]  /*2dfe0*/  LDL.LU.64 R10, [R1+0x1ce0] ;  /* 0x001ce000010a7983 */ /* 0x002ee20000300a00 */
[----:B------:R-:W-:Y:S02]  /*2dff0*/  IMAD.MOV.U32 R8, RZ, RZ, R7 ;  /* 0x000000ffff087224 */ /* 0x000fe400078e0007 */
[----:B------:R-:W4:Y:S02]  /*2e000*/  LDL.LU.64 R6, [R1+0x1cd8] ;  /* 0x001cd80001067983 */ /* 0x000f240000300a00 */
[----:B------:R-:W-:-:S02]  /*2e010*/  IMAD.MOV.U32 R26, RZ, RZ, R5 ;  /* 0x000000ffff1a7224 */ /* 0x000fc400078e0005 */
[----:B------:R-:W-:Y:S01]  /*2e020*/  IMAD.MOV.U32 R27, RZ, RZ, R4 ;  /* 0x000000ffff1b7224 */ /* 0x000fe200078e0004 */
        /* <DEDUP_REMOVED lines=8> */
[----:B------:R-:W2:Y:S02]  /*2e0b0*/  LDL.LU.64 R6, [R1+0x1cc8] ;  /* 0x001cc80001067983 */ /* 0x000ea40000300a00 */
[----:B------:R-:W3:Y:S01]  /*2e0c0*/  LDL.LU.64 R4, [R1+0x1cc0] ;  /* 0x001cc00001047983 */ /* 0x000ee20000300a00 */
[C---:B--2---:R-:W-:Y:S11]  /*2e0d0*/  HMMA.16816.F32.BF16 R20, R16.reuse, R6, R20 ;  /* 0x000000061014723c */ /* 0x044ff60000041814 */
[----:B------:R-:W-:Y:S11]  /*2e0e0*/  @!UPT UIADD3 URZ, URZ, URZ, URZ ;  /* 0x0000003f3f3ff290 */ /* 0x000ff6000fffe03f */
[----:B------:R-:W-:Y:S01]  /*2e0f0*/  @!UPT UIADD3 URZ, URZ, URZ, URZ ;  /* 0x0000003f3f3ff290 */ /* 0x000fe2000fffe03f */
[----:B------:R-:W-:Y:S01]  /*2e100*/  STL.64 [R1+0x2b0], R20 ;  /* 0x0002b01401007387 */ /* 0x000fe20000100a00 */
[----:B------:R0:W-:Y:S03]  /*2e110*/  STL.64 [R1+0x2b8], R22 ;  /* 0x0002b81601007387 */ /* 0x0001e60000100a00 */
[----:B0-----:R-:W4:Y:S01]  /*2e120*/  LDL.LU.64 R22, [R1+0x1cb8] ;  /* 0x001cb80001167983 */ /* 0x001f220000300a00 */
[----:B------:R-:W4:Y:S02]  /*2e130*/  LDL.LU.64 R20, [R1+0x1cb0] ;  /* 0x001cb00001147983 */ /* 0x000f240000300a00 */
[----:B------:R-:W-:Y:S02]  /*2e140*/  STL.64 [R1+0x1c58], R6 ;  /* 0x001c580601007387 */ /* 0x000fe40000100a00 */
[----:B---3--:R0:W-:Y:S02]  /*2e150*/  STL.64 [R1+0x1c50], R4 ;  /* 0x001c500401007387 */ /* 0x0081e40000100a00 */
        /* <DEDUP_REMOVED lines=9> */
[----:B------:R-:W3:Y:S01]  /*2e1f0*/  LDL.LU R7, [R1+0x28c] ;  /* 0x00028c0001077983 */ /* 0x000ee20000300800 */
[C---:B----4-:R-:W-:Y:S01]  /*2e200*/  HMMA.16816.F32.BF16 R20, R16.reuse, R14, R20 ;  /* 0x0000000e1014723c */ /* 0x050fe20000041814 */
[----:B---3--:R-:W-:Y:S01]  /*2e210*/  STL.64 [R1+0x1c88], R6 ;  /* 0x001c880601007387 */ /* 0x008fe20000100a00 */
        /* <DEDUP_REMOVED lines=9> */
[----:B------:R-:W3:Y:S02]  /*2e2b0*/  LDL.LU.64 R20, [R1+0x1ca0] ;  /* 0x001ca00001147983 */ /* 0x000ee40000300a00 */
[----:B---3--:R-:W-:Y:S01]  /*2e2c0*/  HMMA.16816.F32.BF16 R16, R16, R10, R20 ;  /* 0x0000000a1010723c */ /* 0x008fe20000041814 */
[----:B------:R-:W2:Y:S01]  /*2e2d0*/  LDL.LU.64 R22, [R1+0x1c98] ;  /* 0x001c980001167983 */ /* 0x000ea20000300a00 */
[----:B------:R-:W2:Y:S11]  /*2e2e0*/  LDL.LU.64 R20, [R1+0x1c90] ;  /* 0x001c900001147983 */ /* 0x000eb60000300a00 */
[----:B------:R-:W-:Y:S10]  /*2e2f0*/  @!UPT UIADD3 URZ, URZ, URZ, URZ ;  /* 0x0000003f3f3ff290 */ /* 0x000ff4000fffe03f */
[----:B------:R-:W-:Y:S01]  /*2e300*/  STL.64 [R1+0x1a0], R16 ;  /* 0x0001a01001007387 */ /* 0x000fe20000100a00 */
[----:B------:R-:W-:Y:S01]  /*2e310*/  STL.64 [R1+0x1a8], R18 ;  /* 0x0001a81201007387 */ /* 0x000fe20000100a00 */
        /* <DEDUP_REMOVED lines=14> */
[----:B------:R-:W-:Y:S02]  /*2e400*/  IMAD.MOV.U32 R18, RZ, RZ, R9 ;  /* 0x000000ffff127224 */ /* 0x000fe400078e0009 */
        /* <DEDUP_REMOVED lines=8> */
[----:B------:R-:W3:Y:S02]  /*2e490*/  LDL.LU.64 R4, [R1+0x1c50] ;  /* 0x001c500001047983 */ /* 0x000ee40000300a00 */
[----:B------:R-:W4:Y:S02]  /*2e4a0*/  LDL.LU.64 R26, [R1+0x1c48] ;  /* 0x001c4800011a7983 */ /* 0x000f240000300a00 */
[----:B------:R-:W4:Y:S01]  /*2e4b0*/  LDL.LU.64 R24, [R1+0x1c40] ;  /* 0x001c400001187983 */ /* 0x000f220000300a00 */
[----:B------:R-:W-:Y:S01]  /*2e4c0*/  STL.64 [R1+0x1c28], R10 ;  /* 0x001c280a01007387 */ /* 0x000fe20000100a00 */
[----:B------:R-:W-:Y:S01]  /*2e4d0*/  STL.64 [R1+0x1c20], R8 ;  /* 0x001c200801007387 */ /* 0x000fe20000100a00 */
[----:B----4-:R-:W-:Y:S11]  /*2e4e0*/  HMMA.16816.F32.BF16 R24, R20, R18, R24 ;  /* 0x000000121418723c */ /* 0x010ff60000041818 */
[----:B------:R-:W-:Y:S11]  /*2e4f0*/  @!UPT UIADD3 URZ, URZ, URZ, URZ ;  /* 0x0000003f3f3ff290 */ /* 0x000ff6000fffe03f */
[----:B------:R-:W-:Y:S01]  /*2e500*/  @!UPT UIADD3 URZ, URZ, URZ, URZ ;  /* 0x0000003f3f3ff290 */ /* 0x000fe2000fffe03f */
[----:B------:R-:W-:Y:S01]  /*2e510*/  STL.64 [R1+0xd0], R24 ;  /* 0x0000d01801007387 */ /* 0x000fe20000100a00 */
[----:B------:R0:W-:Y:S03]  /*2e520*/  STL.64 [R1+0xd8], R26 ;  /* 0x0000d81a01007387 */ /* 0x0001e60000100a00 */
[----:B0-----:R-:W2:Y:S01]  /*2e530*/  LDL.LU.64 R26, [R1+0x1c38] ;  /* 0x001c3800011a7983 */ /* 0x001ea20000300a00 */
[----:B------:R-:W2:Y:S02]  /*2e540*/  LDL.LU.64 R24, [R1+0x1c30] ;  /* 0x001c300001187983 */ /* 0x000ea40000300a00 */
[----:B------:R0:W-:Y:S02]  /*2e550*/  STL.64 [R1+0x1bd0], R18 ;  /* 0x001bd01201007387 */ /* 0x0001e40000100a00 */
[----:B------:R-:W4:Y:S01]  /*2e560*/  LDL.LU R16, [R1+0x250] ;  /* 0x0002500001107983 */ /* 0x000f220000300800 */
[----:B------:R-:W4:Y:S04]  /*2e570*/  LDL.LU R17, [R1+0x254] ;  /* 0x0002540001117983 */ /* 0x000f280000300800 */
[----:B0-----:R-:W4:Y:S01]  /*2e580*/  LDL.LU R18, [R1+0x258] ;  /* 0x0002580001127983 */ /* 0x001f220000300800 */
[----:B------:R-:W4:Y:S02]  /*2e590*/  LDL.LU R19, [R1+0x25c] ;  /* 0x00025c0001137983 */ /* 0x000f240000300800 */
[----:B------:R-:W-:-:S02]  /*2e5a0*/  IMAD.MOV.U32 R10, RZ, RZ, R13 ;  /* 0x000000ffff0a7224 */ /* 0x000fc400078e000d */
[----:B------:R-:W-:-:S07]  /*2e5b0*/  IMAD.MOV.U32 R11, RZ, RZ, R12 ;  /* 0x000000ffff0b7224 */ /* 0x000fce00078e000c */
[C---:B----4-:R-:W-:Y:S08]  /*2e5c0*/  HMMA.16816.F32.BF16 R8, R20.reuse, R10, R16 ;  /* 0x0000000a1408723c */ /* 0x050ff00000041810 */
[C---:B--2---:R-:W-:Y:S11]  /*2e5d0*/  HMMA.16816.F32.BF16 R16, R20.reuse, R6, R24 ;  /* 0x000000061410723c */ /* 0x044ff60000041818 */
[----:B------:R-:W-:Y:S04]  /*2e5e0*/  @!UPT UIADD3 URZ, URZ, URZ, URZ ;  /* 0x0000003f3f3ff290 */ /* 0x000fe8000fffe03f */
[----:B------:R0:W-:Y:S01]  /*2e5f0*/  STL.64 [R1+0x1b0], R8 ;  /* 0x0001b00801007387 */ /* 0x0001e20000100a00 */
[----:B------:R1:W-:Y:S03]  /*2e600*/  STL.64 [R1+0x1b8], R10 ;  /* 0x0001b80a01007387 */ /* 0x0003e60000100a00 */
[----:B0-----:R-:W2:Y:S04]  /*2e610*/  LDL.LU R8, [R1+0x230] ;  /* 0x0002300001087983 */ /* 0x001ea80000300800 */
[----:B------:R0:W-:Y:S02]  /*2e620*/  STL.64 [R1+0x260], R16 ;  /* 0x0002601001007387 */ /* 0x0001e40000100a00 */
[----:B------:R4:W-:Y:S02]  /*2e630*/  STL.64 [R1+0x268], R18 ;  /* 0x0002681201007387 */ /* 0x0009e40000100a00 */
[----:B------:R-:W2:Y:S01]  /*2e640*/  LDL.LU R9, [R1+0x234] ;  /* 0x0002340001097983 */ /* 0x000ea20000300800 */
[----:B-1----:R-:W2:Y:S01]  /*2e650*/  LDL.LU R10, [R1+0x238] ;  /* 0x00023800010a7983 */ /* 0x002ea20000300800 */
[----:B------:R-:W2:Y:S02]  /*2e660*/  LDL.LU R11, [R1+0x23c] ;  /* 0x00023c00010b7983 */ /* 0x000ea40000300800 */
[----:B------:R-:W2:Y:S02]  /*2e670*/  LDL.LU R24, [R1+0x180] ;  /* 0x0001800001187983 */ /* 0x000ea40000300800 */
[----:B------:R-:W2:Y:S01]  /*2e680*/  LDL.LU R25, [R1+0x184] ;  /* 0x0001840001197983 */ /* 0x000ea20000300800 */
[----:B------:R-:W2:Y:S01]  /*2e690*/  LDL.LU R26, [R1+0x188] ;  /* 0x00018800011a7983 */ /* 0x000ea20000300800 */
[----:B------:R-:W2:Y:S03]  /*2e6a0*/  LDL.LU R27, [R1+0x18c] ;  /* 0x00018c00011b7983 */ /* 0x000ea60000300800 */
[----:B0-----:R-:W2:Y:S01]  /*2e6b0*/  LDL.LU R16, [R1+0x150] ;  /* 0x0001500001107983 */ /* 0x001ea20000300800 */
[----:B------:R-:W2:Y:S02]  /*2e6c0*/  LDL.LU R17, [R1+0x154] ;  /* 0x0001540001117983 */ /* 0x000ea40000300800 */
[----:B----4-:R-:W4:Y:S02]  /*2e6d0*/  LDL.LU R18, [R1+0x158] ;  /* 0x0001580001127983 */ /* 0x010f240000300800 */
[----:B------:R-:W4:Y:S02]  /*2e6e0*/  LDL.LU R19, [R1+0x15c] ;  /* 0x00015c0001137983 */ /* 0x000f240000300800 */
[----:B----4-:R0:W-:Y:S01]  /*2e6f0*/  STL.64 [R1+0x1be0], R18 ;  /* 0x001be01201007387 */ /* 0x0101e20000100a00 */
[----:B--2---:R-:W-:Y:S03]  /*2e700*/  STL.64 [R1+0x1bd8], R16 ;  /* 0x001bd81001007387 */ /* 0x004fe60000100a00 */
[----:B0-----:R-:W2:Y:S04]  /*2e710*/  LDL.LU.64 R18, [R1+0x38] ;  /* 0x0000380001127983 */ /* 0x001ea80000300a00 */
[----:B--2---:R0:W-:Y:S04]  /*2e720*/  STL.64 [R1+0x1bf8], R18 ;  /* 0x001bf81201007387 */ /* 0x0041e80000100a00 */
[----:B0-----:R-:W2:Y:S01]  /*2e730*/  LDL.LU.64 R18, [R1+0x48] ;  /* 0x0000480001127983 */ /* 0x001ea20000300a00 */
[----:B------:R0:W-:Y:S02]  /*2e740*/  STL.64 [R1+0x1bc0], R6 ;  /* 0x001bc00601007387 */ /* 0x0001e40000100a00 */
[----:B---3--:R1:W-:Y:S01]  /*2e750*/  STL.64 [R1+0x1bb8], R4 ;  /* 0x001bb80401007387 */ /* 0x0083e20000100a00 */
[----:B0-----:R-:W3:Y:S04]  /*2e760*/  LDL.LU.64 R6, [R1+0x28] ;  /* 0x0000280001067983 */ /* 0x001ee80000300a00 */
[----:B---3--:R0:W-:Y:S01]  /*2e770*/  STL.64 [R1+0x1bc8], R6 ;  /* 0x001bc80601007387 */ /* 0x0081e20000100a00 */
[----:B-1----:R-:W3:Y:S02]  /*2e780*/  LDL.LU R4, [R1+0x140] ;  /* 0x0001400001047983 */ /* 0x002ee40000300800 */
[----:B------:R-:W3:Y:S01]  /*2e790*/  LDL.LU R5, [R1+0x144] ;  /* 0x0001440001057983 */ /* 0x000ee20000300800 */
[----:B0-----:R-:W4:Y:S01]  /*2e7a0*/  LDL.LU R6, [R1+0x148] ;  /* 0x0001480001067983 */ /* 0x001f220000300800 */
[----:B------:R-:W4:Y:S01]  /*2e7b0*/  LDL.LU R7, [R1+0x14c] ;  /* 0x00014c0001077983 */ /* 0x000f220000300800 */
[C---:B------:R-:W-:Y:S02]  /*2e7c0*/  HMMA.16816.F32.BF16 R8, R20.reuse, R14, R8 ;  /* 0x0000000e1408723c */ /* 0x040fe40000041808 */
[----:B----4-:R-:W-:Y:S01]  /*2e7d0*/  STL.64 [R1+0x1bf0], R6 ;  /* 0x001bf00601007387 */ /* 0x010fe20000100a00 */
[----:B---3--:R0:W-:Y:S03]  /*2e7e0*/  STL.64 [R1+0x1be8], R4 ;  /* 0x001be80401007387 */ /* 0x0081e60000100a00 */
[----:B0-----:R-:W3:Y:S01]  /*2e7f0*/  LDL.LU R4, [R1+0x160] ;  /* 0x0001600001047983 */ /* 0x001ee20000300800 */
[----:B------:R-:W3:Y:S02]  /*2e800*/  LDL.LU R5, [R1+0x164] ;  /* 0x0001640001057983 */ /* 0x000ee40000300800 */
[----:B------:R-:W4:Y:S02]  /*2e810*/  LDL.LU R6, [R1+0x168] ;  /* 0x0001680001067983 */ /* 0x000f240000300800 */
[----:B------:R-:W4:Y:S02]  /*2e820*/  LDL.LU R7, [R1+0x16c] ;  /* 0x00016c0001077983 */ /* 0x000f240000300800 */
[----:B----4-:R-:W-:Y:S01]  /*2e830*/  STL.64 [R1+0x1c08], R6 ;  /* 0x001c080601007387 */ /* 0x010fe20000100a00 */
[----:B---3--:R0:W-:Y:S03]  /*2e840*/  STL.64 [R1+0x1c00], R4 ;  /* 0x001c000401007387 */ /* 0x0081e60000100a00 */
[----:B0-----:R-:W3:Y:S01]  /*2e850*/  LDL.LU R4, [R1+0x170] ;  /* 0x0001700001047983 */ /* 0x001ee20000300800 */
[----:B------:R-:W3:Y:S02]  /*2e860*/  LDL.LU R5, [R1+0x174] ;  /* 0x0001740001057983 */ /* 0x000ee40000300800 */
[----:B------:R-:W3:Y:S02]  /*2e870*/  LDL.LU R6, [R1+0x178] ;  /* 0x0001780001067983 */ /* 0x000ee40000300800 */
[----:B------:R-:W3:Y:S01]  /*2e880*/  LDL.LU R7, [R1+0x17c] ;  /* 0x00017c0001077983 */ /* 0x000ee20000300800 */
[----:B------:R-:W-:Y:S01]  /*2e890*/  STL.64 [R1+0x4c0], R8 ;  /* 0x0004c00801007387 */ /* 0x000fe20000100a00 */
[----:B------:R0:W-:Y:S03]  /*2e8a0*/  STL.64 [R1+0x4c8], R10 ;  /* 0x0004c80a01007387 */ /* 0x0001e60000100a00 */
[----:B0-----:R-:W4:Y:S01]  /*2e8b0*/  LDL.LU.64 R10, [R1+0x1c28] ;  /* 0x001c2800010a7983 */ /* 0x001f220000300a00 */
[----:B------:R-:W2:Y:S01]  /*2e8c0*/  LDL.LU.64 R8, [R1+0x1c20] ;  /* 0x001c200001087983 */ /* 0x000ea20000300a00 */
[----:B----4-:R-:W-:Y:S02]  /*2e8d0*/  HMMA.16816.F32.BF16 R20, R20, R10, R24 ;  /* 0x0000000a1414723c */ /* 0x010fe40000041818 */
[----:B------:R-:W3:Y:S01]  /*2e8e0*/  LDL.LU.64 R26, [R1+0x1c18] ;  /* 0x001c1800011a7983 */ /* 0x000ee20000300a00 */
[----:B------:R-:W3:Y:S11]  /*2e8f0*/  LDL.LU.64 R24, [R1+0x1c10] ;  /* 0x001c100001187983 */ /* 0x000ef60000300a00 */
[----:B------:R-:W-:Y:S09]  /*2e900*/  @!UPT UIADD3 URZ, URZ, URZ, URZ ;  /* 0x0000003f3f3ff290 */ /* 0x000ff2000fffe03f */
[----:B------:R-:W-:Y:S01]  /*2e910*/  STL.64 [R1+0x180], R20 ;  /* 0x0001801401007387 */ /* 0x000fe20000100a00 */
[----:B------:R2:W-:Y:S02]  /*2e920*/  STL.64 [R1+0x188], R22 ;  /* 0x0001881601007387 */ /* 0x0005e40000100a00 */
[----:B--2---:R-:W-:Y:S02]  /*2e930*/  IMAD.MOV.U32 R22, RZ, RZ, R9 ;  /* 0x000000ffff167224 */ /* 0x004fe400078e0009 */
[----:B------:R-:W-:Y:S02]  /*2e940*/  IMAD.MOV.U32 R23, RZ, RZ, R8 ;  /* 0x000000ffff177224 */ /* 0x000fe400078e0008 */
[----:B------:R-:W-:Y:S02]  /*2e950*/  IMAD.MOV.U32 R9, RZ, RZ, R18 ;  /* 0x000000ffff097224 */ /* 0x000fe400078e0012 */
        /* <DEDUP_REMOVED lines=13> */
[----:B------:R-:W4:Y:S02]  /*2ea30*/  LDL.LU R10, [R1+0x118] ;  /* 0x00011800010a7983 */ /* 0x000f240000300800 */
[----:B------:R-:W4:Y:S01]  /*2ea40*/  LDL.LU R11, [R1+0x11c] ;  /* 0x00011c00010b7983 */ /* 0x000f220000300800 */
[----:B--2---:R-:W-:Y:S01]  /*2ea50*/  HMMA.16816.F32.BF16 R4, R24, R18, R4 ;  /* 0x000000121804723c */ /* 0x004fe20000041804 */
[----:B------:R-:W-:-:S02]  /*2ea60*/  IMAD.MOV.U32 R13, RZ, RZ, R18 ;  /* 0x000000ffff0d7224 */ /* 0x000fc400078e0012 */
        /* <DEDUP_REMOVED lines=11> */
[----:B------:R-:W4:Y:S02]  /*2eb20*/  LDL.LU.64 R18, [R1+0x1be0] ;  /* 0x001be00001127983 */ /* 0x000f240000300a00 */
[----:B------:R-:W4:Y:S02]  /*2eb30*/  LDL.LU.64 R16, [R1+0x1bd8] ;  /* 0x001bd80001107983 */ /* 0x000f240000300a00 */
[C---:B----4-:R-:W-:Y:S11]  /*2eb40*/  HMMA.16816.F32.BF16 R16, R24.reuse, R22, R16 ;  /* 0x000000161810723c */ /* 0x050ff60000041810 */
[----:B------:R-:W-:Y:S11]  /*2eb50*/  @!UPT UIADD3 URZ, URZ, URZ, URZ ;  /* 0x0000003f3f3ff290 */ /* 0x000ff6000fffe03f */
[----:B------:R-:W-:Y:S01]  /*2eb60*/  @!UPT UIADD3 URZ, URZ, URZ, URZ ;  /* 0x0000003f3f3ff290 */ /* 0x000fe2000fffe03f */
[----:B------:R-:W-:Y:S01]  /*2eb70*/  STL.64 [R1+0x560], R16 ;  /* 0x0005601001007387 */ /* 0x000fe20000100a00 */
[----:B------:R0:W-:Y:S03]  /*2eb80*/  STL.64 [R1+0x568], R18 ;  /* 0x0005681201007387 */ /* 0x0001e60000100a00 */
[----:B0-----:R-:W3:Y:S01]  /*2eb90*/  LDL.LU.64 R18, [R1+0x1bd0] ;  /* 0x001bd00001127983 */ /* 0x001ee20000300a00 */
[----:B------:R0:W-:Y:S02]  /*2eba0*/  STL.64 [R1+0x1b68], R22 ;  /* 0x001b681601007387 */ /* 0x0001e40000100a00 */
[----:B------:R-:W4:Y:S02]  /*2ebb0*/  LDL.LU R20, [R1+0x130] ;  /* 0x0001300001147983 */ /* 0x000f240000300800 */
[----:B------:R-:W4:Y:S01]  /*2ebc0*/  LDL.LU R21, [R1+0x134] ;  /* 0x0001340001157983 */ /* 0x000f220000300800 */
[----:B0-----:R-:W4:Y:S01]  /*2ebd0*/  LDL.LU R22, [R1+0x138] ;  /* 0x0001380001167983 */ /* 0x001f220000300800 */
[----:B------:R-:W4:Y:S01]  /*2ebe0*/  LDL.LU R23, [R1+0x13c] ;  /* 0x00013c0001177983 */ /* 0x000f220000300800 */
[C---:B---3--:R-:W-:Y:S11]  /*2ebf0*/  HMMA.16816.F32.BF16 R4, R24.reuse, R18, R4 ;  /* 0x000000121804723c */ /* 0x048ff60000041804 */
[----:B------:R-:W-:Y:S11]  /*2ec00*/  @!UPT UIADD3 URZ, URZ, URZ, URZ ;  /* 0x0000003f3f3ff290 */ /* 0x000ff6000fffe03f */
[----:B------:R-:W-:Y:S01]  /*2ec10*/  @!UPT UIADD3 URZ, URZ, URZ, URZ ;  /* 0x0000003f3f3ff290 */ /* 0x000fe2000fffe03f */
[----:B------:R-:W-:Y:S01]  /*2ec20*/  STL.64 [R1+0x550], R4 ;  /* 0x0005500401007387 */ /* 0x000fe20000100a00 */
[----:B------:R0:W-:Y:S03]  /*2ec30*/  STL.64 [R1+0x558], R6 ;  /* 0x0005580601007387 */ /* 0x0001e60000100a00 */
[----:B0-----:R-:W4:Y:S01]  /*2ec40*/  LDL.LU.64 R6, [R1+0x1bc8] ;  /* 0x001bc80001067983 */ /* 0x001f220000300a00 */
[----:B------:R0:W-:Y:S02]  /*2ec50*/  STL.64 [R1+0x1b90], R18 ;  /* 0x001b901201007387 */ /* 0x0001e40000100a00 */
[----:B------:R-:W3:Y:S02]  /*2ec60*/  LDL.LU R16, [R1+0xb0] ;  /* 0x0000b00001107983 */ /* 0x000ee40000300800 */
[----:B------:R-:W3:Y:S01]  /*2ec70*/  LDL.LU R17, [R1+0xb4] ;  /* 0x0000b40001117983 */ /* 0x000ee20000300800 */
[----:B0-----:R-:W3:Y:S01]  /*2ec80*/  LDL.LU R18, [R1+0xb8] ;  /* 0x0000b80001127983 */ /* 0x001ee20000300800 */
[----:B------:R-:W3:Y:S01]  /*2ec90*/  LDL.LU R19, [R1+0xbc] ;  /* 0x0000bc0001137983 */ /* 0x000ee20000300800 */
        /* <DEDUP_REMOVED lines=8> */
[----:B------:R-:W4:Y:S01]  /*2ed20*/  LDL.LU.64 R4, [R1+0x1bb8] ;  /* 0x001bb80001047983 */ /* 0x000f220000300a00 */
        /* <DEDUP_REMOVED lines=8> */
[----:B----4-:R-:W-:Y:S01]  /*2edb0*/  STL [R1+0x1b40], R5 ;  /* 0x001b400501007387 */ /* 0x010fe20000100800 */
[C---:B--2---:R-:W-:Y:S11]  /*2edc0*/  HMMA.16816.F32.BF16 R8, R24.reuse, R14, R8 ;  /* 0x0000000e1808723c */ /* 0x044ff60000041808 */
[----:B------:R-:W-:Y:S11]  /*2edd0*/  @!UPT UIADD3 URZ, URZ, URZ, URZ ;  /* 0x0000003f3f3ff290 */ /* 0x000ff6000fffe03f */
[----:B------:R-:W-:Y:S01]  /*2ede0*/  @!UPT UIADD3 URZ, URZ, URZ, URZ ;  /* 0x0000003f3f3ff290 */ /* 0x000fe2000fffe03f */
[----:B------:R-:W-:Y:S01]  /*2edf0*/  STL.64 [R1+0x150], R8 ;  /* 0x0001500801007387 */ /* 0x000fe20000100a00 */
[----:B------:R0:W-:Y:S03]  /*2ee00*/  STL.64 [R1+0x158], R10 ;  /* 0x0001580a01007387 */ /* 0x0001e60000100a00 */
[----:B0-----:R-:W3:Y:S01]  /*2ee10*/  LDL.LU.64 R10, [R1+0x1ba0] ;  /* 0x001ba000010a7983 */ /* 0x001ee20000300a00 */
[----:B------:R-:W2:Y:S02]  /*2ee20*/  LDL.LU.64 R8, [R1+0x1b98] ;  /* 0x001b980001087983 */ /* 0x000ea40000300a00 */
[----:B------:R2:W-:Y:S01]  /*2ee30*/  STL.64 [R1+0x1b28], R14 ;  /* 0x001b280e01007387 */ /* 0x0005e20000100a00 */
[----:B---3--:R-:W-:Y:S01]  /*2ee40*/  HMMA.16816.F32.BF16 R24, R24, R10, R16 ;  /* 0x0000000a1818723c */ /* 0x008fe20000041810 */
[----:B------:R-:W3:Y:S01]  /*2ee50*/  LDL.LU.64 R18, [R1+0x1b90] ;  /* 0x001b900001127983 */ /* 0x000ee20000300a00 */
[----:B--2---:R-:W-:-:S02]  /*2ee60*/  IMAD.MOV.U32 R14, RZ, RZ, R9 ;  /* 0x000000ffff0e7224 */ /* 0x004fc400078e0009 */
[----:B------:R-:W-:-:S03]  /*2ee70*/  IMAD.MOV.U32 R15, RZ, RZ, R8 ;  /* 0x000000ffff0f7224 */ /* 0x000fc600078e0008 */
[----:B------:R-:W-:Y:S02]  /*2ee80*/  IMAD.MOV.U32 R17, RZ, RZ, R10 ;  /* 0x000000ffff117224 */ /* 0x000fe400078e000a */
[----:B------:R-:W-:Y:S11]  /*2ee90*/  IMAD.MOV.U32 R16, RZ, RZ, R11 ;  /* 0x000000ffff107224 */ /* 0x000ff600078e000b */
[----:B------:R-:W-:Y:S03]  /*2eea0*/  @!UPT UIADD3 URZ, URZ, URZ, URZ ;  /* 0x0000003f3f3ff290 */ /* 0x000fe6000fffe03f */
[----:B------:R0:W-:Y:S01]  /*2eeb0*/  STL.64 [R1+0x4b0], R24 ;  /* 0x0004b01801007387 */ /* 0x0001e20000100a00 */
[----:B------:R1:W-:Y:S02]  /*2eec0*/  STL.64 [R1+0x4b8], R26 ;  /* 0x0004b81a01007387 */ /* 0x0003e40000100a00 */
[----:B------:R-:W2:Y:S02]  /*2eed0*/  LDL.LU.64 R10, [R1+0x1b88] ;  /* 0x001b8800010a7983 */ /* 0x000ea40000300a00 */
[----:B------:R-:W2:Y:S01]  /*2eee0*/  LDL.LU.64 R8, [R1+0x1b80] ;  /* 0x001b800001087983 */ /* 0x000ea20000300a00 */
[----:B0-----:R-:W2:Y:S01]  /*2eef0*/  LDL.LU R24, [R1+0xa0] ;  /* 0x0000a00001187983 */ /* 0x001ea20000300800 */
[----:B------:R-:W2:Y:S02]  /*2ef00*/  LDL.LU R25, [R1+0xa4] ;  /* 0x0000a40001197983 */ /* 0x000ea40000300800 */
[----:B-1----:R-:W2:Y:S02]  /*2ef10*/  LDL.LU R26, [R1+0xa8] ;  /* 0x0000a800011a7983 */ /* 0x002ea40000300800 */
[----:B------:R-:W2:Y:S01]  /*2ef20*/  LDL.LU R27, [R1+0xac] ;  /* 0x0000ac00011b7983 */ /* 0x000ea20000300800 */
[----:B---3--:R-:W-:Y:S01]  /*2ef30*/  STL.64 [R1+0x1b60], R18 ;  /* 0x001b601201007387 */ /* 0x008fe20000100a00 */
[----:B------:R0:W-:Y:S03]  /*2ef40*/  STL.64 [R1+0x1b58], R16 ;  /* 0x001b581001007387 */ /* 0x0001e60000100a00 */
[----:B0-----:R-:W3:Y:S01]  /*2ef50*/  LDL.LU R16, [R1+0x60] ;  /* 0x0000600001107983 */ /* 0x001ee20000300800 */
[----:B------:R-:W3:Y:S02]  /*2ef60*/  LDL.LU R17, [R1+0x64] ;  /* 0x0000640001117983 */ /* 0x000ee40000300800 */
[----:B------:R-:W4:Y:S02]  /*2ef70*/  LDL.LU R18, [R1+0x68] ;  /* 0x0000680001127983 */ /* 0x000f240000300800 */
[----:B------:R-:W4:Y:S02]  /*2ef80*/  LDL.LU R19, [R1+0x6c] ;  /* 0x00006c0001137983 */ /* 0x000f240000300800 */
[----:B------:R-:W-:-:S02]  /*2ef90*/  IMAD.MOV.U32 R22, RZ, RZ, R13 ;  /* 0x000000ffff167224 */ /* 0x000fc400078e000d */
[----:B------:R-:W-:Y:S02]  /*2efa0*/  IMAD.MOV.U32 R23, RZ, RZ, R12 ;  /* 0x000000ffff177224 */ /* 0x000fe400078e000c */
[----:B--2---:R-:W-:Y:S01]  /*2efb0*/  HMMA.16816.F32.BF16 R12, R8, R14, R24 ;  /* 0x0000000e080c723c */ /* 0x004fe20000041818 */
[----:B----4-:R-:W-:Y:S01]  /*2efc0*/  STL.64 [R1+0x1b78], R18 ;  /* 0x001b781201007387 */ /* 0x010fe20000100a00 */
[----:B---3--:R0:W-:Y:S03]  /*2efd0*/  STL.64 [R1+0x1b70], R16 ;  /* 0x001b701001007387 */ /* 0x0081e60000100a00 */
[----:B0-----:R-:W2:Y:S01]  /*2efe0*/  LDL.LU R16, [R1+0x90] ;  /* 0x0000900001107983 */ /* 0x001ea20000300800 */
[----:B------:R-:W2:Y:S02]  /*2eff0*/  LDL.LU R17, [R1+0x94] ;  /* 0x0000940001117983 */ /* 0x000ea40000300800 */
[----:B------:R-:W2:Y:S11]  /*2f000*/  LDL.LU R18, [R1+0x98] ;  /* 0x0000980001127983 */ /* 0x000eb60000300800 */
[----:B------:R-:W-:Y:S04]  /*2f010*/  @!UPT UIADD3 URZ, URZ, URZ, URZ ;  /* 0x0000003f3f3ff290 */ /* 0x000fe8000fffe03f */
[----:B------:R0:W-:Y:S01]  /*2f020*/  STL.64 [R1+0x490], R12 ;  /* 0x0004900c01007387 */ /* 0x0001e20000100a00 */
[----:B------:R1:W-:Y:S01]  /*2f030*/  STL [R1+0x498], R14 ;  /* 0x0004980e01007387 */ /* 0x0003e20000100800 */
[----:B------:R-:W3:Y:S02]  /*2f040*/  LDL.LU R24, [R1+0x50] ;  /* 0x0000500001187983 */ /* 0x000ee40000300800 */
[----:B------:R-:W3:Y:S02]  /*2f050*/  LDL.LU R25, [R1+0x54] ;  /* 0x0000540001197983 */ /* 0x000ee40000300800 */
[----:B------:R-:W3:Y:S01]  /*2f060*/  LDL.LU R26, [R1+0x58] ;  /* 0x00005800011a7983 */ /* 0x000ee20000300800 */
[----:B------:R-:W3:Y:S04]  /*2f070*/  LDL.LU R27, [R1+0x5c] ;  /* 0x00005c00011b7983 */ /* 0x000ee80000300800 */
[----:B0-----:R-:W4:Y:S01]  /*2f080*/  LDL.LU R12, [R1+0x340] ;  /* 0x00034000010c7983 */ /* 0x001f220000300800 */
[----:B------:R-:W4:Y:S02]  /*2f090*/  LDL.LU R13, [R1+0x344] ;  /* 0x00034400010d7983 */ /* 0x000f240000300800 */
[----:B-1----:R-:W2:Y:S02]  /*2f0a0*/  LDL.LU R14, [R1+0x348] ;  /* 0x00034800010e7983 */ /* 0x002ea40000300800 */
[----:B------:R-:W-:-:S02]  /*2f0b0*/  IMAD.MOV.U32 R19, RZ, RZ, R3 ;  /* 0x000000ffff137224 */ /* 0x000fc400078e0003 */
[----:B------:R-:W-:Y:S02]  /*2f0c0*/  IMAD.MOV.U32 R3, RZ, RZ, R15 ;  /* 0x000000ffff037224 */ /* 0x000fe400078e000f */
[----:B------:R-:W-:Y:S02]  /*2f0d0*/  IMAD.MOV.U32 R15, RZ, RZ, R4 ;  /* 0x000000ffff0f7224 */ /* 0x000fe400078e0004 */
[----:B------:R-:W3:Y:S01]  /*2f0e0*/  LDL.LU R4, [R1+0x220] ;  /* 0x0002200001047983 */ /* 0x000ee20000300800 */
[----:B------:R-:W3:Y:S02]  /*2f0f0*/  LDL.LU R5, [R1+0x224] ;  /* 0x0002240001057983 */ /* 0x000ee40000300800 */
[----:B------:R-:W3:Y:S02]  /*2f100*/  LDL.LU R6, [R1+0x228] ;  /* 0x0002280001067983 */ /* 0x000ee40000300800 */
[----:B------:R-:W3:Y:S01]  /*2f110*/  LDL.LU R7, [R1+0x22c] ;  /* 0x00022c0001077983 */ /* 0x000ee20000300800 */
[----:B--2---:R0:W-:Y:S02]  /*2f120*/  STL.64 [R1+0x1b38], R14 ;  /* 0x001b380e01007387 */ /* 0x0041e40000100a00 */
[----:B0-----:R-:W-:-:S02]  /*2f130*/  IMAD.MOV.U32 R14, RZ, RZ, R21 ;  /* 0x000000ffff0e7224 */ /* 0x001fc400078e0015 */
[----:B------:R-:W-:Y:S02]  /*2f140*/  IMAD.MOV.U32 R15, RZ, RZ, R20 ;  /* 0x000000ffff0f7224 */ /* 0x000fe400078e0014 */
[C---:B------:R-:W-:Y:S01]  /*2f150*/  HMMA.16816.F32.BF16 R20, R8.reuse, R22, R16 ;  /* 0x000000160814723c */ /* 0x040fe20000041810 */
[----:B----4-:R-:W-:Y:S01]  /*2f160*/  STL.64 [R1+0x1b30], R12 ;  /* 0x001b300c01007387 */ /* 0x010fe20000100a00 */
[----:B------:R-:W-:Y:S02]  /*2f170*/  STL [R1+0x17e8], R3 ;  /* 0x0017e80301007387 */ /* 0x000fe40000100800 */
[----:B------:R-:W2:Y:S02]  /*2f180*/  LDL.LU.64 R18, [R1+0x1b78] ;  /* 0x001b780001127983 */ /* 0x000ea40000300a00 */
[----:B------:R-:W2:Y:S11]  /*2f190*/  LDL.LU.64 R16, [R1+0x1b70] ;  /* 0x001b700001107983 */ /* 0x000eb60000300a00 */
[----:B------:R-:W-:Y:S06]  /*2f1a0*/  @!UPT UIADD3 URZ, URZ, URZ, URZ ;  /* 0x0000003f3f3ff290 */ /* 0x000fec000fffe03f */
[----:B------:R-:W-:Y:S01]  /*2f1b0*/  STL.64 [R1+0x480], R20 ;  /* 0x0004801401007387 */ /* 0x000fe20000100a00 */
[----:B------:R0:W-:Y:S03]  /*2f1c0*/  STL.64 [R1+0x488], R22 ;  /* 0x0004881601007387 */ /* 0x0001e60000100a00 */
[----:B0-----:R-:W2:Y:S02]  /*2f1d0*/  LDL.LU.64 R22, [R1+0x1b68] ;  /* 0x001b680001167983 */ /* 0x001ea40000300a00 */
[C---:B--2---:R-:W-:Y:S02]  /*2f1e0*/  HMMA.16816.F32.BF16 R20, R8.reuse, R22, R16 ;  /* 0x000000160814723c */ /* 0x044fe40000041810 */
[----:B------:R-:W2:Y:S01]  /*2f1f0*/  LDL.LU.64 R18, [R1+0x1b60] ;  /* 0x001b600001127983 */ /* 0x000ea20000300a00 */
[----:B------:R-:W4:Y:S11]  /*2f200*/  LDL.LU.64 R16, [R1+0x1b58] ;  /* 0x001b580001107983 */ /* 0x000f360000300a00 */
[----:B------:R-:W-:Y:S09]  /*2f210*/  @!UPT UIADD3 URZ, URZ, URZ, URZ ;  /* 0x0000003f3f3ff290 */ /* 0x000ff2000fffe03f */
[----:B------:R0:W-:Y:S01]  /*2f220*/  STL.64 [R1+0xc0], R20 ;  /* 0x0000c01401007387 */ /* 0x0001e20000100a00 */
[----:B------:R1:W-:Y:S02]  /*2f230*/  STL [R1+0xc8], R22 ;  /* 0x0000c81601007387 */ /* 0x0003e40000100800 */
[----:B------:R-:W-:Y:S01]  /*2f240*/  IMAD.MOV.U32 R3, RZ, RZ, R23 ;  /* 0x000000ffff037224 */ /* 0x000fe200078e0017 */
[----:B0-----:R-:W2:Y:S01]  /*2f250*/  LDL.LU R20, [R1+0x320] ;  /* 0x0003200001147983 */ /* 0x001ea20000300800 */
[----:B------:R-:W2:Y:S02]  /*2f260*/  LDL.LU R21, [R1+0x324] ;  /* 0x0003240001157983 */ /* 0x000ea40000300800 */
[----:B-1----:R-:W2:Y:S02]  /*2f270*/  LDL.LU R22, [R1+0x328] ;  /* 0x0003280001167983 */ /* 0x002ea40000300800 */
[----:B------:R-:W2:Y:S01]  /*2f280*/  LDL.LU R23, [R1+0x32c] ;  /* 0x00032c0001177983 */ /* 0x000ea20000300800 */
[----:B---3--:R-:W-:Y:S01]  /*2f290*/  HMMA.16816.F32.BF16 R12, R8, R14, R4 ;  /* 0x0000000e080c723c */ /* 0x008fe20000041804 */
[----:B--2---:R4:W-:Y:S01]  /*2f2a0*/  STL.64 [R1+0x1b08], R22 ;  /* 0x001b081601007387 */ /* 0x0049e20000100a00 */
[----:B------:R0:W-:Y:S02]  /*2f2b0*/  STL.64 [R1+0x1b00], R20 ;  /* 0x001b001401007387 */ /* 0x0001e40000100a00 */
[----:B----4-:R-:W-:-:S02]  /*2f2c0*/  IMAD.MOV.U32 R22, RZ, RZ, R17 ;  /* 0x000000ffff167224 */ /* 0x010fc400078e0011 */
[----:B------:R-:W-:-:S05]  /*2f2d0*/  IMAD.MOV.U32 R23, RZ, RZ, R16 ;  /* 0x000000ffff177224 */ /* 0x000fca00078e0010 */
[----:B------:R1:W-:Y:S01]  /*2f2e0*/  STL.64 [R1+0x1b20], R22 ;  /* 0x001b201601007387 */ /* 0x0003e20000100a00 */
[----:B0-----:R-:W2:Y:S02]  /*2f2f0*/  LDL.LU R20, [R1+0x460] ;  /* 0x0004600001147983 */ /* 0x001ea40000300800 */
[----:B------:R-:W2:Y:S01]  /*2f300*/  LDL.LU R21, [R1+0x464] ;  /* 0x0004640001157983 */ /* 0x000ea20000300800 */
[----:B------:R-:W-:Y:S01]  /*2f310*/  HMMA.16816.F32.BF16 R16, R8, R18, R24 ;  /* 0x000000120810723c */ /* 0x000fe20000041818 */
[----:B------:R0:W3:Y:S04]  /*2f320*/  LDSM.16.MT88.4 R24, [R28+0x18000] ;  /* 0x018000001c18783b */ /* 0x0000e80000004200 */
[----:B-1----:R-:W2:Y:S01]  /*2f330*/  LDL.LU R22, [R1+0x468] ;  /* 0x0004680001167983 */ /* 0x002ea20000300800 */
[----:B------:R-:W2:Y:S02]  /*2f340*/  LDL.LU R23, [R1+0x46c] ;  /* 0x00046c0001177983 */ /* 0x000ea40000300800 */
[----:B------:R-:W-:Y:S02]  /*2f350*/  STL [R1+0x1830], R3 ;  /* 0x0018300301007387 */ /* 0x000fe40000100800 */
[----:B0-----:R-:W4:Y:S11]  /*2f360*/  LDL.LU R28, [R1+0x1b50] ;  /* 0x001b5000011c7983 */ /* 0x001f360000300800 */
[----:B------:R-:W-:Y:S02]  /*2f370*/  @!UPT UIADD3 URZ, URZ, URZ, URZ ;  /* 0x0000003f3f3ff290 */ /* 0x000fe4000fffe03f */
[----:B------:R-:W-:Y:S01]  /*2f380*/  STL.64 [R1+0xb0], R16 ;  /* 0x0000b01001007387 */ /* 0x000fe20000100a00 */
[----:B------:R-:W-:Y:S03]  /*2f390*/  STL.64 [R1+0xb8], R18 ;  /* 0x0000b81201007387 */ /* 0x000fe60000100a00 */
[----:B---3--:R-:W-:Y:S01]  /*2f3a0*/  STL.64 [R1+0x1b18], R26 ;  /* 0x001b181a01007387 */ /* 0x008fe20000100a00 */
[----:B------:R0:W-:Y:S03]  /*2f3b0*/  STL.64 [R1+0x1b10], R24 ;  /* 0x001b101801007387 */ /* 0x0001e60000100a00 */
[----:B0-----:R-:W3:Y:S01]  /*2f3c0*/  LDL.LU R24, [R1+0x330] ;  /* 0x0003300001187983 */ /* 0x001ee20000300800 */
[----:B------:R-:W3:Y:S02]  /*2f3d0*/  LDL.LU R25, [R1+0x334] ;  /* 0x0003340001197983 */ /* 0x000ee40000300800 */
[----:B------:R-:W3:Y:S02]  /*2f3e0*/  LDL.LU R26, [R1+0x338] ;  /* 0x00033800011a7983 */ /* 0x000ee40000300800 */
[----:B------:R-:W3:Y:S01]  /*2f3f0*/  LDL.LU R27, [R1+0x33c] ;  /* 0x00033c00011b7983 */ /* 0x000ee20000300800 */
[----:B------:R-:W2:Y:S01]  /*2f400*/  LDL.LU.64 R6, [R1+0x1b48] ;  /* 0x001b480001067983 */ /* 0x000ea20000300a00 */
[----:B------:R-:W2:Y:S02]  /*2f410*/  LDL.LU R5, [R1+0x1b40] ;  /* 0x001b400001057983 */ /* 0x000ea40000300800 */
[----:B------:R-:W-:Y:S02]  /*2f420*/  STL.64 [R1+0xa0], R12 ;  /* 0x0000a00c01007387 */ /* 0x000fe40000100a00 */
[----:B------:R-:W-:Y:S02]  /*2f430*/  STL.64 [R1+0xa8], R14 ;  /* 0x0000a80e01007387 */ /* 0x000fe40000100a00 */
[----:B----4-:R-:W0:Y:S04]  /*2f440*/  LDSM.16.M88.4 R12, [R28+0x21080] ;  /* 0x021080001c0c783b */ /* 0x010e280000000200 */
[----:B------:R-:W1:Y:S04]  /*2f450*/  LDSM.16.M88.4 R16, [R28+0x20080] ;  /* 0x020080001c10783b */ /* 0x000e680000000200 */
[----:B0-----:R-:W-:Y:S01]  /*2f460*/  STL.64 [R1+0x50], R12 ;  /* 0x0000500c01007387 */ /* 0x001fe20000100a00 */
[----:B------:R0:W-:Y:S02]  /*2f470*/  STL.64 [R1+0x58], R14 ;  /* 0x0000580e01007387 */ /* 0x0001e40000100a00 */
[----:B------:R-:W-:-:S02]  /*2f480*/  IMAD.MOV.U32 R4, RZ, RZ, R12 ;  /* 0x000000ffff047224 */ /* 0x000fc400078e000c */
[----:B------:R-:W-:Y:S01]  /*2f490*/  IMAD.MOV.U32 R3, RZ, RZ, R13 ;  /* 0x000000ffff037224 */ /* 0x000fe200078e000d */
[----:B0-----:R-:W2:Y:S01]  /*2f4a0*/  LDL.LU.64 R14, [R1+0x1b38] ;  /* 0x001b3800010e7983 */ /* 0x001ea20000300a00 */
[----:B------:R-:W2:Y:S02]  /*2f4b0*/  LDL.LU.64 R12, [R1+0x1b30] ;  /* 0x001b3000010c7983 */ /* 0x000ea40000300a00 */
[----:B-1----:R-:W-:Y:S02]  /*2f4c0*/  STL.64 [R1+0x60], R16 ;  /* 0x0000601001007387 */ /* 0x002fe40000100a00 */
[----:B------:R-:W-:Y:S01]  /*2f4d0*/  STL.64 [R1+0x68], R18 ;  /* 0x0000681201007387 */ /* 0x000fe20000100a00 */
[C---:B--2---:R-:W-:Y:S11]  /*2f4e0*/  HMMA.16816.F32.BF16 R12, R8.reuse, R6, R12 ;  /* 0x00000006080c723c */ /* 0x044ff6000004180c */
[----:B------:R-:W-:Y:S11]  /*2f4f0*/  @!UPT UIADD3 URZ, URZ, URZ, URZ ;  /* 0x0000003f3f3ff290 */ /* 0x000ff6000fffe03f */
[----:B------:R-:W-:Y:S01]  /*2f500*/  @!UPT UIADD3 URZ, URZ, URZ, URZ ;  /* 0x0000003f3f3ff290 */ /* 0x000fe2000fffe03f */
[----:B------:R-:W-:Y:S01]  /*2f510*/  STL.64 [R1+0x90], R12 ;  /* 0x0000900c01007387 */ /* 0x000fe20000100a00 */
[----:B------:R-:W-:Y:S02]  /*2f520*/  STL.64 [R1+0x98], R14 ;  /* 0x0000980e01007387 */ /* 0x000fe40000100a00 */
[----:B------:R-:W0:Y:S02]  /*2f530*/  LDSM.16.M88.4 R12, [R28+0x22080] ;  /* 0x022080001c0c783b */ /* 0x000e240000000200 */
[----:B0-----:R-:W-:Y:S02]  /*2f540*/  STL.64 [R1+0x40], R12 ;  /* 0x0000400c01007387 */ /* 0x001fe40000100a00 */
[----:B------:R-:W-:Y:S02]  /*2f550*/  STL.64 [R1+0x48], R14 ;  /* 0x0000480e01007387 */ /* 0x000fe40000100a00 */
[----:B------:R-:W0:Y:S02]  /*2f560*/  LDSM.16.M88.4 R12, [R28+0x23080] ;  /* 0x023080001c0c783b */ /* 0x000e240000000200 */
[----:B0-----:R-:W-:Y:S02]  /*2f570*/  STL.64 [R1+0x30], R12 ;  /* 0x0000300c01007387 */ /* 0x001fe40000100a00 */
[----:B------:R0:W-:Y:S02]  /*2f580*/  STL.64 [R1+0x38], R14 ;  /* 0x0000380e01007387 */ /* 0x0001e40000100a00 */
[----:B0-----:R-:W2:Y:S02]  /*2f590*/  LDL.LU.64 R14, [R1+0x1b28] ;  /* 0x001b2800010e7983 */ /* 0x001ea40000300a00 */
[C---:B--2---:R-:W-:Y:S02]  /*2f5a0*/  HMMA.16816.F32.BF16 R12, R8.reuse, R14, R20 ;  /* 0x0000000e080c723c */ /* 0x044fe40000041814 */
[----:B------:R-:W3:Y:S11]  /*2f5b0*/  LDL.LU.64 R22, [R1+0x1b20] ;  /* 0x001b200001167983 */ /* 0x000ef60000300a00 */
[----:B------:R-:W-:Y:S10]  /*2f5c0*/  @!UPT UIADD3 URZ, URZ, URZ, URZ ;  /* 0x0000003f3f3ff290 */ /* 0x000ff4000fffe03f */
[----:B------:R-:W-:Y:S01]  /*2f5d0*/  STL.64 [R1+0x360], R12 ;  /* 0x0003600c01007387 */ /* 0x000fe20000100a00 */
[----:B------:R-:W-:Y:S02]  /*2f5e0*/  STL.64 [R1+0x368], R14 ;  /* 0x0003680e01007387 */ /* 0x000fe40000100a00 */
[----:B------:R-:W-:Y:S01]  /*2f5f0*/  LDSM.16.M88.4 R12, [R28+0x24080] ;  /* 0x024080001c0c783b */ /* 0x000fe20000000200 */
[----:B---3--:R-:W-:Y:S01]  /*2f600*/  HMMA.16816.F32.BF16 R8, R8, R22, R24 ;  /* 0x000000160808723c */ /* 0x008fe20000041818 */
[----:B------:R-:W2:Y:S02]  /*2f610*/  LDL.LU.64 R26, [R1+0x1b18] ;  /* 0x001b1800011a7983 */ /* 0x000ea40000300a00 */
[----:B------:R-:W2:Y:S02]  /*2f620*/  LDL.LU.64 R24, [R1+0x1b10] ;  /* 0x001b100001187983 */ /* 0x000ea40000300a00 */
[----:B------:R-:W2:Y:S02]  /*2f630*/  LDL.LU.64 R22, [R1+0x1b08] ;  /* 0x001b080001167983 */ /* 0x000ea40000300a00 */
[----:B------:R-:W2:Y:S11]  /*2f640*/  LDL.LU.64 R20, [R1+0x1b00] ;  /* 0x001b000001147983 */ /* 0x000eb60000300a00 */
[----:B------:R-:W-:Y:S05]  /*2f650*/  @!UPT UIADD3 URZ, URZ, URZ, URZ ;  /* 0x0000003f3f3ff290 */ /* 0x000fea000fffe03f */
[----:B------:R-:W-:Y:S01]  /*2f660*/  STL.64 [R1+0x70], R8 ;  /* 0x0000700801007387 */ /* 0x000fe20000100a00 */
[----:B------:R-:W-:Y:S02]  /*2f670*/  STL.64 [R1+0x78], R10 ;  /* 0x0000780a01007387 */ /* 0x000fe40000100a00 */
[----:B------:R-:W0:Y:S02]  /*2f680*/  LDSM.16.M88.4 R8, [R28+0x25080] ;  /* 0x025080001c08783b */ /* 0x000e240000000200 */
[----:B0-----:R0:W-:Y:S02]  /*2f690*/  STL.64 [R1+0x10], R8 ;  /* 0x0000100801007387 */ /* 0x0011e40000100a00 */
[----:B------:R1:W-:Y:S02]  /*2f6a0*/  STL.64 [R1+0x18], R10 ;  /* 0x0000180a01007387 */ /* 0x0003e40000100a00 */
[----:B0-----:R-:W3:Y:S01]  /*2f6b0*/  LDL.LU R8, [R1+0x2f0] ;  /* 0x0002f00001087983 */ /* 0x001ee20000300800 */
[----:B------:R-:W3:Y:S02]  /*2f6c0*/  LDL.LU R9, [R1+0x2f4] ;  /* 0x0002f40001097983 */ /* 0x000ee40000300800 */
[----:B-1----:R-:W4:Y:S02]  /*2f6d0*/  LDL.LU R10, [R1+0x2f8] ;  /* 0x0002f800010a7983 */ /* 0x002f240000300800 */
[----:B------:R-:W-:-:S02]  /*2f6e0*/  IMAD.MOV.U32 R11, RZ, RZ, R5 ;  /* 0x000000ffff0b7224 */ /* 0x000fc400078e0005 */
[----:B------:R-:W-:-:S05]  /*2f6f0*/  IMAD.MOV.U32 R5, RZ, RZ, R3 ;  /* 0x000000ffff057224 */ /* 0x000fca00078e0003 */
[----:B------:R-:W-:Y:S04]  /*2f700*/  STL.64 [R1+0x1af8], R4 ;  /* 0x001af80401007387 */ /* 0x000fe80000100a00 */
[----:B----4-:R-:W-:Y:S01]  /*2f710*/  STL.64 [R1+0x1ae0], R10 ;  /* 0x001ae00a01007387 */ /* 0x010fe20000100a00 */
[----:B---3--:R0:W-:Y:S03]  /*2f720*/  STL.64 [R1+0x1ad8], R8 ;  /* 0x001ad80801007387 */ /* 0x0081e60000100a00 */
[----:B0-----:R-:W3:Y:S01]  /*2f730*/  LDL.64 R8, [R1+0x40] ;  /* 0x0000400001087983 */ /* 0x001ee20000100a00 */
[----:B--2---:R-:W-:Y:S03]  /*2f740*/  HMMA.16816.F32.BF16 R4, R24, R16, R20 ;  /* 0x000000101804723c */ /* 0x004fe60000041814 */
[----:B---3--:R0:W-:Y:S04]  /*2f750*/  STL.64 [R1+0x1af0], R8 ;  /* 0x001af00801007387 */ /* 0x0081e80000100a00 */
[----:B0-----:R-:W2:Y:S01]  /*2f760*/  LDL.LU R8, [R1+0x310] ;  /* 0x0003100001087983 */ /* 0x001ea20000300800 */
[----:B------:R-:W2:Y:S02]  /*2f770*/  LDL.LU R9, [R1+0x314] ;  /* 0x0003140001097983 */ /* 0x000ea40000300800 */
[----:B------:R-:W2:Y:S02]  /*2f780*/  LDL.LU R10, [R1+0x318] ;  /* 0x00031800010a7983 */ /* 0x000ea40000300800 */
[----:B------:R-:W2:Y:S01]  /*2f790*/  LDL.LU R11, [R1+0x31c] ;  /* 0x00031c00010b7983 */ /* 0x000ea20000300800 */
[----:B------:R-:W-:Y:S01]  /*2f7a0*/  STL.64 [R1+0x20], R12 ;  /* 0x0000200c01007387 */ /* 0x000fe20000100a00 */
[----:B------:R-:W-:Y:S09]  /*2f7b0*/  STL.64 [R1+0x28], R14 ;  /* 0x0000280e01007387 */ /* 0x000ff20000100a00 */
[----:B------:R-:W-:Y:S02]  /*2f7c0*/  STL.64 [R1+0x350], R4 ;  /* 0x0003500401007387 */ /* 0x000fe40000100a00 */
[----:B------:R-:W-:Y:S01]  /*2f7d0*/  STL.64 [R1+0x358], R6 ;  /* 0x0003580601007387 */ /* 0x000fe20000100a00 */
[----:B------:R0:W-:Y:S04]  /*2f7e0*/  STL.64 [R1+0x1ad0], R12 ;  /* 0x001ad00c01007387 */ /* 0x0001e80000100a00 */
[----:B------:R-:W1:Y:S04]  /*2f7f0*/  LDSM.16.M88.4 R4, [R28+0x26080] ;  /* 0x026080001c04783b */ /* 0x000e680000000200 */
[----:B0-----:R-:W3:Y:S04]  /*2f800*/  LDL.64 R12, [R1+0x30] ;  /* 0x00003000010c7983 */ /* 0x001ee80000100a00 */
[----:B---3--:R0:W-:Y:S04]  /*2f810*/  STL.64 [R1+0x1ae8], R12 ;  /* 0x001ae80c01007387 */ /* 0x0081e80000100a00 */
[----:B0-----:R-:W3:Y:S01]  /*2f820*/  LDL.LU R12, [R1+0x300] ;  /* 0x00030000010c7983 */ /* 0x001ee20000300800 */
[----:B------:R-:W3:Y:S02]  /*2f830*/  LDL.LU R13, [R1+0x304] ;  /* 0x00030400010d7983 */ /* 0x000ee40000300800 */
[----:B------:R-:W3:Y:S02]  /*2f840*/  LDL.LU R14, [R1+0x308] ;  /* 0x00030800010e7983 */ /* 0x000ee40000300800 */
[----:B------:R-:W3:Y:S01]  /*2f850*/  LDL.LU R15, [R1+0x30c] ;  /* 0x00030c00010f7983 */ /* 0x000ee20000300800 */
[----:B------:R-:W4:Y:S01]  /*2f860*/  LDL.LU R16, [R1+0x4a0] ;  /* 0x0004a00001107983 */ /* 0x000f220000300800 */
[----:B------:R-:W4:Y:S02]  /*2f870*/  LDL.LU R17, [R1+0x4a4] ;  /* 0x0004a40001117983 */ /* 0x000f240000300800 */
[----:B------:R-:W2:Y:S02]  /*2f880*/  LDL.LU R18, [R1+0x4a8] ;  /* 0x0004a80001127983 */ /* 0x000ea40000300800 */
[----:B------:R-:W2:Y:S02]  /*2f890*/  LDL.LU R19, [R1+0x4ac] ;  /* 0x0004ac0001137983 */ /* 0x000ea40000300800 */
[----:B-1----:R-:W-:-:S02]  /*2f8a0*/  IMAD.MOV.U32 R21, RZ, RZ, R4 ;  /* 0x000000ffff157224 */ /* 0x002fc400078e0004 */
[----:B------:R-:W-:Y:S01]  /*2f8b0*/  IMAD.MOV.U32 R20, RZ, RZ, R5 ;  /* 0x000000ffff147224 */ /* 0x000fe200078e0005 */
[----:B--2---:R-:W-:Y:S01]  /*2f8c0*/  STL.64 [R1+0x1ac8], R18 ;  /* 0x001ac81201007387 */ /* 0x004fe20000100a00 */
[----:B----4-:R0:W-:Y:S03]  /*2f8d0*/  STL.64 [R1+0x1ac0], R16 ;  /* 0x001ac01001007387 */ /* 0x0101e60000100a00 */
[----:B0-----:R-:W2:Y:S01]  /*2f8e0*/  LDL.LU R16, [R1+0x2e0] ;  /* 0x0002e00001107983 */ /* 0x001ea20000300800 */
[----:B------:R0:W-:Y:S02]  /*2f8f0*/  STL.64 [R1], R4 ;  /* 0x0000000401007387 */ /* 0x0001e40000100a00 */
[----:B------:R-:W-:Y:S01]  /*2f900*/  STL.64 [R1+0x8], R6 ;  /* 0x0000080601007387 */ /* 0x000fe20000100a00 */
[----:B0-----:R-:W4:Y:S01]  /*2f910*/  LDL.LU.64 R4, [R1+0x1af8] ;  /* 0x001af80001047983 */ /* 0x001f220000300a00 */
[----:B------:R-:W-:-:S02]  /*2f920*/  IMAD.MOV.U32 R19, RZ, RZ, R0 ;  /* 0x000000ffff137224 */ /* 0x000fc400078e0000 */
[----:B------:R-:W-:Y:S02]  /*2f930*/  IMAD.MOV.U32 R0, RZ, RZ, R7 ;  /* 0x000000ffff007224 */ /* 0x000fe400078e0007 */
[----:B------:R-:W-:Y:S02]  /*2f940*/  IMAD.MOV.U32 R18, RZ, RZ, R2 ;  /* 0x000000ffff127224 */ /* 0x000fe400078e0002 */
[----:B------:R-:W-:Y:S01]  /*2f950*/  IMAD.MOV.U32 R2, RZ, RZ, R6 ;  /* 0x000000ffff027224 */ /* 0x000fe200078e0006 */
[----:B------:R0:W-:Y:S04]  /*2f960*/  STL [R1+0x1838], R0 ;  /* 0x0018380001007387 */ /* 0x0001e80000100800 */
[----:B0-----:R-:W2:Y:S01]  /*2f970*/  LDL R0, [R1+0x510] ;  /* 0x0005100001007983 */ /* 0x001ea20000100800 */
[----:B------:R-:W-:Y:S01]  /*2f980*/  STL [R1+0x1834], R2 ;  /* 0x0018340201007387 */ /* 0x000fe20000100800 */
[C---:B----4-:R-:W-:Y:S02]  /*2f990*/  HMMA.16816.F32.BF16 R4, R24.reuse, R4, R8 ;  /* 0x000000041804723c */ /* 0x050fe40000041808 */
[----:B------:R-:W3:Y:S11]  /*2f9a0*/  LDL.LU.64 R8, [R1+0x1af0] ;  /* 0x001af00001087983 */ /* 0x000ef60000300a00 */
[----:B------:R-:W-:Y:S10]  /*2f9b0*/  @!UPT UIADD3 URZ, URZ, URZ, URZ ;  /* 0x0000003f3f3ff290 */ /* 0x000ff4000fffe03f */
[----:B------:R-:W-:Y:S01]  /*2f9c0*/  STL.64 [R1+0x340], R4 ;  /* 0x0003400401007387 */ /* 0x000fe20000100a00 */
[----:B------:R-:W-:Y:S02]  /*2f9d0*/  STL.64 [R1+0x348], R6 ;  /* 0x0003480601007387 */ /* 0x000fe40000100a00 */
[----:B------:R-:W0:Y:S02]  /*2f9e0*/  LDSM.16.M88.4 R4, [R28+0x27080] ;  /* 0x027080001c04783b */ /* 0x000e240000000200 */
[----:B0-----:R-:W-:Y:S02]  /*2f9f0*/  STL [R1+0x1840], R6 ;  /* 0x0018400601007387 */ /* 0x001fe40000100800 */
[----:B------:R-:W-:Y:S01]  /*2fa00*/  STL [R1+0x183c], R7 ;  /* 0x00183c0701007387 */ /* 0x000fe20000100800 */
[C---:B---3--:R-:W-:Y:S01]  /*2fa10*/  HMMA.16816.F32.BF16 R12, R24.reuse, R8, R12 ;  /* 0x00000008180c723c */ /* 0x048fe2000004180c */
[----:B------:R-:W-:Y:S02]  /*2fa20*/  IMAD.MOV.U32 R3, RZ, RZ, R8 ;  /* 0x000000ffff037224 */ /* 0x000fe400078e0008 */
[----:B------:R-:W-:Y:S11]  /*2fa30*/  IMAD.MOV.U32 R2, RZ, RZ, R9 ;  /* 0x000000ffff027224 */ /* 0x000ff600078e0009 */
[----:B------:R-:W-:Y:S09]  /*2fa40*/  @!UPT UIADD3 URZ, URZ, URZ, URZ ;  /* 0x0000003f3f3ff290 */ /* 0x000ff2000fffe03f */
[----:B------:R0:W-:Y:S01]  /*2fa50*/  STL.64 [R1+0x330], R12 ;  /* 0x0003300c01007387 */ /* 0x0001e20000100a00 */
[----:B------:R-:W-:Y:S03]  /*2fa60*/  STL.64 [R1+0x338], R14 ;  /* 0x0003380e01007387 */ /* 0x000fe60000100a00 */
[----:B0-----:R-:W3:Y:S01]  /*2fa70*/  LDL.LU.64 R12, [R1+0x1ae8] ;  /* 0x001ae800010c7983 */ /* 0x001ee20000300a00 */
[----:B------:R-:W3:Y:S02]  /*2fa80*/  LDL.LU.64 R10, [R1+0x1ae0] ;  /* 0x001ae000010a7983 */ /* 0x000ee40000300a00 */
[----:B------:R-:W3:Y:S02]  /*2fa90*/  LDL.LU.64 R8, [R1+0x1ad8] ;  /* 0x001ad80001087983 */ /* 0x000ee40000300a00 */
[----:B---3--:R-:W-:Y:S01]  /*2faa0*/  HMMA.16816.F32.BF16 R8, R24, R12, R8 ;  /* 0x0000000c1808723c */ /* 0x008fe20000041808 */
[----:B------:R-:W-:-:S02]  /*2fab0*/  IMAD.MOV.U32 R7, RZ, RZ, R12 ;  /* 0x000000ffff077224 */ /* 0x000fc400078e000c */
[----:B------:R-:W-:Y:S02]  /*2fac0*/  IMAD.MOV.U32 R6, RZ, RZ, R13 ;  /* 0x000000ffff067224 */ /* 0x000fe400078e000d */
[----:B------:R-:W3:Y:S11]  /*2fad0*/  LDL.LU.64 R12, [R1+0x1ad0] ;  /* 0x001ad000010c7983 */ /* 0x000ef60000300a00 */
[----:B------:R-:W-:Y:S07]  /*2fae0*/  @!UPT UIADD3 URZ, URZ, URZ, URZ ;  /* 0x0000003f3f3ff290 */ /* 0x000fee000fffe03f */
[----:B------:R-:W-:Y:S01]  /*2faf0*/  STL.64 [R1+0x320], R8 ;  /* 0x0003200801007387 */ /* 0x000fe20000100a00 */
[----:B------:R-:W-:Y:S02]  /*2fb00*/  STL.64 [R1+0x1aa8], R6 ;  /* 0x001aa80601007387 */ /* 0x000fe40000100a00 */
[----:B------:R0:W-:Y:S02]  /*2fb10*/  STL.64 [R1+0x1aa0], R4 ;  /* 0x001aa00401007387 */ /* 0x0001e40000100a00 */
[----:B0-----:R-:W4:Y:S01]  /*2fb20*/  LDL.LU R4, [R1+0x540] ;  /* 0x0005400001047983 */ /* 0x001f220000300800 */
[----:B------:R-:W4:Y:S02]  /*2fb30*/  LDL.LU R5, [R1+0x544] ;  /* 0x0005440001057983 */ /* 0x000f240000300800 */
[----:B------:R-:W4:Y:S02]  /*2fb40*/  LDL.LU R6, [R1+0x548] ;  /* 0x0005480001067983 */ /* 0x000f240000300800 */
[----:B------:R-:W4:Y:S02]  /*2fb50*/  LDL.LU R7, [R1+0x54c] ;  /* 0x00054c0001077983 */ /* 0x000f240000300800 */
[----:B------:R-:W-:-:S02]  /*2fb60*/  IMAD.MOV.U32 R17, RZ, RZ, R29 ;  /* 0x000000ffff117224 */ /* 0x000fc400078e001d */
[----:B------:R-:W-:Y:S02]  /*2fb70*/  IMAD.MOV.U32 R28, RZ, RZ, R11 ;  /* 0x000000ffff1c7224 */ /* 0x000fe400078e000b */
[----:B------:R-:W-:Y:S02]  /*2fb80*/  IMAD.MOV.U32 R29, RZ, RZ, R10 ;  /* 0x000000ffff1d7224 */ /* 0x000fe400078e000a */
[----:B--2---:R-:W-:Y:S01]  /*2fb90*/  LDSM.16.MT88.4 R8, [R0+0x18080] ;  /* 0x018080000008783b */ /* 0x004fe20000004200 */
[----:B---3--:R-:W-:Y:S03]  /*2fba0*/  HMMA.16816.F32.BF16 R12, R24, R12, R16 ;  /* 0x0000000c180c723c */ /* 0x008fe60000041810 */
[----:B----4-:R-:W-:Y:S01]  /*2fbb0*/  STL.64 [R1+0x1ab8], R6 ;  /* 0x001ab80601007387 */ /* 0x010fe20000100a00 */
[----:B------:R0:W-:Y:S03]  /*2fbc0*/  STL.64 [R1+0x1ab0], R4 ;  /* 0x001ab00401007387 */ /* 0x0001e60000100a00 */
[----:B0-----:R-:W2:Y:S01]  /*2fbd0*/  LDL.64 R4, [R1+0x10] ;  /* 0x0000100001047983 */ /* 0x001ea20000100a00 */
[----:B------:R-:W-:Y:S02]  /*2fbe0*/  STL [R1+0x1704], R28 ;  /* 0x0017041c01007387 */ /* 0x000fe40000100800 */
[----:B------:R-:W-:Y:S02]  /*2fbf0*/  STL [R1+0x1700], R29 ;  /* 0x0017001d01007387 */ /* 0x000fe40000100800 */
[----:B------:R-:W3:Y:S01]  /*2fc00*/  LDL.LU.64 R18, [R1+0x1ac8] ;  /* 0x001ac80001127983 */ /* 0x000ee20000300a00 */
[----:B------:R-:W3:Y:S10]  /*2fc10*/  LDL.LU.64 R16, [R1+0x1ac0] ;  /* 0x001ac00001107983 */ /* 0x000ef40000300a00 */
[----:B------:R-:W-:Y:S02]  /*2fc20*/  STL.64 [R1+0x310], R12 ;  /* 0x0003100c01007387 */ /* 0x000fe40000100a00 */
[----:B------:R-:W-:Y:S02]  /*2fc30*/  STL.64 [R1+0x318], R14 ;  /* 0x0003180e01007387 */ /* 0x000fe40000100a00 */
[----:B------:R-:W0:Y:S04]  /*2fc40*/  LDSM.16.MT88.4 R12, [R0+0x18100] ;  /* 0x01810000000c783b */ /* 0x000e280000004200 */
[----:B0-----:R-:W-:Y:S01]  /*2fc50*/  STL.64 [R1+0x1a20], R14 ;  /* 0x001a200e01007387 */ /* 0x001fe20000100a00 */
[----:B------:R0:W-:Y:S02]  /*2fc60*/  STL.64 [R1+0x1a18], R12 ;  /* 0x001a180c01007387 */ /* 0x0001e40000100a00 */
[----:B------:R-:W4:Y:S02]  /*2fc70*/  LDL.LU.64 R6, [R1+0x1ab8] ;  /* 0x001ab80001067983 */ /* 0x000f240000300a00 */
[----:B0-----:R-:W-:-:S02]  /*2fc80*/  IMAD.MOV.U32 R12, RZ, RZ, R21 ;  /* 0x000000ffff0c7224 */ /* 0x001fc400078e0015 */
[----:B------:R-:W-:Y:S02]  /*2fc90*/  IMAD.MOV.U32 R13, RZ, RZ, R20 ;  /* 0x000000ffff0d7224 */ /* 0x000fe400078e0014 */
[----:B--2---:R-:W-:Y:S02]  /*2fca0*/  IMAD.MOV.U32 R21, RZ, RZ, R4 ;  /* 0x000000ffff157224 */ /* 0x004fe400078e0004 */
[----:B------:R-:W-:Y:S01]  /*2fcb0*/  IMAD.MOV.U32 R20, RZ, RZ, R5 ;  /* 0x000000ffff147224 */ /* 0x000fe200078e0005 */
[C---:B---3--:R-:W-:Y:S01]  /*2fcc0*/  HMMA.16816.F32.BF16 R16, R24.reuse, R4, R16 ;  /* 0x000000041810723c */ /* 0x048fe20000041810 */
[----:B------:R-:W4:Y:S11]  /*2fcd0*/  LDL.LU.64 R4, [R1+0x1ab0] ;  /* 0x001ab00001047983 */ /* 0x000f360000300a00 */
[----:B------:R-:W-:Y:S11]  /*2fce0*/  @!UPT UIADD3 URZ, URZ, URZ, URZ ;  /* 0x0000003f3f3ff290 */ /* 0x000ff6000fffe03f */
[----:B------:R-:W-:Y:S01]  /*2fcf0*/  STL.64 [R1+0x300], R16 ;  /* 0x0003001001007387 */ /* 0x000fe20000100a00 */
[----:B------:R-:W-:Y:S02]  /*2fd00*/  IMAD.MOV.U32 R28, RZ, RZ, R18 ;  /* 0x000000ffff1c7224 */ /* 0x000fe400078e0012 */
[----:B------:R-:W-:Y:S02]  /*2fd10*/  IMAD.MOV.U32 R29, RZ, RZ, R19 ;  /* 0x000000ffff1d7224 */ /* 0x000fe400078e0013 */
[----:B------:R-:W0:Y:S04]  /*2fd20*/  LDSM.16.MT88.4 R16, [R0+0x18180] ;  /* 0x018180000010783b */ /* 0x000e280000004200 */
[----:B------:R-:W-:Y:S01]  /*2fd30*/  STL [R1+0x170c], R28 ;  /* 0x00170c1c01007387 */ /* 0x000fe20000100800 */
[----:B------:R-:W-:Y:S03]  /*2fd40*/  STL [R1+0x1708], R29 ;  /* 0x0017081d01007387 */ /* 0x000fe60000100800 */
[----:B0-----:R-:W-:Y:S01]  /*2fd50*/  STL.64 [R1+0x19b8], R18 ;  /* 0x0019b81201007387 */ /* 0x001fe20000100a00 */
[----:B------:R0:W-:Y:S03]  /*2fd60*/  STL.64 [R1+0x19b0], R16 ;  /* 0x0019b01001007387 */ /* 0x0001e60000100a00 */
[----:B0-----:R-:W2:Y:S01]  /*2fd70*/  LDL.LU R16, [R1+0x210] ;  /* 0x0002100001107983 */ /* 0x001ea20000300800 */
[----:B------:R-:W2:Y:S02]  /*2fd80*/  LDL.LU R17, [R1+0x214] ;  /* 0x0002140001117983 */ /* 0x000ea40000300800 */
[----:B------:R-:W2:Y:S02]  /*2fd90*/  LDL.LU R18, [R1+0x218] ;  /* 0x0002180001127983 */ /* 0x000ea40000300800 */
[----:B------:R-:W2:Y:S01]  /*2fda0*/  LDL.LU R19, [R1+0x21c] ;  /* 0x00021c0001137983 */ /* 0x000ea20000300800 */
[----:B----4-:R-:W-:Y:S01]  /*2fdb0*/  HMMA.16816.F32.BF16 R12, R24, R12, R4 ;  /* 0x0000000c180c723c */ /* 0x010fe20000041804 */
[----:B------:R-:W3:Y:S01]  /*2fdc0*/  LDL.LU.64 R6, [R1+0x1aa8] ;  /* 0x001aa80001067983 */ /* 0x000ee20000300a00 */
[----:B------:R-:W2:Y:S11]  /*2fdd0*/  LDL.LU.64 R4, [R1+0x1aa0] ;  /* 0x001aa00001047983 */ /* 0x000eb60000300a00 */
[----:B------:R-:W-:Y:S10]  /*2fde0*/  @!UPT UIADD3 URZ, URZ, URZ, URZ ;  /* 0x0000003f3f3ff290 */ /* 0x000ff4000fffe03f */
[----:B------:R0:W-:Y:S01]  /*2fdf0*/  STL.64 [R1+0x2f0], R12 ;  /* 0x0002f00c01007387 */ /* 0x0001e20000100a00 */
[----:B------:R1:W-:Y:S03]  /*2fe00*/  STL.64 [R1+0x2f8], R14 ;  /* 0x0002f80e01007387 */ /* 0x0003e60000100a00 */
[----:B0-----:R-:W4:Y:S01]  /*2fe10*/  LDL.LU R12, [R1+0x530] ;  /* 0x00053000010c7983 */ /* 0x001f220000300800 */
[----:B------:R-:W4:Y:S02]  /*2fe20*/  LDL.LU R13, [R1+0x534] ;  /* 0x00053400010d7983 */ /* 0x000f240000300800 */
[----:B-1----:R-:W2:Y:S02]  /*2fe30*/  LDL.LU R14, [R1+0x538] ;  /* 0x00053800010e7983 */ /* 0x002ea40000300800 */
[----:B------:R-:W2:Y:S02]  /*2fe40*/  LDL.LU R15, [R1+0x53c] ;  /* 0x00053c00010f7983 */ /* 0x000ea40000300800 */
[----:B--2---:R-:W-:Y:S01]  /*2fe50*/  STL.64 [R1+0x1a30], R14 ;  /* 0x001a300e01007387 */ /* 0x004fe20000100a00 */
[----:B----4-:R0:W-:Y:S03]  /*2fe60*/  STL.64 [R1+0x1a28], R12 ;  /* 0x001a280c01007387 */ /* 0x0101e60000100a00 */
[----:B0-----:R-:W2:Y:S04]  /*2fe70*/  LDL.64 R12, [R1] ;  /* 0x00000000010c7983 */ /* 0x001ea80000100a00 */
[----:B--2---:R0:W-:Y:S02]  /*2fe80*/  STL.64 [R1+0x1a40], R12 ;  /* 0x001a400c01007387 */ /* 0x0041e40000100a00 */
[----:B0-----:R-:W-:-:S02]  /*2fe90*/  IMAD.MOV.U32 R12, RZ, RZ, R21 ;  /* 0x000000ffff0c7224 */ /* 0x001fc400078e0015 */
[----:B------:R-:W-:Y:S02]  /*2fea0*/  IMAD.MOV.U32 R13, RZ, RZ, R20 ;  /* 0x000000ffff0d7224 */ /* 0x000fe400078e0014 */
[----:B------:R-:W0:Y:S04]  /*2feb0*/  LDSM.16.MT88.4 R20, [R0+0x18200] ;  /* 0x018200000014783b */ /* 0x000e280000004200 */
[----:B------:R-:W-:Y:S04]  /*2fec0*/  STL.64 [R1+0x1a58], R12 ;  /* 0x001a580c01007387 */ /* 0x000fe80000100a00 */
[----:B0-----:R-:W-:Y:S01]  /*2fed0*/  STL.64 [R1+0x1928], R22 ;  /* 0x0019281601007387 */ /* 0x001fe20000100a00 */
[----:B------:R0:W-:Y:S03]  /*2fee0*/  STL.64 [R1+0x1920], R20 ;  /* 0x0019201401007387 */ /* 0x0001e60000100a00 */
[----:B0-----:R-:W2:Y:S01]  /*2fef0*/  LDL.64 R20, [R1+0x50] ;  /* 0x0000500001147983 */ /* 0x001ea20000100a00 */
[----:B------:R-:W-:Y:S01]  /*2ff00*/  HMMA.16816.F32.BF16 R12, R24, R4, R16 ;  /* 0x00000004180c723c */ /* 0x000fe20000041810 */
[----:B------:R-:W0:Y:S02]  /*2ff10*/  LDSM.16.MT88.4 R24, [R0+0x18280] ;  /* 0x018280000018783b */ /* 0x000e240000004200 */
[----:B--2---:R-:W-:Y:S02]  /*2ff20*/  STL.64 [R1+0x1a98], R20 ;  /* 0x001a981401007387 */ /* 0x004fe40000100a00 */
[----:B------:R-:W2:Y:S11]  /*2ff30*/  LDL.LU R16, [R1+0x200] ;  /* 0x0002000001107983 */ /* 0x000eb60000300800 */
[----:B------:R-:W-:Y:S07]  /*2ff40*/  @!UPT UIADD3 URZ, URZ, URZ, URZ ;  /* 0x0000003f3f3ff290 */ /* 0x000fee000fffe03f */
[----:B------:R-:W-:Y:S02]  /*2ff50*/  STL.64 [R1+0x250], R12 ;  /* 0x0002500c01007387 */ /* 0x000fe40000100a00 */
[----:B------:R-:W-:Y:S01]  /*2ff60*/  STL.64 [R1+0x258], R14 ;  /* 0x0002580e01007387 */ /* 0x000fe20000100a00 */
[----:B------:R-:W2:Y:S01]  /*2ff70*/  LDL.LU R17, [R1+0x204] ;  /* 0x0002040001117983 */ /* 0x000ea20000300800 */
[----:B------:R-:W4:Y:S02]  /*2ff80*/  LDL.LU R18, [R1+0x208] ;  /* 0x0002080001127983 */ /* 0x000f240000300800 */
[----:B------:R-:W4:Y:S02]  /*2ff90*/  LDL.LU R19, [R1+0x20c] ;  /* 0x00020c0001137983 */ /* 0x000f240000300800 */
[----:B----4-:R-:W-:Y:S01]  /*2ffa0*/  STL.64 [R1+0x1a68], R18 ;  /* 0x001a681201007387 */ /* 0x010fe20000100a00 */
[----:B--2---:R3:W-:Y:S02]  /*2ffb0*/  STL.64 [R1+0x1a60], R16 ;  /* 0x001a601001007387 */ /* 0x0047e40000100a00 */
[----:B---3--:R-:W-:-:S02]  /*2ffc0*/  IMAD.MOV.U32 R16, RZ, RZ, R7 ;  /* 0x000000ffff107224 */ /* 0x008fc400078e0007 */
[----:B------:R-:W-:-:S05]  /*2ffd0*/  IMAD.MOV.U32 R17, RZ, RZ, R6 ;  /* 0x000000ffff117224 */ /* 0x000fca00078e0006 */
[----:B------:R1:W-:Y:S02]  /*2ffe0*/  STL.64 [R1+0x1a78], R16 ;  /* 0x001a781001007387 */ /* 0x0003e40000100a00 */
[----:B-1----:R-:W-:Y:S02]  /*2fff0*/  IMAD.MOV.U32 R16, RZ, RZ, R3 ;  /* 0x000000ffff107224 */ /* 0x002fe400078e0003 */
[----:B------:R-:W-:-:S05]  /*30000*/  IMAD.MOV.U32 R17, RZ, RZ, R2 ;  /* 0x000000ffff117224 */ /* 0x000fca00078e0002 */
[----:B------:R1:W-:Y:S04]  /*30010*/  STL.64 [R1+0x1a90], R16 ;  /* 0x001a901001007387 */ /* 0x0003e80000100a00 */
[----:B-1----:R-:W2:Y:S01]  /*30020*/  LDL.LU R16, [R1+0x5b0] ;  /* 0x0005b00001107983 */ /* 0x002ea20000300800 */
[----:B------:R-:W2:Y:S02]  /*30030*/  LDL.LU R17, [R1+0x5b4] ;  /* 0x0005b40001117983 */ /* 0x000ea40000300800 */
[----:B------:R-:W2:Y:S02]  /*30040*/  LDL.LU R18, [R1+0x5b8] ;  /* 0x0005b80001127983 */ /* 0x000ea40000300800 */
[----:B------:R-:W2:Y:S01]  /*30050*/  LDL.LU R19, [R1+0x5bc] ;  /* 0x0005bc0001137983 */ /* 0x000ea20000300800 */
[----:B------:R-:W3:Y:S01]  /*30060*/  LDL.LU R20, [R1+0x5c0] ;  /* 0x0005c00001147983 */ /* 0x000ee20000300800 */
[----:B------:R-:W3:Y:S02]  /*30070*/  LDL.LU R21, [R1+0x5c4] ;  /* 0x0005c40001157983 */ /* 0x000ee40000300800 */
[----:B------:R-:W3:Y:S02]  /*30080*/  LDL.LU R22, [R1+0x5c8] ;  /* 0x0005c80001167983 */ /* 0x000ee40000300800 */
[----:B------:R-:W3:Y:S01]  /*30090*/  LDL.LU R23, [R1+0x5cc] ;  /* 0x0005cc0001177983 */ /* 0x000ee20000300800 */
[----:B------:R-:W4:Y:S04]  /*300a0*/  LDL.64 R12, [R1+0x20] ;  /* 0x00002000010c7983 */ /* 0x000f280000100a00 */
[----:B----4-:R1:W-:Y:S04]  /*300b0*/  STL.64 [R1+0x1a70], R12 ;  /* 0x001a700c01007387 */ /* 0x0103e80000100a00 */
        /* <DEDUP_REMOVED lines=8> */
[----:B------:R-:W2:Y:S02]  /*30140*/  LDL.LU R14, [R1+0x5a8] ;  /* 0x0005a800010e7983 */ /* 0x000ea40000300800 */
[----:B------:R-:W2:Y:S01]  /*30150*/  LDL.LU R15, [R1+0x5ac] ;  /* 0x0005ac00010f7983 */ /* 0x000ea20000300800 */
[----:B------:R1:W-:Y:S04]  /*30160*/  STL.64 [R1+0x1a38], R4 ;  /* 0x001a380401007387 */ /* 0x0003e80000100a00 */
        /* <DEDUP_REMOVED lines=10> */
[----:B0-----:R-:W-:Y:S01]  /*30210*/  STL.64 [R1+0x18b0], R26 ;  /* 0x0018b01a01007387 */ /* 0x001fe20000100a00 */
[----:B------:R0:W-:Y:S03]  /*30220*/  STL.64 [R1+0x18a8], R24 ;  /* 0x0018a81801007387 */ /* 0x0001e60000100a00 */
[----:B0-----:R-:W4:Y:S01]  /*30230*/  LDL.LU R24, [R1+0x500] ;  /* 0x0005000001187983 */ /* 0x001f220000300800 */
[----:B------:R-:W4:Y:S02]  /*30240*/  LDL.LU R25, [R1+0x504] ;  /* 0x0005040001197983 */ /* 0x000f240000300800 */
[----:B------:R-:W2:Y:S02]  /*30250*/  LDL.LU R26, [R1+0x508] ;  /* 0x00050800011a7983 */ /* 0x000ea40000300800 */
[----:B------:R-:W2:Y:S02]  /*30260*/  LDL.LU R27, [R1+0x50c] ;  /* 0x00050c00011b7983 */ /* 0x000ea40000300800 */
[----:B--2---:R-:W-:Y:S01]  /*30270*/  STL.64 [R1+0x1a08], R26 ;  /* 0x001a081a01007387 */ /* 0x004fe20000100a00 */
[----:B----4-:R0:W-:Y:S03]  /*30280*/  STL.64 [R1+0x1a00], R24 ;  /* 0x001a001801007387 */ /* 0x0101e60000100a00 */
[----:B0-----:R-:W3:Y:S02]  /*30290*/  LDL.64 R24, [R1+0x60] ;  /* 0x0000600001187983 */ /* 0x001ee40000100a00 */
[C---:B---3--:R-:W-:Y:S11]  /*302a0*/  HMMA.16816.F32.BF16 R20, R8.reuse, R24, R20 ;  /* 0x000000180814723c */ /* 0x048ff60000041814 */
[----:B------:R-:W-:Y:S11]  /*302b0*/  @!UPT UIADD3 URZ, URZ, URZ, URZ ;  /* 0x0000003f3f3ff290 */ /* 0x000ff6000fffe03f */
[----:B------:R-:W-:Y:S01]  /*302c0*/  @!UPT UIADD3 URZ, URZ, URZ, URZ ;  /* 0x0000003f3f3ff290 */ /* 0x000fe2000fffe03f */
[----:B------:R0:W-:Y:S01]  /*302d0*/  STL.64 [R1+0x240], R20 ;  /* 0x0002401401007387 */ /* 0x0001e20000100a00 */
[----:B------:R-:W-:Y:S03]  /*302e0*/  STL.64 [R1+0x248], R22 ;  /* 0x0002481601007387 */ /* 0x000fe60000100a00 */
[----:B0-----:R-:W2:Y:S02]  /*302f0*/  LDL.LU.64 R20, [R1+0x1a98] ;  /* 0x001a980001147983 */ /* 0x001ea40000300a00 */
[C---:B--2---:R-:W-:Y:S11]  /*30300*/  HMMA.16816.F32.BF16 R16, R8.reuse, R20, R16 ;  /* 0x000000140810723c */ /* 0x044ff60000041810 */
        /* <DEDUP_REMOVED lines=18> */
[----:B------:R-:W2:Y:S11]  /*30430*/  LDL.LU.64 R12, [R1+0x1a70] ;  /* 0x001a7000010c7983 */ /* 0x000eb60000300a00 */
[----:B------:R-:W-:Y:S10]  /*30440*/  @!UPT UIADD3 URZ, URZ, URZ, URZ ;  /* 0x0000003f3f3ff290 */ /* 0x000ff4000fffe03f */
[----:B------:R0:W-:Y:S01]  /*30450*/  STL.64 [R1+0x218], R18 ;  /* 0x0002181201007387 */ /* 0x0001e20000100a00 */
[----:B------:R-:W-:Y:S02]  /*30460*/  IMAD.MOV.U32 R28, RZ, RZ, R16 ;  /* 0x000000ffff1c7224 */ /* 0x000fe400078e0010 */
[----:B------:R-:W-:Y:S01]  /*30470*/  IMAD.MOV.U32 R29, RZ, RZ, R17 ;  /* 0x000000ffff1d7224 */ /* 0x000fe200078e0011 */
[----:B0-----:R-:W2:Y:S01]  /*30480*/  LDL.LU.64 R18, [R1+0x1a68] ;  /* 0x001a680001127983 */ /* 0x001ea20000300a00 */
[----:B------:R-:W2:Y:S02]  /*30490*/  LDL.LU.64 R16, [R1+0x1a60] ;  /* 0x001a600001107983 */ /* 0x000ea40000300a00 */
[C---:B--2---:R-:W-:Y:S11]  /*304a0*/  HMMA.16816.F32.BF16 R16, R8.reuse, R12, R16 ;  /* 0x0000000c0810723c */ /* 0x044ff60000041810 */
[----:B------:R-:W-:Y:S11]  /*304b0*/  @!UPT UIADD3 URZ, URZ, URZ, URZ ;  /* 0x0000003f3f3ff290 */ /* 0x000ff6000fffe03f */
[----:B------:R-:W-:Y:S01]  /*304c0*/  @!UPT UIADD3 URZ, URZ, URZ, URZ ;  /* 0x0000003f3f3ff290 */ /* 0x000fe2000fffe03f */
[----:B------:R0:W-:Y:S01]  /*304d0*/  STL.64 [R1+0x200], R16 ;  /* 0x0002001001007387 */ /* 0x0001e20000100a00 */
[----:B------:R-:W-:Y:S02]  /*304e0*/  STL.64 [R1+0x208], R18 ;  /* 0x0002081201007387 */ /* 0x000fe40000100a00 */
[----:B0-----:R-:W-:Y:S02]  /*304f0*/  IMAD.MOV.U32 R17, RZ, RZ, R12 ;  /* 0x000000ffff117224 */ /* 0x001fe400078e000c */
[----:B------:R-:W-:Y:S02]  /*30500*/  IMAD.MOV.U32 R16, RZ, RZ, R13 ;  /* 0x000000ffff107224 */ /* 0x000fe400078e000d */
[----:B------:R-:W2:Y:S02]  /*30510*/  LDL.LU.64 R12, [R1+0x1a58] ;  /* 0x001a5800010c7983 */ /* 0x000ea40000300a00 */
        /* <DEDUP_REMOVED lines=11> */
[----:B------:R0:W-:Y:S01]  /*305d0*/  STL.64 [R1+0x1e0], R4 ;  /* 0x0001e00401007387 */ /* 0x0001e20000100a00 */
[----:B------:R1:W-:Y:S03]  /*305e0*/  STL.64 [R1+0x1e8], R6 ;  /* 0x0001e80601007387 */ /* 0x0003e60000100a00 */
[----:B0-----:R-:W2:Y:S01]  /*305f0*/  LDL.LU.64 R4, [R1+0x1a38] ;  /* 0x001a380001047983 */ /* 0x001ea20000300a00 */
[----:B------:R-:W2:Y:S02]  /*30600*/  LDL.LU.64 R14, [R1+0x1a30] ;  /* 0x001a3000010e7983 */ /* 0x000ea40000300a00 */
[----:B------:R-:W2:Y:S02]  /*30610*/  LDL.LU.64 R12, [R1+0x1a28] ;  /* 0x001a2800010c7983 */ /* 0x000ea40000300a00 */
[----:B--2---:R-:W-:Y:S01]  /*30620*/  HMMA.16816.F32.BF16 R8, R8, R4, R12 ;  /* 0x000000040808723c */ /* 0x004fe2000004180c */
[----:B------:R-:W3:Y:S01]  /*30630*/  LDL.LU.64 R14, [R1+0x1a20] ;  /* 0x001a2000010e7983 */ /* 0x000ee20000300a00 */
[----:B------:R-:W3:Y:S02]  /*30640*/  LDL.LU.64 R12, [R1+0x1a18] ;  /* 0x001a1800010c7983 */ /* 0x000ee40000300a00 */
[----:B-1----:R-:W-:-:S02]  /*30650*/  IMAD.MOV.U32 R7, RZ, RZ, R24 ;  /* 0x000000ffff077224 */ /* 0x002fc400078e0018 */
[----:B------:R-:W-:Y:S11]  /*30660*/  IMAD.MOV.U32 R6, RZ, RZ, R25 ;  /* 0x000000ffff067224 */ /* 0x000ff600078e0019 */
[----:B------:R-:W-:Y:S06]  /*30670*/  @!UPT UIADD3 URZ, URZ, URZ, URZ ;  /* 0x0000003f3f3ff290 */ /* 0x000fec000fffe03f */
[----:B------:R0:W-:Y:S01]  /*30680*/  STL.64 [R1+0x140], R8 ;  /* 0x0001400801007387 */ /* 0x0001e20000100a00 */
[----:B------:R-:W-:Y:S03]  /*30690*/  STL.64 [R1+0x148], R10 ;  /* 0x0001480a01007387 */ /* 0x000fe60000100a00 */
[----:B0-----:R-:W2:Y:S01]  /*306a0*/  LDL.LU.64 R8, [R1+0x30] ;  /* 0x0000300001087983 */ /* 0x001ea20000300a00 */
        /* <DEDUP_REMOVED lines=8> */
[----:B------:R-:W-:Y:S01]  /*30730*/  STL.64 [R1+0x19c8], R6 ;  /* 0x0019c80601007387 */ /* 0x000fe20000100a00 */
[----:B------:R3:W-:Y:S02]  /*30740*/  STL.64 [R1+0x19c0], R4 ;  /* 0x0019c00401007387 */ /* 0x0007e40000100a00 */
[----:B---3--:R-:W-:Y:S01]  /*30750*/  HMMA.16816.F32.BF16 R4, R12, R20, R24 ;  /* 0x000000140c04723c */ /* 0x008fe20000041818 */
[----:B------:R-:W-:-:S02]  /*30760*/  IMAD.MOV.U32 R11, RZ, RZ, R20 ;  /* 0x000000ffff0b7224 */ /* 0x000fc400078e0014 */
[----:B------:R-:W-:Y:S11]  /*30770*/  IMAD.MOV.U32 R10, RZ, RZ, R21 ;  /* 0x000000ffff0a7224 */ /* 0x000ff600078e0015 */
[----:B------:R-:W-:Y:S09]  /*30780*/  @!UPT UIADD3 URZ, URZ, URZ, URZ ;  /* 0x0000003f3f3ff290 */ /* 0x000ff2000fffe03f */
[----:B------:R0:W-:Y:S01]  /*30790*/  STL.64 [R1+0x120], R4 ;  /* 0x0001200401007387 */ /* 0x0001e20000100a00 */
[----:B------:R1:W-:Y:S02]  /*307a0*/  STL.64 [R1+0x128], R6 ;  /* 0x0001280601007387 */ /* 0x0003e40000100a00 */
[----:B------:R-:W-:Y:S02]  /*307b0*/  STL.64 [R1+0x19f8], R10 ;  /* 0x0019f80a01007387 */ /* 0x000fe40000100a00 */
[----:B--2---:R-:W-:Y:S01]  /*307c0*/  STL.64 [R1+0x19f0], R8 ;  /* 0x0019f00801007387 */ /* 0x004fe20000100a00 */
[----:B0-----:R-:W2:Y:S01]  /*307d0*/  LDL.LU R4, [R1+0x4e0] ;  /* 0x0004e00001047983 */ /* 0x001ea20000300800 */
[----:B------:R-:W2:Y:S02]  /*307e0*/  LDL.LU R5, [R1+0x4e4] ;  /* 0x0004e40001057983 */ /* 0x000ea40000300800 */
[----:B-1----:R-:W3:Y:S02]  /*307f0*/  LDL.LU R6, [R1+0x4e8] ;  /* 0x0004e80001067983 */ /* 0x002ee40000300800 */
[----:B------:R-:W3:Y:S02]  /*30800*/  LDL.LU R7, [R1+0x4ec] ;  /* 0x0004ec0001077983 */ /* 0x000ee40000300800 */
[----:B---3--:R-:W-:Y:S01]  /*30810*/  STL.64 [R1+0x19d8], R6 ;  /* 0x0019d80601007387 */ /* 0x008fe20000100a00 */
[----:B--2---:R0:W-:Y:S02]  /*30820*/  STL.64 [R1+0x19d0], R4 ;  /* 0x0019d00401007387 */ /* 0x0041e40000100a00 */
[----:B0-----:R-:W-:-:S02]  /*30830*/  IMAD.MOV.U32 R4, RZ, RZ, R17 ;  /* 0x000000ffff047224 */ /* 0x001fc400078e0011 */
[----:B------:R-:W-:-:S05]  /*30840*/  IMAD.MOV.U32 R5, RZ, RZ, R16 ;  /* 0x000000ffff057224 */ /* 0x000fca00078e0010 */
[----:B------:R0:W-:Y:S04]  /*30850*/  STL.64 [R1+0x19e8], R4 ;  /* 0x0019e80401007387 */ /* 0x0001e80000100a00 */
        /* <DEDUP_REMOVED lines=18> */
[----:B------:R-:W2:Y:S01]  /*30980*/  LDL.LU R20, [R1+0x3c0] ;  /* 0x0003c00001147983 */ /* 0x000ea20000300800 */
[----:B------:R-:W2:Y:S02]  /*30990*/  LDL.LU R21, [R1+0x3c4] ;  /* 0x0003c40001157983 */ /* 0x000ea40000300800 */
[----:B------:R-:W2:Y:S02]  /*309a0*/  LDL.LU R22, [R1+0x3c8] ;  /* 0x0003c80001167983 */ /* 0x000ea40000300800 */
[----:B------:R-:W2:Y:S02]  /*309b0*/  LDL.LU R23, [R1+0x3cc] ;  /* 0x0003cc0001177983 */ /* 0x000ea40000300800 */
[----:B--2---:R-:W-:Y:S01]  /*309c0*/  STL.64 [R1+0x1938], R22 ;  /* 0x0019381601007387 */ /* 0x004fe20000100a00 */
[----:B------:R0:W-:Y:S02]  /*309d0*/  STL.64 [R1+0x1930], R20 ;  /* 0x0019301401007387 */ /* 0x0001e40000100a00 */
[----:B0-----:R-:W-:-:S02]  /*309e0*/  IMAD.MOV.U32 R20, RZ, RZ, R3 ;  /* 0x000000ffff147224 */ /* 0x001fc400078e0003 */
[----:B------:R-:W-:-:S05]  /*309f0*/  IMAD.MOV.U32 R21, RZ, RZ, R2 ;  /* 0x000000ffff157224 */ /* 0x000fca00078e0002 */
[----:B------:R0:W-:Y:S04]  /*30a00*/  STL.64 [R1+0x19e0], R20 ;  /* 0x0019e01401007387 */ /* 0x0001e80000100a00 */
        /* <DEDUP_REMOVED lines=8> */
[----:B----4-:R-:W-:Y:S01]  /*30a90*/  STL.64 [R1+0x18f0], R26 ;  /* 0x0018f01a01007387 */ /* 0x010fe20000100a00 */
[----:B------:R0:W-:Y:S03]  /*30aa0*/  STL.64 [R1+0x18e8], R24 ;  /* 0x0018e81801007387 */ /* 0x0001e60000100a00 */
[----:B0-----:R-:W3:Y:S02]  /*30ab0*/  LDL.64 R24, [R1+0x40] ;  /* 0x0000400001187983 */ /* 0x001ee40000100a00 */
        /* <DEDUP_REMOVED lines=8> */
[----:B0-----:R-:W2:Y:S01]  /*30b40*/  LDL.64 R24, [R1+0x10] ;  /* 0x0000100001187983 */ /* 0x001ea20000100a00 */
[C---:B----4-:R-:W-:Y:S11]  /*30b50*/  HMMA.16816.F32.BF16 R4, R12.reuse, R8, R4 ;  /* 0x000000080c04723c */ /* 0x050ff60000041804 */
[----:B------:R-:W-:Y:S11]  /*30b60*/  @!UPT UIADD3 URZ, URZ, URZ, URZ ;  /* 0x0000003f3f3ff290 */ /* 0x000ff6000fffe03f */
[----:B------:R-:W-:Y:S01]  /*30b70*/  @!UPT UIADD3 URZ, URZ, URZ, URZ ;  /* 0x0000003f3f3ff290 */ /* 0x000fe2000fffe03f */
[----:B------:R0:W-:Y:S01]  /*30b80*/  STL.64 [R1+0x100], R4 ;  /* 0x0001000401007387 */ /* 0x0001e20000100a00 */
[----:B------:R2:W-:Y:S03]  /*30b90*/  STL.64 [R1+0x108], R6 ;  /* 0x0001080601007387 */ /* 0x0005e60000100a00 */
[----:B0-----:R-:W2:Y:S01]  /*30ba0*/  LDL.LU.64 R4, [R1+0x19e8] ;  /* 0x0019e80001047983 */ /* 0x001ea20000300a00 */
[----:B------:R-:W-:Y:S01]  /*30bb0*/  STL.64 [R1+0x1978], R8 ;  /* 0x0019780801007387 */ /* 0x000fe20000100a00 */
[C---:B--2---:R-:W-:Y:S02]  /*30bc0*/  HMMA.16816.F32.BF16 R4, R12.reuse, R4, R20 ;  /* 0x000000040c04723c */ /* 0x044fe40000041814 */
[----:B------:R-:W2:Y:S11]  /*30bd0*/  LDL.LU.64 R20, [R1+0x19e0] ;  /* 0x0019e00001147983 */ /* 0x000eb60000300a00 */
[----:B------:R-:W-:Y:S10]  /*30be0*/  @!UPT UIADD3 URZ, URZ, URZ, URZ ;  /* 0x0000003f3f3ff290 */ /* 0x000ff4000fffe03f */
[----:B------:R-:W-:Y:S01]  /*30bf0*/  STL.64 [R1+0x1d0], R4 ;  /* 0x0001d00401007387 */ /* 0x000fe20000100a00 */
[----:B------:R0:W-:Y:S03]  /*30c00*/  STL.64 [R1+0x1d8], R6 ;  /* 0x0001d80601007387 */ /* 0x0001e60000100a00 */
[----:B0-----:R-:W4:Y:S01]  /*30c10*/  LDL.LU.64 R6, [R1+0x19d8] ;  /* 0x0019d80001067983 */ /* 0x001f220000300a00 */
[----:B------:R-:W4:Y:S02]  /*30c20*/  LDL.LU.64 R4, [R1+0x19d0] ;  /* 0x0019d00001047983 */ /* 0x000f240000300a00 */
[----:B------:R-:W-:Y:S02]  /*30c30*/  IMAD.MOV.U32 R3, RZ, RZ, R24 ;  /* 0x000000ffff037224 */ /* 0x000fe400078e0018 */
[----:B------:R-:W-:Y:S01]  /*30c40*/  IMAD.MOV.U32 R2, RZ, RZ, R25 ;  /* 0x000000ffff027224 */ /* 0x000fe200078e0019 */
[----:B----4-:R-:W-:Y:S07]  /*30c50*/  HMMA.16816.F32.BF16 R4, R12, R24, R4 ;  /* 0x000000180c04723c */ /* 0x010fee0000041804 */
[----:B---3--:R-:W-:-:S02]  /*30c60*/  IMAD.MOV.U32 R24, RZ, RZ, R11 ;  /* 0x000000ffff187224 */ /* 0x008fc400078e000b */
[----:B------:R-:W-:Y:S11]  /*30c70*/  IMAD.MOV.U32 R25, RZ, RZ, R10 ;  /* 0x000000ffff197224 */ /* 0x000ff600078e000a */
[----:B------:R-:W-:Y:S03]  /*30c80*/  @!UPT UIADD3 URZ, URZ, URZ, URZ ;  /* 0x0000003f3f3ff290 */ /* 0x000fe6000fffe03f */
[----:B------:R-:W-:Y:S01]  /*30c90*/  STL.64 [R1+0x2e0], R4 ;  /* 0x0002e00401007387 */ /* 0x000fe20000100a00 */
[----:B------:R0:W-:Y:S03]  /*30ca0*/  STL.64 [R1+0x2e8], R6 ;  /* 0x0002e80601007387 */ /* 0x0001e60000100a00 */
[----:B0-----:R-:W3:Y:S01]  /*30cb0*/  LDL.LU.64 R6, [R1+0x19c8] ;  /* 0x0019c80001067983 */ /* 0x001ee20000300a00 */
[----:B------:R-:W4:Y:S02]  /*30cc0*/  LDL.LU.64 R4, [R1+0x19c0] ;  /* 0x0019c00001047983 */ /* 0x000f240000300a00 */
[----:B------:R-:W-:Y:S02]  /*30cd0*/  STL.64 [R1+0x1998], R24 ;  /* 0x0019981801007387 */ /* 0x000fe40000100a00 */
[----:B------:R-:W3:Y:S01]  /*30ce0*/  LDL.LU R8, [R1+0x430] ;  /* 0x0004300001087983 */ /* 0x000ee20000300800 */
[----:B------:R-:W3:Y:S01]  /*30cf0*/  LDL.LU R9, [R1+0x434] ;  /* 0x0004340001097983 */ /* 0x000ee20000300800 */
[----:B------:R-:W3:Y:S02]  /*30d00*/  LDL.LU R10, [R1+0x438] ;  /* 0x00043800010a7983 */ /* 0x000ee40000300800 */
[----:B------:R-:W3:Y:S01]  /*30d10*/  LDL.LU R11, [R1+0x43c] ;  /* 0x00043c00010b7983 */ /* 0x000ee20000300800 */
[----:B--2---:R-:W-:Y:S01]  /*30d20*/  HMMA.16816.F32.BF16 R16, R12, R20, R16 ;  /* 0x000000140c10723c */ /* 0x004fe20000041810 */
[----:B---3--:R-:W-:Y:S01]  /*30d30*/  STL.64 [R1+0x1990], R10 ;  /* 0x0019900a01007387 */ /* 0x008fe20000100a00 */
[----:B------:R0:W-:Y:S03]  /*30d40*/  STL.64 [R1+0x1988], R8 ;  /* 0x0019880801007387 */ /* 0x0001e60000100a00 */
        /* <DEDUP_REMOVED lines=10> */
[----:B------:R-:W-:Y:S01]  /*30df0*/  STL.64 [R1+0x400], R16 ;  /* 0x0004001001007387 */ /* 0x000fe20000100a00 */
[----:B------:R0:W-:Y:S03]  /*30e00*/  STL.64 [R1+0x408], R18 ;  /* 0x0004081201007387 */ /* 0x0001e60000100a00 */
[----:B0-----:R-:W2:Y:S01]  /*30e10*/  LDL.LU.64 R18, [R1+0x19b8] ;  /* 0x0019b80001127983 */ /* 0x001ea20000300a00 */
[----:B------:R-:W2:Y:S02]  /*30e20*/  LDL.LU.64 R16, [R1+0x19b0] ;  /* 0x0019b00001107983 */ /* 0x000ea40000300a00 */
[----:B------:R0:W-:Y:S02]  /*30e30*/  STL.64 [R1+0x1948], R20 ;  /* 0x0019481401007387 */ /* 0x0001e40000100a00 */
[----:B0-----:R-:W-:-:S02]  /*30e40*/  IMAD.MOV.U32 R20, RZ, RZ, R3 ;  /* 0x000000ffff147224 */ /* 0x001fc400078e0003 */
[----:B------:R-:W-:-:S05]  /*30e50*/  IMAD.MOV.U32 R21, RZ, RZ, R2 ;  /* 0x000000ffff157224 */ /* 0x000fca00078e0002 */
[----:B------:R0:W-:Y:S04]  /*30e60*/  STL.64 [R1+0x1960], R20 ;  /* 0x0019601401007387 */ /* 0x0001e80000100a00 */
[----:B0-----:R-:W4:Y:S01]  /*30e70*/  LDL.LU R20, [R1+0x470] ;  /* 0x0004700001147983 */ /* 0x001f220000300800 */
[----:B------:R-:W4:Y:S02]  /*30e80*/  LDL.LU R21, [R1+0x474] ;  /* 0x0004740001157983 */ /* 0x000f240000300800 */
[----:B------:R-:W4:Y:S02]  /*30e90*/  LDL.LU R22, [R1+0x478] ;  /* 0x0004780001167983 */ /* 0x000f240000300800 */
[----:B------:R-:W4:Y:S02]  /*30ea0*/  LDL.LU R23, [R1+0x47c] ;  /* 0x00047c0001177983 */ /* 0x000f240000300800 */
[----:B----4-:R-:W-:Y:S01]  /*30eb0*/  HMMA.16816.F32.BF16 R12, R12, R4, R20 ;  /* 0x000000040c0c723c */ /* 0x010fe20000041814 */
[----:B------:R-:W3:Y:S11]  /*30ec0*/  LDL.LU R20, [R1+0x410] ;  /* 0x0004100001147983 */ /* 0x000ef60000300800 */
[----:B------:R-:W-:Y:S11]  /*30ed0*/  @!UPT UIADD3 URZ, URZ, URZ, URZ ;  /* 0x0000003f3f3ff290 */ /* 0x000ff6000fffe03f */
[----:B------:R-:W-:Y:S01]  /*30ee0*/  STL.64 [R1+0x3f0], R12 ;  /* 0x0003f00c01007387 */ /* 0x000fe20000100a00 */
[----:B------:R-:W-:Y:S02]  /*30ef0*/  STL.64 [R1+0x3f8], R14 ;  /* 0x0003f80e01007387 */ /* 0x000fe40000100a00 */
[----:B------:R-:W3:Y:S02]  /*30f00*/  LDL.LU R21, [R1+0x414] ;  /* 0x0004140001157983 */ /* 0x000ee40000300800 */
[----:B------:R-:W4:Y:S01]  /*30f10*/  LDL.LU R22, [R1+0x418] ;  /* 0x0004180001167983 */ /* 0x000f220000300800 */
[----:B------:R-:W4:Y:S01]  /*30f20*/  LDL.LU R23, [R1+0x41c] ;  /* 0x00041c0001177983 */ /* 0x000f220000300800 */
[----:B------:R-:W-:Y:S02]  /*30f30*/  IMAD.MOV.U32 R25, RZ, RZ, R6 ;  /* 0x000000ffff197224 */ /* 0x000fe400078e0006 */
[----:B------:R-:W-:Y:S01]  /*30f40*/  IMAD.MOV.U32 R24, RZ, RZ, R7 ;  /* 0x000000ffff187224 */ /* 0x000fe200078e0007 */
[----:B----4-:R-:W-:Y:S01]  /*30f50*/  STL.64 [R1+0x1970], R22 ;  /* 0x0019701601007387 */ /* 0x010fe20000100a00 */
[----:B---3--:R0:W-:Y:S03]  /*30f60*/  STL.64 [R1+0x1968], R20 ;  /* 0x0019681401007387 */ /* 0x0081e60000100a00 */
[----:B0-----:R-:W3:Y:S01]  /*30f70*/  LDL.LU R20, [R1+0x420] ;  /* 0x0004200001147983 */ /* 0x001ee20000300800 */
[----:B------:R-:W3:Y:S02]  /*30f80*/  LDL.LU R21, [R1+0x424] ;  /* 0x0004240001157983 */ /* 0x000ee40000300800 */
[----:B------:R-:W3:Y:S02]  /*30f90*/  LDL.LU R22, [R1+0x428] ;  /* 0x0004280001167983 */ /* 0x000ee40000300800 */
[----:B------:R-:W3:Y:S01]  /*30fa0*/  LDL.LU R23, [R1+0x42c] ;  /* 0x00042c0001177983 */ /* 0x000ee20000300800 */
[----:B------:R0:W-:Y:S04]  /*30fb0*/  STL.64 [R1+0x1940], R4 ;  /* 0x0019400401007387 */ /* 0x0001e80000100a00 */
[----:B0-----:R-:W4:Y:S01]  /*30fc0*/  LDL.LU R4, [R1+0x3d0] ;  /* 0x0003d00001047983 */ /* 0x001f220000300800 */
[----:B------:R-:W4:Y:S02]  /*30fd0*/  LDL.LU R5, [R1+0x3d4] ;  /* 0x0003d40001057983 */ /* 0x000f240000300800 */
[----:B------:R-:W3:Y:S02]  /*30fe0*/  LDL.LU R6, [R1+0x3d8] ;  /* 0x0003d80001067983 */ /* 0x000ee40000300800 */
[----:B------:R-:W3:Y:S01]  /*30ff0*/  LDL.LU R7, [R1+0x3dc] ;  /* 0x0003dc0001077983 */ /* 0x000ee20000300800 */
[C---:B--2---:R-:W-:Y:S01]  /*31000*/  HMMA.16816.F32.BF16 R24, R16.reuse, R24, R8 ;  /* 0x000000181018723c */ /* 0x044fe20000041808 */
[----:B---3--:R-:W-:Y:S01]  /*31010*/  STL.64 [R1+0x1958], R6 ;  /* 0x0019580601007387 */ /* 0x008fe20000100a00 */
[----:B----4-:R0:W-:Y:S03]  /*31020*/  STL.64 [R1+0x1950], R4 ;  /* 0x0019500401007387 */ /* 0x0101e60000100a00 */
[----:B0-----:R-:W2:Y:S01]  /*31030*/  LDL.LU R4, [R1+0x3e0] ;  /* 0x0003e00001047983 */ /* 0x001ea20000300800 */
[----:B------:R-:W2:Y:S02]  /*31040*/  LDL.LU R5, [R1+0x3e4] ;  /* 0x0003e40001057983 */ /* 0x000ea40000300800 */
[----:B------:R-:W2:Y:S02]  /*31050*/  LDL.LU R6, [R1+0x3e8] ;  /* 0x0003e80001067983 */ /* 0x000ea40000300800 */
[----:B------:R-:W2:Y:S01]  /*31060*/  LDL.LU R7, [R1+0x3ec] ;  /* 0x0003ec0001077983 */ /* 0x000ea20000300800 */
[----:B------:R-:W3:Y:S01]  /*31070*/  LDL.LU.64 R12, [R1+0x20] ;  /* 0x00002000010c7983 */ /* 0x000ee20000300a00 */
[----:B------:R-:W4:Y:S02]  /*31080*/  LDL.LU.64 R10, [R1+0x19a8] ;  /* 0x0019a800010a7983 */ /* 0x000f240000300a00 */
[----:B------:R-:W4:Y:S09]  /*31090*/  LDL.LU.64 R8, [R1+0x19a0] ;  /* 0x0019a00001087983 */ /* 0x000f320000300a00 */
[----:B------:R0:W-:Y:S01]  /*310a0*/  STL.64 [R1+0x470], R24 ;  /* 0x0004701801007387 */ /* 0x0001e20000100a00 */
[----:B------:R4:W-:Y:S04]  /*310b0*/  STL.64 [R1+0x478], R26 ;  /* 0x0004781a01007387 */ /* 0x0009e80000100a00 */
[----:B0-----:R-:W4:Y:S02]  /*310c0*/  LDL.LU.64 R24, [R1+0x1998] ;  /* 0x0019980001187983 */ /* 0x001f240000300a00 */
[C---:B----4-:R-:W-:Y:S02]  /*310d0*/  HMMA.16816.F32.BF16 R24, R16.reuse, R24, R8 ;  /* 0x000000181018723c */ /* 0x050fe40000041808 */
[----:B------:R-:W4:Y:S01]  /*310e0*/  LDL.LU.64 R10, [R1+0x1990] ;  /* 0x00199000010a7983 */ /* 0x000f220000300a00 */
[----:B------:R-:W4:Y:S11]  /*310f0*/  LDL.LU.64 R8, [R1+0x1988] ;  /* 0x0019880001087983 */ /* 0x000f360000300a00 */
[----:B------:R-:W-:Y:S09]  /*31100*/  @!UPT UIADD3 URZ, URZ, URZ, URZ ;  /* 0x0000003f3f3ff290 */ /* 0x000ff2000fffe03f */
[----:B------:R0:W-:Y:S01]  /*31110*/  STL.64 [R1+0x460], R24 ;  /* 0x0004601801007387 */ /* 0x0001e20000100a00 */
[----:B------:R-:W-:Y:S03]  /*31120*/  STL.64 [R1+0x468], R26 ;  /* 0x0004681a01007387 */ /* 0x000fe60000100a00 */
[----:B0-----:R-:W4:Y:S02]  /*31130*/  LDL.LU.64 R24, [R1+0x1980] ;  /* 0x0019800001187983 */ /* 0x001f240000300a00 */
[C---:B----4-:R-:W-:Y:S11]  /*31140*/  HMMA.16816.F32.BF16 R8, R16.reuse, R24, R8 ;  /* 0x000000181008723c */ /* 0x050ff60000041808 */
[----:B------:R-:W-:Y:S11]  /*31150*/  @!UPT UIADD3 URZ, URZ, URZ, URZ ;  /* 0x0000003f3f3ff290 */ /* 0x000ff6000fffe03f */
[----:B------:R-:W-:Y:S01]  /*31160*/  @!UPT UIADD3 URZ, URZ, URZ, URZ ;  /* 0x0000003f3f3ff290 */ /* 0x000fe2000fffe03f */
[----:B------:R0:W-:Y:S01]  /*31170*/  STL.64 [R1+0x450], R8 ;  /* 0x0004500801007387 */ /* 0x0001e20000100a00 */
[----:B------:R-:W-:Y:S03]  /*31180*/  STL.64 [R1+0x458], R10 ;  /* 0x0004580a01007387 */ /* 0x000fe60000100a00 */
[----:B0-----:R-:W4:Y:S01]  /*31190*/  LDL.LU.64 R8, [R1+0x1978] ;  /* 0x0019780001087983 */ /* 0x001f220000300a00 */
[----:B------:R0:W-:Y:S03]  /*311a0*/  STL.64 [R1+0x1900], R24 ;  /* 0x0019001801007387 */ /* 0x0001e60000100a00 */
[----:B0-----:R-:W2:Y:S01]  /*311b0*/  LDL.64 R24, [R1+0x50] ;  /* 0x0000500001187983 */ /* 0x001ea20000100a00 */
[C---:B----4-:R-:W-:Y:S03]  /*311c0*/  HMMA.16816.F32.BF16 R20, R16.reuse, R8, R20 ;  /* 0x000000081014723c */ /* 0x050fe60000041814 */
[----:B--2---:R0:W-:Y:S04]  /*311d0*/  STL.64 [R1+0x1908], R24 ;  /* 0x0019081801007387 */ /* 0x0041e80000100a00 */
[----:B0-----:R-:W2:Y:S11]  /*311e0*/  LDL.64 R24, [R1+0x60] ;  /* 0x0000600001187983 */ /* 0x001eb60000100a00 */
[----:B------:R-:W-:Y:S05]  /*311f0*/  @!UPT UIADD3 URZ, URZ, URZ, URZ ;  /* 0x0000003f3f3ff290 */ /* 0x000fea000fffe03f */
[----:B------:R-:W-:Y:S02]  /*31200*/  STL.64 [R1+0x440], R20 ;  /* 0x0004401401007387 */ /* 0x000fe40000100a00 */
[----:B------:R0:W-:Y:S02]  /*31210*/  STL.64 [R1+0x448], R22 ;  /* 0x0004481601007387 */ /* 0x0001e40000100a00 */
[----:B0-----:R-:W3:Y:S01]  /*31220*/  LDL.LU.64 R22, [R1+0x1970] ;  /* 0x0019700001167983 */ /* 0x001ee20000300a00 */
[----:B------:R-:W3:Y:S02]  /*31230*/  LDL.LU.64 R20, [R1+0x1968] ;  /* 0x0019680001147983 */ /* 0x000ee40000300a00 */
[----:B------:R0:W-:Y:S02]  /*31240*/  STL.64 [R1+0x18f8], R8 ;  /* 0x0018f80801007387 */ /* 0x0001e40000100a00 */
        /* <DEDUP_REMOVED lines=22> */
[C---:B---3--:R-:W-:Y:S02]  /*313b0*/  HMMA.16816.F32.BF16 R20, R16.reuse, R20, R4 ;  /* 0x000000141014723c */ /* 0x048fe40000041804 */
[----:B------:R-:W3:Y:S11]  /*313c0*/  LDL.LU.64 R4, [R1+0x1940] ;  /* 0x0019400001047983 */ /* 0x000ef60000300a00 */
[----:B------:R-:W-:Y:S10]  /*313d0*/  @!UPT UIADD3 URZ, URZ, URZ, URZ ;  /* 0x0000003f3f3ff290 */ /* 0x000ff4000fffe03f */
[----:B------:R-:W-:Y:S01]  /*313e0*/  STL.64 [R1+0x410], R20 ;  /* 0x0004101401007387 */ /* 0x000fe20000100a00 */
[----:B------:R0:W-:Y:S03]  /*313f0*/  STL.64 [R1+0x418], R22 ;  /* 0x0004181601007387 */ /* 0x0001e60000100a00 */
[----:B0-----:R-:W3:Y:S01]  /*31400*/  LDL.LU.64 R22, [R1+0x1938] ;  /* 0x0019380001167983 */ /* 0x001ee20000300a00 */
[----:B------:R-:W3:Y:S02]  /*31410*/  LDL.LU.64 R20, [R1+0x1930] ;  /* 0x0019300001147983 */ /* 0x000ee40000300a00 */
[----:B---3--:R-:W-:Y:S01]  /*31420*/  HMMA.16816.F32.BF16 R16, R16, R4, R20 ;  /* 0x000000041010723c */ /* 0x008fe20000041814 */
[----:B------:R-:W2:Y:S01]  /*31430*/  LDL.LU.64 R22, [R1+0x1928] ;  /* 0x0019280001167983 */ /* 0x000ea20000300a00 */
[----:B------:R-:W2:Y:S02]  /*31440*/  LDL.LU.64 R20, [R1+0x1920] ;  /* 0x0019200001147983 */ /* 0x000ea40000300a00 */
[----:B------:R0:W-:Y:S02]  /*31450*/  STL.64 [R1+0x18b8], R4 ;  /* 0x0018b80401007387 */ /* 0x0001e40000100a00 */
[----:B------:R-:W-:-:S02]  /*31460*/  IMAD.MOV.U32 R3, RZ, RZ, R24 ;  /* 0x000000ffff037224 */ /* 0x000fc400078e0018 */
[----:B------:R-:W-:Y:S01]  /*31470*/  IMAD.MOV.U32 R2, RZ, RZ, R25 ;  /* 0x000000ffff027224 */ /* 0x000fe200078e0019 */
[----:B0-----:R-:W3:Y:S11]  /*31480*/  LDL.LU R4, [R1+0x3a0] ;  /* 0x0003a00001047983 */ /* 0x001ef60000300800 */
[----:B------:R-:W-:Y:S03]  /*31490*/  @!UPT UIADD3 URZ, URZ, URZ, URZ ;  /* 0x0000003f3f3ff290 */ /* 0x000fe6000fffe03f */
[----:B------:R0:W-:Y:S01]  /*314a0*/  STL.64 [R1+0x3e0], R16 ;  /* 0x0003e01001007387 */ /* 0x0001e20000100a00 */
[----:B------:R-:W-:Y:S02]  /*314b0*/  STL.64 [R1+0x3e8], R18 ;  /* 0x0003e81201007387 */ /* 0x000fe40000100a00 */
[----:B------:R-:W3:Y:S02]  /*314c0*/  LDL.LU R5, [R1+0x3a4] ;  /* 0x0003a40001057983 */ /* 0x000ee40000300800 */
[----:B------:R-:W3:Y:S01]  /*314d0*/  LDL.LU R6, [R1+0x3a8] ;  /* 0x0003a80001067983 */ /* 0x000ee20000300800 */
[----:B------:R-:W3:Y:S04]  /*314e0*/  LDL.LU R7, [R1+0x3ac] ;  /* 0x0003ac0001077983 */ /* 0x000ee80000300800 */
[----:B0-----:R-:W4:Y:S01]  /*314f0*/  LDL.LU.64 R16, [R1+0x10] ;  /* 0x0000100001107983 */ /* 0x001f220000300a00 */
[C---:B--2---:R-:W-:Y:S11]  /*31500*/  HMMA.16816.F32.BF16 R8, R20.reuse, R24, R8 ;  /* 0x000000181408723c */ /* 0x044ff60000041808 */
[----:B------:R-:W-:Y:S11]  /*31510*/  @!UPT UIADD3 URZ, URZ, URZ, URZ ;  /* 0x0000003f3f3ff290 */ /* 0x000ff6000fffe03f */
[----:B------:R-:W-:Y:S01]  /*31520*/  @!UPT UIADD3 URZ, URZ, URZ, URZ ;  /* 0x0000003f3f3ff290 */ /* 0x000fe2000fffe03f */
[----:B------:R-:W-:Y:S01]  /*31530*/  STL.64 [R1+0x3d0], R8 ;  /* 0x0003d00801007387 */ /* 0x000fe20000100a00 */
[----:B------:R0:W-:Y:S03]  /*31540*/  STL.64 [R1+0x3d8], R10 ;  /* 0x0003d80a01007387 */ /* 0x0001e60000100a00 */
[----:B0-----:R-:W2:Y:S01]  /*31550*/  LDL.LU.64 R10, [R1+0x1918] ;  /* 0x00191800010a7983 */ /* 0x001ea20000300a00 */
[----:B------:R-:W2:Y:S02]  /*31560*/  LDL.LU.64 R8, [R1+0x1910] ;  /* 0x0019100001087983 */ /* 0x000ea40000300a00 */
[----:B------:R-:W3:Y:S02]  /*31570*/  LDL.LU.64 R24, [R1+0x1908] ;  /* 0x0019080001187983 */ /* 0x000ee40000300a00 */
[C---:B---3--:R-:W-:Y:S11]  /*31580*/  HMMA.16816.F32.BF16 R4, R20.reuse, R24, R4 ;  /* 0x000000181404723c */ /* 0x048ff60000041804 */
[----:B------:R-:W-:Y:S11]  /*31590*/  @!UPT UIADD3 URZ, URZ, URZ, URZ ;  /* 0x0000003f3f3ff290 */ /* 0x000ff6000fffe03f */
[----:B------:R-:W-:Y:S01]  /*315a0*/  @!UPT UIADD3 URZ, URZ, URZ, URZ ;  /* 0x0000003f3f3ff290 */ /* 0x000fe2000fffe03f */
[----:B------:R0:W-:Y:S01]  /*315b0*/  STL.64 [R1+0x3c0], R4 ;  /* 0x0003c00401007387 */ /* 0x0001e20000100a00 */
[----:B------:R1:W-:Y:S02]  /*315c0*/  STL.64 [R1+0x3c8], R6 ;  /* 0x0003c80601007387 */ /* 0x0003e40000100a00 */
[----:B0-----:R-:W-:Y:S02]  /*315d0*/  IMAD.MOV.U32 R5, RZ, RZ, R24 ;  /* 0x000000ffff057224 */ /* 0x001fe400078e0018 */
[----:B------:R-:W-:Y:S02]  /*315e0*/  IMAD.MOV.U32 R4, RZ, RZ, R25 ;  /* 0x000000ffff047224 */ /* 0x000fe400078e0019 */
[----:B------:R-:W2:Y:S02]  /*315f0*/  LDL.LU.64 R24, [R1+0x1900] ;  /* 0x0019000001187983 */ /* 0x000ea40000300a00 */
[----:B--2---:R-:W-:Y:S01]  /*31600*/  HMMA.16816.F32.BF16 R8, R20, R24, R8 ;  /* 0x000000181408723c */ /* 0x004fe20000041808 */
[----:B-1----:R-:W-:-:S02]  /*31610*/  IMAD.MOV.U32 R7, RZ, RZ, R24 ;  /* 0x000000ffff077224 */ /* 0x002fc400078e0018 */
[----:B------:R-:W-:Y:S11]  /*31620*/  IMAD.MOV.U32 R6, RZ, RZ, R25 ;  /* 0x000000ffff067224 */ /* 0x000ff600078e0019 */
[----:B------:R-:W-:Y:S09]  /*31630*/  @!UPT UIADD3 URZ, URZ, URZ, URZ ;  /* 0x0000003f3f3ff290 */ /* 0x000ff2000fffe03f */
[----:B------:R0:W-:Y:S01]  /*31640*/  STL.64 [R1+0x3b0], R8 ;  /* 0x0003b00801007387 */ /* 0x0001e20000100a00 */
[----:B------:R-:W-:Y:S03]  /*31650*/  STL.64 [R1+0x3b8], R10 ;  /* 0x0003b80a01007387 */ /* 0x000fe60000100a00 */
        /* <DEDUP_REMOVED lines=16> */
[----:B------:R0:W-:Y:S02]  /*31760*/  STL.64 [R1+0x1890], R8 ;  /* 0x0018900801007387 */ /* 0x0001e40000100a00 */
[----:B0-----:R-:W-:Y:S02]  /*31770*/  IMAD.MOV.U32 R8, RZ, RZ, R3 ;  /* 0x000000ffff087224 */ /* 0x001fe400078e0003 */
[----:B------:R-:W-:Y:S01]  /*31780*/  IMAD.MOV.U32 R9, RZ, RZ, R2 ;  /* 0x000000ffff097224 */ /* 0x000fe200078e0002 */
[C---:B--2---:R-:W-:Y:S11]  /*31790*/  HMMA.16816.F32.BF16 R4, R20.reuse, R12, R24 ;  /* 0x0000000c1404723c */ /* 0x044ff60000041818 */
[----:B------:R-:W-:Y:S11]  /*317a0*/  @!UPT UIADD3 URZ, URZ, URZ, URZ ;  /* 0x0000003f3f3ff290 */ /* 0x000ff6000fffe03f */
[----:B------:R-:W-:Y:S01]  /*317b0*/  @!UPT UIADD3 URZ, URZ, URZ, URZ ;  /* 0x0000003f3f3ff290 */ /* 0x000fe2000fffe03f */
[----:B------:R-:W-:Y:S01]  /*317c0*/  STL.64 [R1+0x390], R4 ;  /* 0x0003900401007387 */ /* 0x000fe20000100a00 */
[----:B------:R-:W-:Y:S02]  /*317d0*/  STL.64 [R1+0x398], R6 ;  /* 0x0003980601007387 */ /* 0x000fe40000100a00 */
[----:B------:R0:W-:Y:S02]  /*317e0*/  STL.64 [R1+0x18c0], R8 ;  /* 0x0018c00801007387 */ /* 0x0001e40000100a00 */
[----:B0-----:R-:W2:Y:S01]  /*317f0*/  LDL.LU R8, [R1+0x1c0] ;  /* 0x0001c00001087983 */ /* 0x001ea20000300800 */
[----:B------:R-:W2:Y:S02]  /*31800*/  LDL.LU R9, [R1+0x1c4] ;  /* 0x0001c40001097983 */ /* 0x000ea40000300800 */
[----:B------:R-:W3:Y:S02]  /*31810*/  LDL.LU R10, [R1+0x1c8] ;  /* 0x0001c800010a7983 */ /* 0x000ee40000300800 */
[----:B------:R-:W3:Y:S02]  /*31820*/  LDL.LU R11, [R1+0x1cc] ;  /* 0x0001cc00010b7983 */ /* 0x000ee40000300800 */
[----:B---3--:R-:W-:Y:S01]  /*31830*/  STL.64 [R1+0x18d0], R10 ;  /* 0x0018d00a01007387 */ /* 0x008fe20000100a00 */
[----:B--2---:R0:W-:Y:S03]  /*31840*/  STL.64 [R1+0x18c8], R8 ;  /* 0x0018c80801007387 */ /* 0x0041e60000100a00 */
[----:B0-----:R-:W4:Y:S01]  /*31850*/  LDL.LU R8, [R1+0x2b0] ;  /* 0x0002b00001087983 */ /* 0x001f220000300800 */
[----:B------:R-:W4:Y:S02]  /*31860*/  LDL.LU R9, [R1+0x2b4] ;  /* 0x0002b40001097983 */ /* 0x000f240000300800 */
[----:B------:R-:W4:Y:S02]  /*31870*/  LDL.LU R10, [R1+0x2b8] ;  /* 0x0002b800010a7983 */ /* 0x000f240000300800 */
[----:B------:R-:W4:Y:S01]  /*31880*/  LDL.LU R11, [R1+0x2bc] ;  /* 0x0002bc00010b7983 */ /* 0x000f220000300800 */
[----:B------:R-:W2:Y:S01]  /*31890*/  LDL.64 R4, [R1] ;  /* 0x0000000001047983 */ /* 0x000ea20000100a00 */
[----:B------:R-:W3:Y:S02]  /*318a0*/  LDL.LU R24, [R1+0x1a0] ;  /* 0x0001a00001187983 */ /* 0x000ee40000300800 */
[----:B------:R-:W3:Y:S02]  /*318b0*/  LDL.LU R25, [R1+0x1a4] ;  /* 0x0001a40001197983 */ /* 0x000ee40000300800 */
[----:B------:R-:W3:Y:S01]  /*318c0*/  LDL.LU R26, [R1+0x1a8] ;  /* 0x0001a800011a7983 */ /* 0x000ee20000300800 */
[----:B------:R-:W3:Y:S01]  /*318d0*/  LDL.LU R27, [R1+0x1ac] ;  /* 0x0001ac00011b7983 */ /* 0x000ee20000300800 */
        /* <DEDUP_REMOVED lines=23> */
[----:B------:R-:W2:Y:S02]  /*31a50*/  LDL.LU R15, [R1+0x19c] ;  /* 0x00019c00010f7983 */ /* 0x000ea40000300800 */
[----:B------:R-:W-:Y:S01]  /*31a60*/  STL.64 [R1+0x380], R8 ;  /* 0x0003800801007387 */ /* 0x000fe20000100a00 */
[----:B------:R0:W-:Y:S03]  /*31a70*/  STL.64 [R1+0x388], R10 ;  /* 0x0003880a01007387 */ /* 0x0001e60000100a00 */
[----:B0-----:R-:W4:Y:S01]  /*31a80*/  LDL.LU.64 R10, [R1+0x18d0] ;  /* 0x0018d000010a7983 */ /* 0x001f220000300a00 */
[----:B------:R-:W4:Y:S02]  /*31a90*/  LDL.LU.64 R8, [R1+0x18c8] ;  /* 0x0018c80001087983 */ /* 0x000f240000300a00 */
[----:B------:R0:W-:Y:S02]  /*31aa0*/  STL.64 [R1+0x1850], R16 ;  /* 0x0018501001007387 */ /* 0x0001e40000100a00 */
[----:B------:R-:W-:-:S02]  /*31ab0*/  IMAD.MOV.U32 R3, RZ, RZ, R4 ;  /* 0x000000ffff037224 */ /* 0x000fc400078e0004 */
[----:B------:R-:W-:Y:S01]  /*31ac0*/  IMAD.MOV.U32 R2, RZ, RZ, R5 ;  /* 0x000000ffff027224 */ /* 0x000fe200078e0005 */
        /* <DEDUP_REMOVED lines=9> */
[----:B0-----:R-:W2:Y:S01]  /*31b60*/  LDL.LU.64 R8, [R1+0x18c0] ;  /* 0x0018c00001087983 */ /* 0x001ea20000300a00 */
[----:B------:R-:W3:Y:S02]  /*31b70*/  LDL.LU.64 R4, [R1+0x18b8] ;  /* 0x0018b80001047983 */ /* 0x000ee40000300a00 */
[----:B---3--:R-:W-:Y:S01]  /*31b80*/  HMMA.16816.F32.BF16 R20, R20, R4, R24 ;  /* 0x000000041414723c */ /* 0x008fe20000041818 */
[----:B------:R-:W2:Y:S01]  /*31b90*/  LDL.LU.64 R26, [R1+0x18b0] ;  /* 0x0018b000011a7983 */ /* 0x000ea20000300a00 */
[----:B------:R-:W2:Y:S11]  /*31ba0*/  LDL.LU.64 R24, [R1+0x18a8] ;  /* 0x0018a80001187983 */ /* 0x000eb60000300a00 */
[----:B------:R-:W-:Y:S10]  /*31bb0*/  @!UPT UIADD3 URZ, URZ, URZ, URZ ;  /* 0x0000003f3f3ff290 */ /* 0x000ff4000fffe03f */
[----:B------:R0:W-:Y:S01]  /*31bc0*/  STL.64 [R1+0x2d0], R20 ;  /* 0x0002d01401007387 */ /* 0x0001e20000100a00 */
[----:B------:R-:W-:Y:S02]  /*31bd0*/  STL.64 [R1+0x2d8], R22 ;  /* 0x0002d81601007387 */ /* 0x000fe40000100a00 */
[----:B0-----:R-:W-:Y:S02]  /*31be0*/  IMAD.MOV.U32 R20, RZ, RZ, R3 ;  /* 0x000000ffff147224 */ /* 0x001fe400078e0003 */
[----:B------:R-:W-:-:S05]  /*31bf0*/  IMAD.MOV.U32 R21, RZ, RZ, R2 ;  /* 0x000000ffff157224 */ /* 0x000fca00078e0002 */
[----:B------:R0:W-:Y:S04]  /*31c00*/  STL.64 [R1+0x1848], R20 ;  /* 0x0018481401007387 */ /* 0x0001e80000100a00 */
        /* <DEDUP_REMOVED lines=36> */
[----:B0-----:R-:W3:Y:S01]  /*31e50*/  LDL.LU.64 R16, [R1+0x1850] ;  /* 0x0018500001107983 */ /* 0x001ee20000300a00 */
[----:B------:R-:W-:Y:S02]  /*31e60*/  IMAD.MOV.U32 R6, RZ, RZ, R12 ;  /* 0x000000ffff067224 */ /* 0x000fe400078e000c */
[----:B------:R-:W-:Y:S02]  /*31e70*/  IMAD.MOV.U32 R7, RZ, RZ, R13 ;  /* 0x000000ffff077224 */ /* 0x000fe400078e000d */
[----:B------:R-:W0:Y:S04]  /*31e80*/  LDSM.16.MT88.4 R12, [R0+0x18380] ;  /* 0x01838000000c783b */ /* 0x000e280000004200 */
[----:B0-----:R-:W-:Y:S01]  /*31e90*/  STL.64 [R1+0x17b8], R14 ;  /* 0x0017b80e01007387 */ /* 0x001fe20000100a00 */
[----:B------:R0:W-:Y:S03]  /*31ea0*/  STL.64 [R1+0x17b0], R12 ;  /* 0x0017b00c01007387 */ /* 0x0001e60000100a00 */
[----:B0-----:R-:W2:Y:S01]  /*31eb0*/  LDL.LU R12, [R1+0x180] ;  /* 0x00018000010c7983 */ /* 0x001ea20000300800 */
[----:B------:R-:W2:Y:S02]  /*31ec0*/  LDL.LU R13, [R1+0x184] ;  /* 0x00018400010d7983 */ /* 0x000ea40000300800 */
[----:B------:R-:W2:Y:S02]  /*31ed0*/  LDL.LU R14, [R1+0x188] ;  /* 0x00018800010e7983 */ /* 0x000ea40000300800 */
[----:B------:R-:W2:Y:S01]  /*31ee0*/  LDL.LU R15, [R1+0x18c] ;  /* 0x00018c00010f7983 */ /* 0x000ea20000300800 */
[----:B---3--:R-:W-:Y:S11]  /*31ef0*/  HMMA.16816.F32.BF16 R20, R24, R16, R20 ;  /* 0x000000101814723c */ /* 0x008ff60000041814 */
[----:B------:R-:W-:Y:S11]  /*31f00*/  @!UPT UIADD3 URZ, URZ, URZ, URZ ;  /* 0x0000003f3f3ff290 */ /* 0x000ff6000fffe03f */
[----:B------:R-:W-:Y:S01]  /*31f10*/  @!UPT UIADD3 URZ, URZ, URZ, URZ ;  /* 0x0000003f3f3ff290 */ /* 0x000fe2000fffe03f */
[----:B------:R0:W-:Y:S01]  /*31f20*/  STL.64 [R1+0x270], R20 ;  /* 0x0002701401007387 */ /* 0x0001e20000100a00 */
[----:B------:R1:W-:Y:S03]  /*31f30*/  STL.64 [R1+0x278], R22 ;  /* 0x0002781601007387 */ /* 0x0003e60000100a00 */
[----:B0-----:R-:W3:Y:S01]  /*31f40*/  LDL.LU.64 R20, [R1+0x1848] ;  /* 0x0018480001147983 */ /* 0x001ee20000300a00 */
[----:B-1----:R-:W-:Y:S02]  /*31f50*/  IMAD.MOV.U32 R23, RZ, RZ, R16 ;  /* 0x000000ffff177224 */ /* 0x002fe400078e0010 */
[----:B------:R-:W-:Y:S02]  /*31f60*/  IMAD.MOV.U32 R22, RZ, RZ, R17 ;  /* 0x000000ffff167224 */ /* 0x000fe400078e0011 */
[----:B------:R-:W0:Y:S04]  /*31f70*/  LDSM.16.MT88.4 R16, [R0+0x1c000] ;  /* 0x01c000000010783b */ /* 0x000e280000004200 */
[----:B0-----:R-:W-:Y:S01]  /*31f80*/  STL.64 [R1+0x1718], R18 ;  /* 0x0017181201007387 */ /* 0x001fe20000100a00 */
[----:B------:R0:W-:Y:S02]  /*31f90*/  STL.64 [R1+0x1710], R16 ;  /* 0x0017101001007387 */ /* 0x0001e40000100a00 */
[----:B0-----:R-:W-:-:S02]  /*31fa0*/  IMAD.MOV.U32 R16, RZ, RZ, R23 ;  /* 0x000000ffff107224 */ /* 0x001fc400078e0017 */
[----:B------:R-:W-:-:S05]  /*31fb0*/  IMAD.MOV.U32 R17, RZ, RZ, R22 ;  /* 0x000000ffff117224 */ /* 0x000fca00078e0016 */
[----:B------:R0:W-:Y:S04]  /*31fc0*/  STL.64 [R1+0x17f0], R16 ;  /* 0x0017f01001007387 */ /* 0x0001e80000100a00 */
[----:B0-----:R-:W3:Y:S01]  /*31fd0*/  LDL.LU R16, [R1+0x4c0] ;  /* 0x0004c00001107983 */ /* 0x001ee20000300800 */
[----:B------:R-:W3:Y:S02]  /*31fe0*/  LDL.LU R17, [R1+0x4c4] ;  /* 0x0004c40001117983 */ /* 0x000ee40000300800 */
[----:B------:R-:W3:Y:S02]  /*31ff0*/  LDL.LU R18, [R1+0x4c8] ;  /* 0x0004c80001127983 */ /* 0x000ee40000300800 */
[----:B------:R-:W3:Y:S02]  /*32000*/  LDL.LU R19, [R1+0x4cc] ;  /* 0x0004cc0001137983 */ /* 0x000ee40000300800 */
[C---:B---3--:R-:W-:Y:S01]  /*32010*/  HMMA.16816.F32.BF16 R16, R24.reuse, R20, R16 ;  /* 0x000000141810723c */ /* 0x048fe20000041810 */
[----:B------:R-:W0:Y:S04]  /*32020*/  LDSM.16.MT88.4 R20, [R0+0x1c080] ;  /* 0x01c080000014783b */ /* 0x000e280000004200 */
[----:B0-----:R-:W-:Y:S11]  /*32030*/  STL.64 [R1+0x1690], R22 ;  /* 0x0016901601007387 */ /* 0x001ff60000100a00 */
[----:B------:R-:W-:Y:S07]  /*32040*/  @!UPT UIADD3 URZ, URZ, URZ, URZ ;  /* 0x0000003f3f3ff290 */ /* 0x000fee000fffe03f */
[----:B------:R-:W-:Y:S02]  /*32050*/  STL.64 [R1+0x260], R16 ;  /* 0x0002601001007387 */ /* 0x000fe40000100a00 */
[----:B------:R-:W-:Y:S02]  /*32060*/  STL.64 [R1+0x268], R18 ;  /* 0x0002681201007387 */ /* 0x000fe40000100a00 */
[----:B------:R0:W-:Y:S02]  /*32070*/  STL.64 [R1+0x1688], R20 ;  /* 0x0016881401007387 */ /* 0x0001e40000100a00 */
[----:B0-----:R-:W3:Y:S01]  /*32080*/  LDL.LU R20, [R1+0x70] ;  /* 0x0000700001147983 */ /* 0x001ee20000300800 */
[----:B------:R-:W3:Y:S02]  /*32090*/  LDL.LU R21, [R1+0x74] ;  /* 0x0000740001157983 */ /* 0x000ee40000300800 */
[----:B------:R-:W4:Y:S02]  /*320a0*/  LDL.LU R22, [R1+0x78] ;  /* 0x0000780001167983 */ /* 0x000f240000300800 */
[----:B------:R-:W4:Y:S01]  /*320b0*/  LDL.LU R23, [R1+0x7c] ;  /* 0x00007c0001177983 */ /* 0x000f220000300800 */
[----:B--2---:R-:W-:Y:S01]  /*320c0*/  HMMA.16816.F32.BF16 R16, R24, R4, R12 ;  /* 0x000000041810723c */ /* 0x004fe2000004180c */
[----:B------:R-:W0:Y:S04]  /*320d0*/  LDSM.16.MT88.4 R24, [R0+0x1c100] ;  /* 0x01c100000018783b */ /* 0x000e280000004200 */
[----:B----4-:R-:W-:Y:S01]  /*320e0*/  STL.64 [R1+0x1728], R22 ;  /* 0x0017281601007387 */ /* 0x010fe20000100a00 */
[----:B---3--:R1:W-:Y:S03]  /*320f0*/  STL.64 [R1+0x1720], R20 ;  /* 0x0017201401007387 */ /* 0x0083e60000100a00 */
[----:B-1----:R-:W2:Y:S01]  /*32100*/  LDL.LU R20, [R1+0x90] ;  /* 0x0000900001147983 */ /* 0x002ea20000300800 */
[----:B------:R-:W2:Y:S02]  /*32110*/  LDL.LU R21, [R1+0x94] ;  /* 0x0000940001157983 */ /* 0x000ea40000300800 */
[----:B------:R-:W3:Y:S02]  /*32120*/  LDL.LU R22, [R1+0x98] ;  /* 0x0000980001167983 */ /* 0x000ee40000300800 */
[----:B------:R-:W3:Y:S02]  /*32130*/  LDL.LU R23, [R1+0x9c] ;  /* 0x00009c0001177983 */ /* 0x000ee40000300800 */
[----:B---3--:R-:W-:Y:S01]  /*32140*/  STL.64 [R1+0x1738], R22 ;  /* 0x0017381601007387 */ /* 0x008fe20000100a00 */
[----:B--2---:R1:W-:Y:S02]  /*32150*/  STL.64 [R1+0x1730], R20 ;  /* 0x0017301401007387 */ /* 0x0043e40000100a00 */
[----:B-1----:R-:W-:-:S02]  /*32160*/  IMAD.MOV.U32 R20, RZ, RZ, R6 ;  /* 0x000000ffff147224 */ /* 0x002fc400078e0006 */
[----:B------:R-:W-:Y:S01]  /*32170*/  IMAD.MOV.U32 R21, RZ, RZ, R7 ;  /* 0x000000ffff157224 */ /* 0x000fe200078e0007 */
[----:B------:R-:W2:Y:S01]  /*32180*/  LDL.LU R6, [R1+0x1840] ;  /* 0x0018400001067983 */ /* 0x000ea20000300800 */
[----:B------:R-:W2:Y:S03]  /*32190*/  LDL.LU R7, [R1+0x183c] ;  /* 0x00183c0001077983 */ /* 0x000ea60000300800 */
[----:B------:R1:W-:Y:S01]  /*321a0*/  STL.64 [R1+0x1828], R20 ;  /* 0x0018281401007387 */ /* 0x0003e20000100a00 */
[----:B------:R-:W3:Y:S02]  /*321b0*/  LDL.LU R12, [R1+0x550] ;  /* 0x00055000010c7983 */ /* 0x000ee40000300800 */
[----:B------:R-:W-:Y:S02]  /*321c0*/  STL.64 [R1+0x1c0], R16 ;  /* 0x0001c01001007387 */ /* 0x000fe40000100a00 */
[----:B------:R-:W-:Y:S01]  /*321d0*/  STL.64 [R1+0x1c8], R18 ;  /* 0x0001c81201007387 */ /* 0x000fe20000100a00 */
[----:B------:R-:W3:Y:S01]  /*321e0*/  LDL.LU R13, [R1+0x554] ;  /* 0x00055400010d7983 */ /* 0x000ee20000300800 */
[----:B------:R-:W4:Y:S02]  /*321f0*/  LDL.LU R14, [R1+0x558] ;  /* 0x00055800010e7983 */ /* 0x000f240000300800 */
[----:B------:R-:W4:Y:S01]  /*32200*/  LDL.LU R15, [R1+0x55c] ;  /* 0x00055c00010f7983 */ /* 0x000f220000300800 */
[----:B-1----:R-:W2:Y:S01]  /*32210*/  LDL.LU R20, [R1+0x580] ;  /* 0x0005800001147983 */ /* 0x002ea20000300800 */
[----:B------:R-:W2:Y:S02]  /*32220*/  LDL.LU R21, [R1+0x584] ;  /* 0x0005840001157983 */ /* 0x000ea40000300800 */
[----:B------:R-:W2:Y:S02]  /*32230*/  LDL.LU R22, [R1+0x588] ;  /* 0x0005880001167983 */ /* 0x000ea40000300800 */
[----:B------:R-:W2:Y:S01]  /*32240*/  LDL.LU R23, [R1+0x58c] ;  /* 0x00058c0001177983 */ /* 0x000ea20000300800 */
[----:B----4-:R-:W-:Y:S01]  /*32250*/  STL.64 [R1+0x1800], R14 ;  /* 0x0018000e01007387 */ /* 0x010fe20000100a00 */
[----:B---3--:R1:W-:Y:S03]  /*32260*/  STL.64 [R1+0x17f8], R12 ;  /* 0x0017f80c01007387 */ /* 0x0083e60000100a00 */
[----:B-1----:R-:W3:Y:S04]  /*32270*/  LDL.LU.64 R12, [R1+0x40] ;  /* 0x00004000010c7983 */ /* 0x002ee80000300a00 */
[----:B---3--:R1:W-:Y:S04]  /*32280*/  STL.64 [R1+0x1818], R12 ;  /* 0x0018180c01007387 */ /* 0x0083e80000100a00 */
[----:B-1----:R-:W3:Y:S01]  /*32290*/  LDL.LU.64 R12, [R1+0x50] ;  /* 0x00005000010c7983 */ /* 0x002ee20000300a00 */
[----:B------:R-:W-:-:S02]  /*322a0*/  IMAD.MOV.U32 R2, RZ, RZ, R8 ;  /* 0x000000ffff027224 */ /* 0x000fc400078e0008 */
[----:B------:R-:W-:Y:S02]  /*322b0*/  IMAD.MOV.U32 R3, RZ, RZ, R9 ;  /* 0x000000ffff037224 */ /* 0x000fe400078e0009 */
[----:B------:R-:W1:Y:S04]  /*322c0*/  LDSM.16.MT88.4 R8, [R0+0x18300] ;  /* 0x018300000008783b */ /* 0x000e680000004200 */
[----:B---3--:R3:W-:Y:S04]  /*322d0*/  STL.64 [R1+0x1820], R12 ;  /* 0x0018200c01007387 */ /* 0x0087e80000100a00 */
[----:B---3--:R-:W1:Y:S01]  /*322e0*/  LDL.LU.64 R12, [R1+0x60] ;  /* 0x00006000010c7983 */ /* 0x008e620000300a00 */
[----:B--2---:R-:W-:Y:S02]  /*322f0*/  STL.64 [R1+0x17c8], R6 ;  /* 0x0017c80601007387 */ /* 0x004fe40000100a00 */
[----:B------:R2:W-:Y:S02]  /*32300*/  STL.64 [R1+0x17c0], R4 ;  /* 0x0017c00401007387 */ /* 0x0005e40000100a00 */
[----:B--2---:R-:W2:Y:S01]  /*32310*/  LDL.LU R4, [R1+0x570] ;  /* 0x0005700001047983 */ /* 0x004ea20000300800 */
[----:B------:R-:W2:Y:S02]  /*32320*/  LDL.LU R5, [R1+0x574] ;  /* 0x0005740001057983 */ /* 0x000ea40000300800 */
[----:B------:R-:W2:Y:S02]  /*32330*/  LDL.LU R6, [R1+0x578] ;  /* 0x0005780001067983 */ /* 0x000ea40000300800 */
[----:B------:R-:W2:Y:S01]  /*32340*/  LDL.LU R7, [R1+0x57c] ;  /* 0x00057c0001077983 */ /* 0x000ea20000300800 */
[----:B------:R-:W3:Y:S01]  /*32350*/  LDL.LU R0, [R1+0x1838] ;  /* 0x0018380001007983 */ /* 0x000ee20000300800 */
[----:B0-----:R-:W-:Y:S02]  /*32360*/  STL.64 [R1+0x1618], R26 ;  /* 0x0016181a01007387 */ /* 0x001fe40000100a00 */
[----:B------:R0:W-:Y:S02]  /*32370*/  STL.64 [R1+0x1610], R24 ;  /* 0x0016101801007387 */ /* 0x0001e40000100a00 */
        /* <DEDUP_REMOVED lines=13> */
[----:B------:R-:W2:Y:S01]  /*32450*/  LDL.LU R19, [R1+0x17c] ;  /* 0x00017c0001137983 */ /* 0x000ea20000300800 */
[----:B-1----:R-:W-:Y:S01]  /*32460*/  HMMA.16816.F32.BF16 R20, R8, R12, R20 ;  /* 0x0000000c0814723c */ /* 0x002fe20000041814 */
[----:B--2---:R-:W-:Y:S01]  /*32470*/  STL.64 [R1+0x1810], R18 ;  /* 0x0018101201007387 */ /* 0x004fe20000100a00 */
[----:B------:R0:W-:Y:S03]  /*32480*/  STL.64 [R1+0x1808], R16 ;  /* 0x0018081001007387 */ /* 0x0001e60000100a00 */
[----:B0-----:R-:W2:Y:S01]  /*32490*/  LDL.LU R16, [R1+0x560] ;  /* 0x0005600001107983 */ /* 0x001ea20000300800 */
[----:B------:R-:W2:Y:S02]  /*324a0*/  LDL.LU R17, [R1+0x564] ;  /* 0x0005640001117983 */ /* 0x000ea40000300800 */
[----:B------:R-:W2:Y:S02]  /*324b0*/  LDL.LU R18, [R1+0x568] ;  /* 0x0005680001127983 */ /* 0x000ea40000300800 */
[----:B------:R-:W2:Y:S01]  /*324c0*/  LDL.LU R19, [R1+0x56c] ;  /* 0x00056c0001137983 */ /* 0x000ea20000300800 */
[----:B----4-:R-:W-:Y:S01]  /*324d0*/  STL.64 [R1+0x1758], R26 ;  /* 0x0017581a01007387 */ /* 0x010fe20000100a00 */
[----:B------:R0:W-:Y:S02]  /*324e0*/  STL.64 [R1+0x1750], R24 ;  /* 0x0017501801007387 */ /* 0x0001e40000100a00 */
[----:B0-----:R-:W-:-:S02]  /*324f0*/  IMAD.MOV.U32 R24, RZ, RZ, R2 ;  /* 0x000000ffff187224 */ /* 0x001fc400078e0002 */
[----:B------:R-:W-:Y:S01]  /*32500*/  IMAD.MOV.U32 R25, RZ, RZ, R3 ;  /* 0x000000ffff197224 */ /* 0x000fe200078e0003 */
[----:B------:R-:W4:Y:S01]  /*32510*/  LDL.LU R2, [R1+0x1834] ;  /* 0x0018340001027983 */ /* 0x000f220000300800 */
[----:B------:R-:W2:Y:S05]  /*32520*/  LDL.LU R3, [R1+0x1830] ;  /* 0x0018300001037983 */ /* 0x000eaa0000300800 */
[----:B------:R0:W-:Y:S02]  /*32530*/  STL.64 [R1+0x1b0], R20 ;  /* 0x0001b01401007387 */ /* 0x0001e40000100a00 */
[----:B------:R1:W-:Y:S01]  /*32540*/  STL.64 [R1+0x1b8], R22 ;  /* 0x0001b81601007387 */ /* 0x0003e20000100a00 */
[----:B0-----:R-:W2:Y:S01]  /*32550*/  LDL.LU.64 R20, [R1+0x1828] ;  /* 0x0018280001147983 */ /* 0x001ea20000300a00 */
[----:B-1----:R-:W-:-:S02]  /*32560*/  IMAD.MOV.U32 R23, RZ, RZ, R12 ;  /* 0x000000ffff177224 */ /* 0x002fc400078e000c */
[----:B------:R-:W-:Y:S02]  /*32570*/  IMAD.MOV.U32 R22, RZ, RZ, R13 ;  /* 0x000000ffff167224 */ /* 0x000fe400078e000d */
        /* <DEDUP_REMOVED lines=18> */
[----:B------:R-:W2:Y:S01]  /*326a0*/  LDL.LU.64 R12, [R1+0x17f8] ;  /* 0x0017f800010c7983 */ /* 0x000ea20000300a00 */
[----:B------:R0:W-:Y:S01]  /*326b0*/  STL.64 [R1+0x1768], R24 ;  /* 0x0017681801007387 */ /* 0x0001e20000100a00 */
[----:B--2---:R-:W-:Y:S07]  /*326c0*/  HMMA.16816.F32.BF16 R12, R8, R24, R12 ;  /* 0x00000018080c723c */ /* 0x004fee000004180c */
[----:B0-----:R-:W-:-:S02]  /*326d0*/  IMAD.MOV.U32 R24, RZ, RZ, R7 ;  /* 0x000000ffff187224 */ /* 0x001fc400078e0007 */
[----:B------:R-:W-:Y:S11]  /*326e0*/  IMAD.MOV.U32 R25, RZ, RZ, R6 ;  /* 0x000000ffff197224 */ /* 0x000ff600078e0006 */
[----:B------:R-:W-:Y:S03]  /*326f0*/  @!UPT UIADD3 URZ, URZ, URZ, URZ ;  /* 0x0000003f3f3ff290 */ /* 0x000fe6000fffe03f */
[----:B------:R-:W-:Y:S01]  /*32700*/  STL.64 [R1+0x180], R12 ;  /* 0x0001800c01007387 */ /* 0x000fe20000100a00 */
[----:B------:R-:W-:Y:S02]  /*32710*/  STL.64 [R1+0x188], R14 ;  /* 0x0001880e01007387 */ /* 0x000fe40000100a00 */
[----:B------:R0:W-:Y:S02]  /*32720*/  STL.64 [R1+0x1780], R24 ;  /* 0x0017801801007387 */ /* 0x0001e40000100a00 */
[----:B0-----:R-:W-:Y:S02]  /*32730*/  IMAD.MOV.U32 R24, RZ, RZ, R5 ;  /* 0x000000ffff187224 */ /* 0x001fe400078e0005 */
[----:B------:R-:W-:Y:S02]  /*32740*/  IMAD.MOV.U32 R25, RZ, RZ, R4 ;  /* 0x000000ffff197224 */ /* 0x000fe400078e0004 */
[----:B------:R-:W2:Y:S01]  /*32750*/  LDL.LU.64 R4, [R1] ;  /* 0x0000000001047983 */ /* 0x000ea20000300a00 */
[----:B------:R-:W-:Y:S03]  /*32760*/  HMMA.16816.F32.BF16 R16, R8, R20, R16 ;  /* 0x000000140810723c */ /* 0x000fe60000041810 */
[----:B--2---:R0:W-:Y:S01]  /*32770*/  STL.64 [R1+0x17e0], R4 ;  /* 0x0017e00401007387 */ /* 0x0041e20000100a00 */
[----:B------:R-:W2:Y:S02]  /*32780*/  LDL.LU R12, [R1+0x4b0] ;  /* 0x0004b000010c7983 */ /* 0x000ea40000300800 */
[----:B------:R-:W2:Y:S02]  /*32790*/  LDL.LU R13, [R1+0x4b4] ;  /* 0x0004b400010d7983 */ /* 0x000ea40000300800 */
[----:B------:R-:W2:Y:S01]  /*327a0*/  LDL.LU R14, [R1+0x4b8] ;  /* 0x0004b800010e7983 */ /* 0x000ea20000300800 */
[----:B------:R-:W2:Y:S04]  /*327b0*/  LDL.LU R15, [R1+0x4bc] ;  /* 0x0004bc00010f7983 */ /* 0x000ea80000300800 */
[----:B0-----:R-:W3:Y:S01]  /*327c0*/  LDL.LU R4, [R1+0x160] ;  /* 0x0001600001047983 */ /* 0x001ee20000300800 */
        /* <DEDUP_REMOVED lines=9> */
[----:B------:R-:W-:Y:S01]  /*32860*/  STL.64 [R1+0x1798], R24 ;  /* 0x0017981801007387 */ /* 0x000fe20000100a00 */
[----:B------:R0:W-:Y:S02]  /*32870*/  STL.64 [R1+0x170], R16 ;  /* 0x0001701001007387 */ /* 0x0001e40000100a00 */
[----:B------:R-:W-:Y:S01]  /*32880*/  STL.64 [R1+0x178], R18 ;  /* 0x0001781201007387 */ /* 0x000fe20000100a00 */
[----:B0-----:R-:W3:Y:S01]  /*32890*/  LDL.LU.64 R16, [R1+0x17f0] ;  /* 0x0017f00001107983 */ /* 0x001ee20000300a00 */
[----:B------:R0:W-:Y:S02]  /*328a0*/  STL.64 [R1+0x1760], R20 ;  /* 0x0017601401007387 */ /* 0x0001e40000100a00 */
[----:B------:R-:W-:-:S02]  /*328b0*/  IMAD.MOV.U32 R25, RZ, RZ, R22 ;  /* 0x000000ffff197224 */ /* 0x000fc400078e0016 */
[----:B------:R-:W-:Y:S01]  /*328c0*/  IMAD.MOV.U32 R24, RZ, RZ, R23 ;  /* 0x000000ffff187224 */ /* 0x000fe200078e0017 */
        /* <DEDUP_REMOVED lines=9> */
[----:B------:R-:W-:-:S02]  /*32960*/  IMAD.MOV.U32 R23, RZ, RZ, R3 ;  /* 0x000000ffff177224 */ /* 0x000fc400078e0003 */
[----:B------:R-:W4:Y:S01]  /*32970*/  LDL.LU R3, [R1+0x17e8] ;  /* 0x0017e80001037983 */ /* 0x000f220000300800 */
[C---:B---3--:R-:W-:Y:S03]  /*32980*/  HMMA.16816.F32.BF16 R4, R8.reuse, R16, R4 ;  /* 0x000000100804723c */ /* 0x048fe60000041804 */
[----:B--2---:R-:W-:Y:S01]  /*32990*/  STL.64 [R1+0x1790], R22 ;  /* 0x0017901601007387 */ /* 0x004fe20000100a00 */
        /* <DEDUP_REMOVED lines=10> */
[----:B------:R0:W-:Y:S01]  /*32a40*/  STL.64 [R1+0x160], R4 ;  /* 0x0001600401007387 */ /* 0x0001e20000100a00 */
[----:B------:R-:W-:Y:S04]  /*32a50*/  STL.64 [R1+0x168], R6 ;  /* 0x0001680601007387 */ /* 0x000fe80000100a00 */
[----:B0-----:R-:W3:Y:S01]  /*32a60*/  LDL.LU.64 R4, [R1+0x17e0] ;  /* 0x0017e00001047983 */ /* 0x001ee20000300a00 */
[----:B----4-:R-:W-:Y:S01]  /*32a70*/  IMAD.MOV.U32 R23, RZ, RZ, R3 ;  /* 0x000000ffff177224 */ /* 0x010fe200078e0003 */
[----:B---3--:R-:W-:Y:S01]  /*32a80*/  HMMA.16816.F32.BF16 R12, R8, R4, R12 ;  /* 0x00000004080c723c */ /* 0x008fe2000004180c */
[----:B------:R-:W-:-:S02]  /*32a90*/  IMAD.MOV.U32 R18, RZ, RZ, R4 ;  /* 0x000000ffff127224 */ /* 0x000fc400078e0004 */
[----:B------:R-:W-:Y:S11]  /*32aa0*/  IMAD.MOV.U32 R3, RZ, RZ, R5 ;  /* 0x000000ffff037224 */ /* 0x000ff600078e0005 */
[----:B------:R-:W-:Y:S09]  /*32ab0*/  @!UPT UIADD3 URZ, URZ, URZ, URZ ;  /* 0x0000003f3f3ff290 */ /* 0x000ff2000fffe03f */
[----:B------:R-:W-:Y:S01]  /*32ac0*/  STL.64 [R1+0x150], R12 ;  /* 0x0001500c01007387 */ /* 0x000fe20000100a00 */
[----:B------:R0:W-:Y:S03]  /*32ad0*/  STL.64 [R1+0x158], R14 ;  /* 0x0001580e01007387 */ /* 0x0001e60000100a00 */
[----:B0-----:R-:W3:Y:S01]  /*32ae0*/  LDL.LU.64 R14, [R1+0x17d8] ;  /* 0x0017d800010e7983 */ /* 0x001ee20000300a00 */
[----:B------:R-:W3:Y:S02]  /*32af0*/  LDL.LU.64 R12, [R1+0x17d0] ;  /* 0x0017d000010c7983 */ /* 0x000ee40000300a00 */
[----:B------:R-:W4:Y:S02]  /*32b00*/  LDL.LU.64 R6, [R1+0x17c8] ;  /* 0x0017c80001067983 */ /* 0x000f240000300a00 */
        /* <DEDUP_REMOVED lines=42> */
[----:B------:R-:W3:Y:S02]  /*32db0*/  LDL.LU.64 R20, [R1+0x1730] ;  /* 0x0017300001147983 */ /* 0x000ee40000300a00 */
[----:B------:R-:W-:Y:S02]  /*32dc0*/  IMAD.MOV.U32 R8, RZ, RZ, R18 ;  /* 0x000000ffff087224 */ /* 0x000fe400078e0012 */
[----:B------:R-:W-:Y:S01]  /*32dd0*/  IMAD.MOV.U32 R9, RZ, RZ, R3 ;  /* 0x000000ffff097224 */ /* 0x000fe200078e0003 */
[C---:B---3--:R-:W-:Y:S01]  /*32de0*/  HMMA.16816.F32.BF16 R16, R12.reuse, R16, R20 ;  /* 0x000000100c10723c */ /* 0x048fe20000041814 */
[----:B------:R-:W3:Y:S01]  /*32df0*/  LDL.LU.64 R22, [R1+0x1728] ;  /* 0x0017280001167983 */ /* 0x000ee20000300a00 */
[----:B------:R-:W3:Y:S06]  /*32e00*/  LDL.LU.64 R20, [R1+0x1720] ;  /* 0x0017200001147983 */ /* 0x000eec0000300a00 */
[----:B--2---:R-:W-:Y:S01]  /*32e10*/  HMMA.16816.F32.BF16 R24, R12, R8, R24 ;  /* 0x000000080c18723c */ /* 0x004fe20000041818 */
[----:B------:R-:W-:-:S02]  /*32e20*/  IMAD.MOV.U32 R10, RZ, RZ, R2 ;  /* 0x000000ffff0a7224 */ /* 0x000fc400078e0002 */
[----:B------:R-:W-:Y:S11]  /*32e30*/  IMAD.MOV.U32 R11, RZ, RZ, R0 ;  /* 0x000000ffff0b7224 */ /* 0x000ff600078e0000 */
[----:B------:R-:W-:Y:S01]  /*32e40*/  @!UPT UIADD3 URZ, URZ, URZ, URZ ;  /* 0x0000003f3f3ff290 */ /* 0x000fe2000fffe03f */
[----:B------:R-:W-:Y:S01]  /*32e50*/  STL.64 [R1+0x90], R16 ;  /* 0x0000901001007387 */ /* 0x000fe20000100a00 */
[----:B------:R0:W-:Y:S03]  /*32e60*/  STL.64 [R1+0x98], R18 ;  /* 0x0000981201007387 */ /* 0x0001e60000100a00 */
[----:B0-----:R-:W2:Y:S01]  /*32e70*/  LDL.LU.64 R18, [R1+0x1718] ;  /* 0x0017180001127983 */ /* 0x001ea20000300a00 */
[----:B------:R-:W2:Y:S02]  /*32e80*/  LDL.LU.64 R16, [R1+0x1710] ;  /* 0x0017100001107983 */ /* 0x000ea40000300a00 */
[----:B------:R-:W-:Y:S02]  /*32e90*/  STL.64 [R1+0x16a0], R10 ;  /* 0x0016a00a01007387 */ /* 0x000fe40000100a00 */
[----:B------:R0:W-:Y:S01]  /*32ea0*/  STL.64 [R1+0x80], R24 ;  /* 0x0000801801007387 */ /* 0x0001e20000100a00 */
[----:B------:R1:W-:Y:S01]  /*32eb0*/  STL.64 [R1+0x88], R26 ;  /* 0x0000881a01007387 */ /* 0x0003e20000100a00 */
[----:B---3--:R-:W-:Y:S11]  /*32ec0*/  HMMA.16816.F32.BF16 R20, R12, R4, R20 ;  /* 0x000000040c14723c */ /* 0x008ff60000041814 */
[----:B------:R-:W-:Y:S11]  /*32ed0*/  @!UPT UIADD3 URZ, URZ, URZ, URZ ;  /* 0x0000003f3f3ff290 */ /* 0x000ff6000fffe03f */
[----:B------:R-:W-:Y:S01]  /*32ee0*/  @!UPT UIADD3 URZ, URZ, URZ, URZ ;  /* 0x0000003f3f3ff290 */ /* 0x000fe2000fffe03f */
[----:B------:R-:W-:Y:S01]  /*32ef0*/  STL [R1+0x70], R20 ;  /* 0x0000701401007387 */ /* 0x000fe20000100800 */
[----:B----4-:R-:W-:Y:S02]  /*32f00*/  STL.64 [R1+0x1698], R6 ;  /* 0x0016980601007387 */ /* 0x010fe40000100a00 */
[----:B0-----:R-:W3:Y:S02]  /*32f10*/  LDL.LU R24, [R1+0x200] ;  /* 0x0002000001187983 */ /* 0x001ee40000300800 */
[----:B------:R-:W3:Y:S01]  /*32f20*/  LDL.LU R25, [R1+0x204] ;  /* 0x0002040001197983 */ /* 0x000ee20000300800 */
[----:B-1----:R-:W4:Y:S01]  /*32f30*/  LDL.LU R26, [R1+0x208] ;  /* 0x00020800011a7983 */ /* 0x002f220000300800 */
[----:B------:R-:W4:Y:S03]  /*32f40*/  LDL.LU R27, [R1+0x20c] ;  /* 0x00020c00011b7983 */ /* 0x000f260000300800 */
[----:B----4-:R-:W-:Y:S01]  /*32f50*/  STL.64 [R1+0x1638], R26 ;  /* 0x0016381a01007387 */ /* 0x010fe20000100a00 */
[----:B---3--:R0:W-:Y:S02]  /*32f60*/  STL.64 [R1+0x1630], R24 ;  /* 0x0016301801007387 */ /* 0x0081e40000100a00 */
[----:B0-----:R-:W-:-:S02]  /*32f70*/  IMAD.MOV.U32 R24, RZ, RZ, R28 ;  /* 0x000000ffff187224 */ /* 0x001fc400078e001c */
[----:B------:R-:W-:Y:S01]  /*32f80*/  IMAD.MOV.U32 R25, RZ, RZ, R29 ;  /* 0x000000ffff197224 */ /* 0x000fe200078e001d */
[----:B------:R-:W3:Y:S01]  /*32f90*/  LDL.LU R28, [R1+0x170c] ;  /* 0x00170c00011c7983 */ /* 0x000ee20000300800 */
[----:B------:R-:W4:Y:S02]  /*32fa0*/  LDL.LU R29, [R1+0x1708] ;  /* 0x00170800011d7983 */ /* 0x000f240000300800 */
[----:B------:R-:W2:Y:S02]  /*32fb0*/  LDL.LU R26, [R1+0x218] ;  /* 0x00021800011a7983 */ /* 0x000ea40000300800 */
[----:B------:R-:W2:Y:S01]  /*32fc0*/  LDL.LU R27, [R1+0x21c] ;  /* 0x00021c00011b7983 */ /* 0x000ea20000300800 */
[----:B------:R-:W2:Y:S01]  /*32fd0*/  LDL.LU R8, [R1+0x300] ;  /* 0x0003000001087983 */ /* 0x000ea20000300800 */
[----:B------:R-:W2:Y:S02]  /*32fe0*/  LDL.LU R9, [R1+0x304] ;  /* 0x0003040001097983 */ /* 0x000ea40000300800 */
[----:B---3--:R-:W-:-:S02]  /*32ff0*/  IMAD.MOV.U32 R10, RZ, RZ, R28 ;  /* 0x000000ffff0a7224 */ /* 0x008fc400078e001c */
[----:B----4-:R-:W-:Y:S01]  /*33000*/  IMAD.MOV.U32 R11, RZ, RZ, R29 ;  /* 0x000000ffff0b7224 */ /* 0x010fe200078e001d */
[----:B------:R-:W3:Y:S01]  /*33010*/  LDL.LU R28, [R1+0x1704] ;  /* 0x00170400011c7983 */ /* 0x000ee20000300800 */
[----:B------:R-:W4:Y:S03]  /*33020*/  LDL.LU R29, [R1+0x1700] ;  /* 0x00170000011d7983 */ /* 0x000f260000300800 */
[----:B------:R0:W-:Y:S01]  /*33030*/  STL.64 [R1+0x16b0], R10 ;  /* 0x0016b00a01007387 */ /* 0x0001e20000100a00 */
[----:B--2---:R-:W-:Y:S02]  /*33040*/  STL.64 [R1+0x16a8], R8 ;  /* 0x0016a80801007387 */ /* 0x004fe40000100a00 */
[----:B------:R-:W2:Y:S02]  /*33050*/  LDL.64 R6, [R1+0x58] ;  /* 0x0000580001067983 */ /* 0x000ea40000100a00 */
[----:B------:R-:W-:-:S02]  /*33060*/  IMAD.MOV.U32 R0, RZ, RZ, R21 ;  /* 0x000000ffff007224 */ /* 0x000fc400078e0015 */
[----:B------:R-:W-:Y:S02]  /*33070*/  IMAD.MOV.U32 R3, RZ, RZ, R22 ;  /* 0x000000ffff037224 */ /* 0x000fe400078e0016 */
[----:B------:R-:W-:Y:S01]  /*33080*/  IMAD.MOV.U32 R2, RZ, RZ, R23 ;  /* 0x000000ffff027224 */ /* 0x000fe200078e0017 */
[----:B0-----:R-:W3:Y:S04]  /*33090*/  LDL R10, [R1+0x28] ;  /* 0x00002800010a7983 */ /* 0x001ee80000100800 */
[----:B------:R-:W3:Y:S04]  /*330a0*/  LDL R11, [R1+0x2c] ;  /* 0x00002c00010b7983 */ /* 0x000ee80000100800 */
[----:B--2---:R0:W-:Y:S04]  /*330b0*/  STL.64 [R1+0x16e8], R6 ;  /* 0x0016e80601007387 */ /* 0x0041e80000100a00 */
[----:B0-----:R-:W2:Y:S04]  /*330c0*/  LDL R6, [R1+0x68] ;  /* 0x0000680001067983 */ /* 0x001ea80000100800 */
[----:B------:R-:W2:Y:S01]  /*330d0*/  LDL R7, [R1+0x6c] ;  /* 0x00006c0001077983 */ /* 0x000ea20000100800 */
        /* <DEDUP_REMOVED lines=16> */
[----:B---3--:R0:W-:Y:S01]  /*331e0*/  STL.64 [R1+0x16c0], R10 ;  /* 0x0016c00a01007387 */ /* 0x0081e20000100a00 */
[----:B------:R1:W-:Y:S02]  /*331f0*/  STL.64 [R1+0x1648], R26 ;  /* 0x0016481a01007387 */ /* 0x0003e40000100a00 */
[----:B------:R-:W-:Y:S02]  /*33200*/  STL.64 [R1+0x1640], R24 ;  /* 0x0016401801007387 */ /* 0x000fe40000100a00 */
[----:B------:R-:W3:Y:S01]  /*33210*/  LDL.64 R14, [R1+0x18] ;  /* 0x00001800010e7983 */ /* 0x000ee20000100a00 */
[----:B0-----:R-:W2:Y:S04]  /*33220*/  LDL.64 R10, [R1+0x38] ;  /* 0x00003800010a7983 */ /* 0x001ea80000100a00 */
[----:B-1----:R-:W2:Y:S04]  /*33230*/  LDL R26, [R1+0x48] ;  /* 0x00004800011a7983 */ /* 0x002ea80000100800 */
[----:B------:R-:W2:Y:S04]  /*33240*/  LDL R27, [R1+0x4c] ;  /* 0x00004c00011b7983 */ /* 0x000ea80000100800 */
[----:B---3--:R0:W-:Y:S01]  /*33250*/  STL.64 [R1+0x16b8], R14 ;  /* 0x0016b80e01007387 */ /* 0x0081e20000100a00 */
[----:B------:R-:W3:Y:S02]  /*33260*/  LDL.LU R12, [R1+0x310] ;  /* 0x00031000010c7983 */ /* 0x000ee40000300800 */
[----:B------:R-:W3:Y:S01]  /*33270*/  LDL.LU R13, [R1+0x314] ;  /* 0x00031400010d7983 */ /* 0x000ee20000300800 */
[----:B0-----:R-:W3:Y:S01]  /*33280*/  LDL.LU R14, [R1+0x318] ;  /* 0x00031800010e7983 */ /* 0x001ee20000300800 */
[----:B------:R-:W3:Y:S01]  /*33290*/  LDL.LU R15, [R1+0x31c] ;  /* 0x00031c00010f7983 */ /* 0x000ee20000300800 */
[----:B--2---:R-:W-:Y:S02]  /*332a0*/  HMMA.16816.F32.BF16 R4, R16, R6, R20 ;  /* 0x000000061004723c */ /* 0x004fe40000041814 */
[----:B---3--:R-:W-:Y:S01]  /*332b0*/  STL.64 [R1+0x16d0], R14 ;  /* 0x0016d00e01007387 */ /* 0x008fe20000100a00 */
[----:B------:R0:W-:Y:S03]  /*332c0*/  STL.64 [R1+0x16c8], R12 ;  /* 0x0016c80c01007387 */ /* 0x0001e60000100a00 */
[----:B0-----:R-:W2:Y:S01]  /*332d0*/  LDL.LU R12, [R1+0x320] ;  /* 0x00032000010c7983 */ /* 0x001ea20000300800 */
[----:B------:R-:W2:Y:S02]  /*332e0*/  LDL.LU R13, [R1+0x324] ;  /* 0x00032400010d7983 */ /* 0x000ea40000300800 */
[----:B------:R-:W-:Y:S02]  /*332f0*/  STL [R1+0x1568], R2 ;  /* 0x0015680201007387 */ /* 0x000fe40000100800 */
[----:B------:R0:W-:Y:S02]  /*33300*/  STL [R1+0x140c], R3 ;  /* 0x00140c0301007387 */ /* 0x0001e40000100800 */
[----:B0-----:R-:W3:Y:S01]  /*33310*/  LDL R3, [R1+0x510] ;  /* 0x0005100001037983 */ /* 0x001ee20000100800 */
[----:B------:R-:W-:Y:S02]  /*33320*/  STL [R1+0x1408], R0 ;  /* 0x0014080001007387 */ /* 0x000fe40000100800 */
[----:B------:R-:W2:Y:S02]  /*33330*/  LDL.LU.64 R22, [R1+0x16f8] ;  /* 0x0016f80001167983 */ /* 0x000ea40000300a00 */
[----:B------:R-:W2:Y:S05]  /*33340*/  LDL.LU.64 R20, [R1+0x16f0] ;  /* 0x0016f00001147983 */ /* 0x000eaa0000300a00 */
[----:B------:R-:W-:Y:S01]  /*33350*/  STL.64 [R1+0x710], R4 ;  /* 0x0007100401007387 */ /* 0x000fe20000100a00 */
[----:B------:R0:W-:Y:S03]  /*33360*/  STL.64 [R1+0x718], R6 ;  /* 0x0007180601007387 */ /* 0x0001e60000100a00 */
[----:B0-----:R-:W2:Y:S01]  /*33370*/  LDL.LU.64 R6, [R1+0x16e8] ;  /* 0x0016e80001067983 */ /* 0x001ea20000300a00 */
[----:B------:R-:W-:-:S02]  /*33380*/  IMAD.MOV.U32 R15, RZ, RZ, R28 ;  /* 0x000000ffff0f7224 */ /* 0x000fc400078e001c */
[----:B----4-:R-:W-:Y:S02]  /*33390*/  IMAD.MOV.U32 R14, RZ, RZ, R29 ;  /* 0x000000ffff0e7224 */ /* 0x010fe400078e001d */
[----:B------:R-:W-:Y:S02]  /*333a0*/  IMAD.MOV.U32 R28, RZ, RZ, R4 ;  /* 0x000000ffff1c7224 */ /* 0x000fe400078e0004 */
[----:B------:R-:W-:-:S03]  /*333b0*/  IMAD.MOV.U32 R29, RZ, RZ, R5 ;  /* 0x000000ffff1d7224 */ /* 0x000fc600078e0005 */
[----:B------:R-:W-:Y:S02]  /*333c0*/  STL [R1+0x11f4], R28 ;  /* 0x0011f41c01007387 */ /* 0x000fe40000100800 */
[----:B------:R-:W-:Y:S01]  /*333d0*/  STL [R1+0x11f0], R29 ;  /* 0x0011f01d01007387 */ /* 0x000fe20000100800 */
[C---:B--2---:R-:W-:Y:S11]  /*333e0*/  HMMA.16816.F32.BF16 R20, R16.reuse, R6, R20 ;  /* 0x000000061014723c */ /* 0x044ff60000041814 */
[----:B------:R-:W-:Y:S11]  /*333f0*/  @!UPT UIADD3 URZ, URZ, URZ, URZ ;  /* 0x0000003f3f3ff290 */ /* 0x000ff6000fffe03f */
[----:B------:R-:W-:Y:S01]  /*33400*/  @!UPT UIADD3 URZ, URZ, URZ, URZ ;  /* 0x0000003f3f3ff290 */ /* 0x000fe2000fffe03f */
[----:B------:R-:W-:Y:S01]  /*33410*/  STL.64 [R1+0x700], R20 ;  /* 0x0007001401007387 */ /* 0x000fe20000100a00 */
[----:B------:R0:W-:Y:S03]  /*33420*/  STL.64 [R1+0x708], R22 ;  /* 0x0007081601007387 */ /* 0x0001e60000100a00 */
[----:B0-----:R-:W2:Y:S01]  /*33430*/  LDL.LU.64 R22, [R1+0x16e0] ;  /* 0x0016e00001167983 */ /* 0x001ea20000300a00 */
[----:B------:R-:W2:Y:S01]  /*33440*/  LDL.LU.64 R20, [R1+0x16d8] ;  /* 0x0016d80001147983 */ /* 0x000ea20000300a00 */
[----:B------:R-:W-:Y:S01]  /*33450*/  HMMA.16816.F32.BF16 R12, R16, R10, R12 ;  /* 0x0000000a100c723c */ /* 0x000fe2000004180c */
[----:B------:R-:W4:Y:S02]  /*33460*/  LDL.LU R4, [R1+0x2f0] ;  /* 0x0002f00001047983 */ /* 0x000f240000300800 */
[----:B------:R-:W-:Y:S02]  /*33470*/  IMAD.MOV.U32 R2, RZ, RZ, R6 ;  /* 0x000000ffff027224 */ /* 0x000fe400078e0006 */
[----:B------:R-:W-:-:S03]  /*33480*/  IMAD.MOV.U32 R0, RZ, RZ, R7 ;  /* 0x000000ffff007224 */ /* 0x000fc600078e0007 */
[----:B--2---:R-:W-:Y:S11]  /*33490*/  HMMA.16816.F32.BF16 R20, R16, R26, R20 ;  /* 0x0000001a1014723c */ /* 0x004ff60000041814 */
[----:B------:R-:W-:Y:S11]  /*334a0*/  @!UPT UIADD3 URZ, URZ, URZ, URZ ;  /* 0x0000003f3f3ff290 */ /* 0x000ff6000fffe03f */
[----:B------:R-:W-:Y:S01]  /*334b0*/  @!UPT UIADD3 URZ, URZ, URZ, URZ ;  /* 0x0000003f3f3ff290 */ /* 0x000fe2000fffe03f */
[----:B------:R0:W-:Y:S01]  /*334c0*/  STL.64 [R1+0x740], R20 ;  /* 0x0007401401007387 */ /* 0x0001e20000100a00 */
[----:B------:R1:W-:Y:S02]  /*334d0*/  STL.64 [R1+0x748], R22 ;  /* 0x0007481601007387 */ /* 0x0003e40000100a00 */
[----:B------:R-:W4:Y:S02]  /*334e0*/  LDL.LU R5, [R1+0x2f4] ;  /* 0x0002f40001057983 */ /* 0x000f240000300800 */
[----:B------:R-:W4:Y:S01]  /*334f0*/  LDL.LU R6, [R1+0x2f8] ;  /* 0x0002f80001067983 */ /* 0x000f220000300800 */
[----:B------:R-:W4:Y:S01]  /*33500*/  LDL.LU R7, [R1+0x2fc] ;  /* 0x0002fc0001077983 */ /* 0x000f220000300800 */
[----:B------:R2:W-:Y:S03]  /*33510*/  STL.64 [R1+0x1658], R26 ;  /* 0x0016581a01007387 */ /* 0x0005e60000100a00 */
[----:B0-----:R-:W3:Y:S01]  /*33520*/  LDL.LU R20, [R1+0x250] ;  /* 0x0002500001147983 */ /* 0x001ee20000300800 */
[----:B------:R-:W3:Y:S02]  /*33530*/  LDL.LU R21, [R1+0x254] ;  /* 0x0002540001157983 */ /* 0x000ee40000300800 */
[----:B-1----:R-:W3:Y:S02]  /*33540*/  LDL.LU R22, [R1+0x258] ;  /* 0x0002580001167983 */ /* 0x002ee40000300800 */
[----:B------:R-:W3:Y:S02]  /*33550*/  LDL.LU R23, [R1+0x25c] ;  /* 0x00025c0001177983 */ /* 0x000ee40000300800 */
[----:B--2---:R-:W-:-:S02]  /*33560*/  IMAD.MOV.U32 R26, RZ, RZ, R2 ;  /* 0x000000ffff1a7224 */ /* 0x004fc400078e0002 */
[----:B------:R-:W-:-:S05]  /*33570*/  IMAD.MOV.U32 R27, RZ, RZ, R0 ;  /* 0x000000ffff1b7224 */ /* 0x000fca00078e0000 */
[----:B------:R0:W-:Y:S01]  /*33580*/  STL.64 [R1+0x1670], R26 ;  /* 0x0016701a01007387 */ /* 0x0001e20000100a00 */
[----:B------:R-:W-:Y:S02]  /*33590*/  IMAD.MOV.U32 R2, RZ, RZ, R10 ;  /* 0x000000ffff027224 */ /* 0x000fe400078e000a */
[----:B------:R-:W-:Y:S01]  /*335a0*/  IMAD.MOV.U32 R0, RZ, RZ, R11 ;  /* 0x000000ffff007224 */ /* 0x000fe200078e000b */
[----:B0-----:R-:W2:Y:S01]  /*335b0*/  LDL.64 R26, [R1+0x68] ;  /* 0x00006800011a7983 */ /* 0x001ea20000100a00 */
[----:B------:R-:W-:Y:S02]  /*335c0*/  STL.64 [R1+0x730], R12 ;  /* 0x0007300c01007387 */ /* 0x000fe40000100a00 */
[----:B------:R0:W-:Y:S02]  /*335d0*/  STL.64 [R1+0x738], R14 ;  /* 0x0007380e01007387 */ /* 0x0001e40000100a00 */
        /* <DEDUP_REMOVED lines=43> */
[----:B---3--:R-:W-:Y:S02]  /*33890*/  HMMA.16816.F32.BF16 R16, R16, R6, R20 ;  /* 0x000000061010723c */ /* 0x008fe40000041814 */
[----:B------:R-:W2:Y:S01]  /*338a0*/  LDL.LU.64 R22, [R1+0x1690] ;  /* 0x0016900001167983 */ /* 0x000ea20000300a00 */
[----:B------:R-:W2:Y:S02]  /*338b0*/  LDL.LU.64 R20, [R1+0x1688] ;  /* 0x0016880001147983 */ /* 0x000ea40000300a00 */
[----:B------:R0:W-:Y:S02]  /*338c0*/  STL.64 [R1+0x1620], R6 ;  /* 0x0016200601007387 */ /* 0x0001e40000100a00 */
[----:B0-----:R-:W-:-:S02]  /*338d0*/  IMAD.MOV.U32 R6, RZ, RZ, R2 ;  /* 0x000000ffff067224 */ /* 0x001fc400078e0002 */
[----:B------:R-:W-:Y:S02]  /*338e0*/  IMAD.MOV.U32 R7, RZ, RZ, R0 ;  /* 0x000000ffff077224 */ /* 0x000fe400078e0000 */
[----:B------:R-:W-:Y:S11]  /*338f0*/  IMAD.MOV.U32 R2, RZ, RZ, R26 ;  /* 0x000000ffff027224 */ /* 0x000ff600078e001a */
[----:B------:R-:W-:Y:S01]  /*33900*/  @!UPT UIADD3 URZ, URZ, URZ, URZ ;  /* 0x0000003f3f3ff290 */ /* 0x000fe2000fffe03f */
[----:B------:R-:W-:Y:S01]  /*33910*/  STL.64 [R1+0x5a0], R16 ;  /* 0x0005a01001007387 */ /* 0x000fe20000100a00 */
[----:B------:R0:W-:Y:S02]  /*33920*/  STL.64 [R1+0x5a8], R18 ;  /* 0x0005a81201007387 */ /* 0x0001e40000100a00 */
[----:B------:R-:W-:Y:S01]  /*33930*/  IMAD.MOV.U32 R0, RZ, RZ, R27 ;  /* 0x000000ffff007224 */ /* 0x000fe200078e001b */
[----:B0-----:R-:W3:Y:S01]  /*33940*/  LDL.64 R18, [R1+0x28] ;  /* 0x0000280001127983 */ /* 0x001ee20000100a00 */
        /* <DEDUP_REMOVED lines=16> */
[----:B------:R-:W4:Y:S11]  /*33a50*/  LDL.LU.64 R14, [R1+0x1650] ;  /* 0x00165000010e7983 */ /* 0x000f360000300a00 */
        /* <DEDUP_REMOVED lines=10> */
[----:B------:R2:W-:Y:S02]  /*33b00*/  STL.64 [R1+0x758], R6 ;  /* 0x0007580601007387 */ /* 0x0005e40000100a00 */
[----:B---3--:R0:W-:Y:S02]  /*33b10*/  STL.64 [R1+0x15b8], R18 ;  /* 0x0015b81201007387 */ /* 0x0081e40000100a00 */
[----:B------:R-:W3:Y:S01]  /*33b20*/  LDL.LU R16, [R1+0x100] ;  /* 0x0001000001107983 */ /* 0x000ee20000300800 */
[C---:B--2---:R-:W-:Y:S11]  /*33b30*/  HMMA.16816.F32.BF16 R4, R20.reuse, R18, R24 ;  /* 0x000000121404723c */ /* 0x044ff60000041818 */
[----:B------:R-:W-:Y:S11]  /*33b40*/  @!UPT UIADD3 URZ, URZ, URZ, URZ ;  /* 0x0000003f3f3ff290 */ /* 0x000ff6000fffe03f */
[----:B------:R-:W-:Y:S01]  /*33b50*/  @!UPT UIADD3 URZ, URZ, URZ, URZ ;  /* 0x0000003f3f3ff290 */ /* 0x000fe2000fffe03f */
[----:B------:R1:W-:Y:S01]  /*33b60*/  STL.64 [R1+0x590], R4 ;  /* 0x0005900401007387 */ /* 0x0003e20000100a00 */
[----:B------:R2:W-:Y:S02]  /*33b70*/  STL.64 [R1+0x598], R6 ;  /* 0x0005980601007387 */ /* 0x0005e40000100a00 */
[----:B------:R-:W3:Y:S02]  /*33b80*/  LDL.LU R17, [R1+0x104] ;  /* 0x0001040001117983 */ /* 0x000ee40000300800 */
[----:B0-----:R-:W3:Y:S01]  /*33b90*/  LDL.LU R18, [R1+0x108] ;  /* 0x0001080001127983 */ /* 0x001ee20000300800 */
[----:B------:R-:W3:Y:S04]  /*33ba0*/  LDL.LU R19, [R1+0x10c] ;  /* 0x00010c0001137983 */ /* 0x000ee80000300800 */
[----:B-1----:R-:W4:Y:S01]  /*33bb0*/  LDL.LU R4, [R1+0x1e0] ;  /* 0x0001e00001047983 */ /* 0x002f220000300800 */
[----:B------:R-:W4:Y:S02]  /*33bc0*/  LDL.LU R5, [R1+0x1e4] ;  /* 0x0001e40001057983 */ /* 0x000f240000300800 */
[----:B--2---:R-:W2:Y:S02]  /*33bd0*/  LDL.LU R6, [R1+0x1e8] ;  /* 0x0001e80001067983 */ /* 0x004ea40000300800 */
[----:B------:R-:W2:Y:S01]  /*33be0*/  LDL.LU R7, [R1+0x1ec] ;  /* 0x0001ec0001077983 */ /* 0x000ea20000300800 */
[----:B---3--:R0:W-:Y:S01]  /*33bf0*/  STL.64 [R1+0x15c8], R18 ;  /* 0x0015c81201007387 */ /* 0x0081e20000100a00 */
[----:B------:R-:W-:Y:S03]  /*33c00*/  STL.64 [R1+0x15c0], R16 ;  /* 0x0015c01001007387 */ /* 0x000fe60000100a00 */
[----:B0-----:R-:W3:Y:S01]  /*33c10*/  LDL.64 R18, [R1+0x48] ;  /* 0x0000480001127983 */ /* 0x001ee20000100a00 */
[C---:B----4-:R-:W-:Y:S03]  /*33c20*/  HMMA.16816.F32.BF16 R8, R20.reuse, R14, R8 ;  /* 0x0000000e1408723c */ /* 0x050fe60000041808 */
[----:B---3--:R0:W-:Y:S04]  /*33c30*/  STL.64 [R1+0x15e0], R18 ;  /* 0x0015e01201007387 */ /* 0x0081e80000100a00 */
[----:B0-----:R-:W3:Y:S04]  /*33c40*/  LDL.64 R18, [R1+0x58] ;  /* 0x0000580001127983 */ /* 0x001ee80000100a00 */
[----:B---3--:R-:W-:Y:S01]  /*33c50*/  STL.64 [R1+0x15f8], R18 ;  /* 0x0015f81201007387 */ /* 0x008fe20000100a00 */
[----:B------:R-:W3:Y:S02]  /*33c60*/  LDL.LU R24, [R1+0x140] ;  /* 0x0001400001187983 */ /* 0x000ee40000300800 */
[----:B------:R-:W3:Y:S02]  /*33c70*/  LDL.LU R25, [R1+0x144] ;  /* 0x0001440001197983 */ /* 0x000ee40000300800 */
[----:B------:R-:W3:Y:S01]  /*33c80*/  LDL.LU R26, [R1+0x148] ;  /* 0x00014800011a7983 */ /* 0x000ee20000300800 */
[----:B------:R-:W3:Y:S06]  /*33c90*/  LDL.LU R27, [R1+0x14c] ;  /* 0x00014c00011b7983 */ /* 0x000eec0000300800 */
[----:B------:R-:W-:Y:S02]  /*33ca0*/  STL.64 [R1+0x550], R8 ;  /* 0x0005500801007387 */ /* 0x000fe40000100a00 */
[----:B------:R0:W-:Y:S02]  /*33cb0*/  STL.64 [R1+0x558], R10 ;  /* 0x0005580a01007387 */ /* 0x0001e40000100a00 */
[----:B0-----:R-:W2:Y:S01]  /*33cc0*/  LDL.LU.64 R10, [R1+0x1628] ;  /* 0x00162800010a7983 */ /* 0x001ea20000300a00 */
        /* <DEDUP_REMOVED lines=11> */
[C---:B------:R-:W-:Y:S01]  /*33d80*/  HMMA.16816.F32.BF16 R4, R20.reuse, R10, R4 ;  /* 0x0000000a1404723c */ /* 0x040fe20000041804 */
        /* <DEDUP_REMOVED lines=23> */
[----:B------:R-:W-:-:S02]  /*33f00*/  IMAD.MOV.U32 R18, RZ, RZ, R2 ;  /* 0x000000ffff127224 */ /* 0x000fc400078e0002 */
[----:B------:R-:W-:Y:S11]  /*33f10*/  IMAD.MOV.U32 R19, RZ, RZ, R0 ;  /* 0x000000ffff137224 */ /* 0x000ff600078e0000 */
[----:B------:R-:W-:Y:S05]  /*33f20*/  @!UPT UIADD3 URZ, URZ, URZ, URZ ;  /* 0x0000003f3f3ff290 */ /* 0x000fea000fffe03f */
[----:B------:R-:W-:Y:S01]  /*33f30*/  STL.64 [R1+0x520], R20 ;  /* 0x0005201401007387 */ /* 0x000fe20000100a00 */
[----:B------:R0:W-:Y:S03]  /*33f40*/  STL.64 [R1+0x528], R22 ;  /* 0x0005281601007387 */ /* 0x0001e60000100a00 */
[----:B0-----:R-:W3:Y:S01]  /*33f50*/  LDL.64 R22, [R1+0x38] ;  /* 0x0000380001167983 */ /* 0x001ee20000100a00 */
[C---:B--2---:R-:W-:Y:S03]  /*33f60*/  HMMA.16816.F32.BF16 R16, R24.reuse, R18, R12 ;  /* 0x000000121810723c */ /* 0x044fe6000004180c */
[----:B------:R-:W2:Y:S01]  /*33f70*/  LDL.LU.64 R14, [R1+0x1608] ;  /* 0x00160800010e7983 */ /* 0x000ea20000300a00 */
[----:B------:R-:W2:Y:S11]  /*33f80*/  LDL.LU.64 R12, [R1+0x1600] ;  /* 0x00160000010c7983 */ /* 0x000eb60000300a00 */
[----:B------:R-:W-:Y:S08]  /*33f90*/  @!UPT UIADD3 URZ, URZ, URZ, URZ ;  /* 0x0000003f3f3ff290 */ /* 0x000ff0000fffe03f */
[----:B------:R-:W-:Y:S01]  /*33fa0*/  STL.64 [R1+0x720], R16 ;  /* 0x0007201001007387 */ /* 0x000fe20000100a00 */
[----:B------:R0:W-:Y:S03]  /*33fb0*/  STL.64 [R1+0x728], R18 ;  /* 0x0007281201007387 */ /* 0x0001e60000100a00 */
[----:B0-----:R-:W2:Y:S02]  /*33fc0*/  LDL.LU.64 R18, [R1+0x15f8] ;  /* 0x0015f80001127983 */ /* 0x001ea40000300a00 */
[C---:B--2---:R-:W-:Y:S01]  /*33fd0*/  HMMA.16816.F32.BF16 R12, R24.reuse, R18, R12 ;  /* 0x00000012180c723c */ /* 0x044fe2000004180c */
[----:B------:R-:W-:Y:S11]  /*33fe0*/  IMAD.MOV.U32 R0, RZ, RZ, R19 ;  /* 0x000000ffff007224 */ /* 0x000ff600078e0013 */
[----:B------:R-:W-:Y:S11]  /*33ff0*/  @!UPT UIADD3 URZ, URZ, URZ, URZ ;  /* 0x0000003f3f3ff290 */ /* 0x000ff6000fffe03f */
        /* <DEDUP_REMOVED lines=15> */
[----:B---3--:R-:W-:Y:S01]  /*340f0*/  IMAD.MOV.U32 R2, RZ, RZ, R23 ;  /* 0x000000ffff027224 */ /* 0x008fe200078e0017 */
[C---:B--2---:R-:W-:Y:S01]  /*34100*/  HMMA.16816.F32.BF16 R16, R24.reuse, R22, R16 ;  /* 0x000000161810723c */ /* 0x044fe20000041810 */
[----:B------:R-:W0:Y:S11]  /*34110*/  LDSM.16.MT88.4 R20, [R3+0x1c180] ;  /* 0x01c180000314783b */ /* 0x000e360000004200 */
[----:B------:R-:W-:Y:S11]  /*34120*/  @!UPT UIADD3 URZ, URZ, URZ, URZ ;  /* 0x0000003f3f3ff290 */ /* 0x000ff6000fffe03f */
[----:B------:R-:W-:Y:S01]  /*34130*/  STL.64 [R1+0x6d0], R16 ;  /* 0x0006d01001007387 */ /* 0x000fe20000100a00 */
[----:B------:R1:W-:Y:S03]  /*34140*/  STL.64 [R1+0x6d8], R18 ;  /* 0x0006d81201007387 */ /* 0x0003e60000100a00 */
[----:B-1----:R-:W2:Y:S04]  /*34150*/  LDL.LU.64 R18, [R1+0x15b8] ;  /* 0x0015b80001127983 */ /* 0x002ea80000300a00 */
[----:B0-----:R-:W-:Y:S01]  /*34160*/  STL.64 [R1+0x1590], R22 ;  /* 0x0015901601007387 */ /* 0x001fe20000100a00 */
[----:B------:R0:W-:Y:S03]  /*34170*/  STL.64 [R1+0x1588], R20 ;  /* 0x0015881401007387 */ /* 0x0001e60000100a00 */
[----:B0-----:R-:W3:Y:S01]  /*34180*/  LDL.LU R20, [R1+0x3f0] ;  /* 0x0003f00001147983 */ /* 0x001ee20000300800 */
[----:B------:R-:W3:Y:S02]  /*34190*/  LDL.LU R21, [R1+0x3f4] ;  /* 0x0003f40001157983 */ /* 0x000ee40000300800 */
[----:B------:R-:W3:Y:S02]  /*341a0*/  LDL.LU R22, [R1+0x3f8] ;  /* 0x0003f80001167983 */ /* 0x000ee40000300800 */
[----:B------:R-:W3:Y:S01]  /*341b0*/  LDL.LU R23, [R1+0x3fc] ;  /* 0x0003fc0001177983 */ /* 0x000ee20000300800 */
[----:B--2---:R-:W-:Y:S01]  /*341c0*/  HMMA.16816.F32.BF16 R12, R24, R18, R12 ;  /* 0x00000012180c723c */ /* 0x004fe2000004180c */
[----:B---3--:R-:W-:Y:S01]  /*341d0*/  STL.64 [R1+0x15a0], R22 ;  /* 0x0015a01601007387 */ /* 0x008fe20000100a00 */
        /* <DEDUP_REMOVED lines=9> */
[----:B------:R-:W-:Y:S02]  /*34270*/  IMAD.MOV.U32 R29, RZ, RZ, R18 ;  /* 0x000000ffff1d7224 */ /* 0x000fe400078e0012 */
[----:B------:R-:W-:Y:S02]  /*34280*/  IMAD.MOV.U32 R28, RZ, RZ, R19 ;  /* 0x000000ffff1c7224 */ /* 0x000fe400078e0013 */
[----:B------:R-:W0:Y:S04]  /*34290*/  LDSM.16.MT88.4 R16, [R3+0x1c200] ;  /* 0x01c200000310783b */ /* 0x000e280000004200 */
[----:B0-----:R0:W-:Y:S02]  /*342a0*/  STL.64 [R1+0x1540], R18 ;  /* 0x0015401201007387 */ /* 0x0011e40000100a00 */
[----:B0-----:R-:W-:-:S02]  /*342b0*/  IMAD.MOV.U32 R18, RZ, RZ, R5 ;  /* 0x000000ffff127224 */ /* 0x001fc400078e0005 */
[----:B------:R-:W-:Y:S01]  /*342c0*/  IMAD.MOV.U32 R19, RZ, RZ, R4 ;  /* 0x000000ffff137224 */ /* 0x000fe200078e0004 */
[----:B------:R-:W-:Y:S04]  /*342d0*/  STL.64 [R1+0x1538], R16 ;  /* 0x0015381001007387 */ /* 0x000fe80000100a00 */
[----:B------:R0:W-:Y:S04]  /*342e0*/  STL.64 [R1+0x1570], R18 ;  /* 0x0015701201007387 */ /* 0x0001e80000100a00 */
[----:B0-----:R-:W3:Y:S01]  /*342f0*/  LDL.LU.64 R18, [R1+0x68] ;  /* 0x0000680001127983 */ /* 0x001ee20000300a00 */
[----:B----4-:R-:W-:Y:S01]  /*34300*/  HMMA.16816.F32.BF16 R8, R24, R14, R8 ;  /* 0x0000000e1808723c */ /* 0x010fe20000041808 */
[----:B------:R-:W-:-:S02]  /*34310*/  IMAD.MOV.U32 R5, RZ, RZ, R14 ;  /* 0x000000ffff057224 */ /* 0x000fc400078e000e */
[----:B------:R-:W-:Y:S02]  /*34320*/  IMAD.MOV.U32 R4, RZ, RZ, R15 ;  /* 0x000000ffff047224 */ /* 0x000fe400078e000f */
[----:B------:R-:W0:Y:S11]  /*34330*/  LDSM.16.MT88.4 R12, [R3+0x1c280] ;  /* 0x01c28000030c783b */ /* 0x000e360000004200 */
[----:B------:R-:W-:Y:S07]  /*34340*/  @!UPT UIADD3 URZ, URZ, URZ, URZ ;  /* 0x0000003f3f3ff290 */ /* 0x000fee000fffe03f */
[----:B------:R-:W-:Y:S01]  /*34350*/  STL.64 [R1+0x4b0], R8 ;  /* 0x0004b00801007387 */ /* 0x000fe20000100a00 */
[----:B------:R1:W-:Y:S03]  /*34360*/  STL.64 [R1+0x4b8], R10 ;  /* 0x0004b80a01007387 */ /* 0x0003e60000100a00 */
[----:B-1----:R-:W2:Y:S04]  /*34370*/  LDL.LU.64 R10, [R1+0x15a8] ;  /* 0x0015a800010a7983 */ /* 0x002ea80000300a00 */
[----:B0-----:R-:W-:Y:S01]  /*34380*/  STL.64 [R1+0x14b8], R14 ;  /* 0x0014b80e01007387 */ /* 0x001fe20000100a00 */
[----:B------:R0:W-:Y:S03]  /*34390*/  STL.64 [R1+0x14b0], R12 ;  /* 0x0014b00c01007387 */ /* 0x0001e60000100a00 */
        /* <DEDUP_REMOVED lines=12> */
[----:B------:R-:W3:Y:S11]  /*34460*/  LDL.LU.64 R20, [R1+0x1598] ;  /* 0x0015980001147983 */ /* 0x000ef60000300a00 */
[----:B------:R-:W-:Y:S02]  /*34470*/  STL.64 [R1+0x400], R8 ;  /* 0x0004000801007387 */ /* 0x000fe40000100a00 */
[----:B------:R-:W-:Y:S02]  /*34480*/  STL.64 [R1+0x408], R10 ;  /* 0x0004080a01007387 */ /* 0x000fe40000100a00 */
[----:B------:R-:W0:Y:S04]  /*34490*/  LDSM.16.MT88.4 R8, [R3+0x1c300] ;  /* 0x01c300000308783b */ /* 0x000e280000004200 */
[----:B0-----:R0:W-:Y:S01]  /*344a0*/  STL.64 [R1+0x1418], R10 ;  /* 0x0014180a01007387 */ /* 0x0011e20000100a00 */
[----:B------:R-:W-:Y:S03]  /*344b0*/  STL.64 [R1+0x1410], R8 ;  /* 0x0014100801007387 */ /* 0x000fe60000100a00 */
[----:B0-----:R-:W4:Y:S01]  /*344c0*/  LDL R10, [R1+0x58] ;  /* 0x00005800010a7983 */ /* 0x001f220000100800 */
[----:B---3--:R-:W-:Y:S03]  /*344d0*/  HMMA.16816.F32.BF16 R24, R24, R6, R20 ;  /* 0x000000061818723c */ /* 0x008fe60000041814 */
[----:B------:R-:W2:Y:S01]  /*344e0*/  LDL.LU.64 R22, [R1+0x1590] ;  /* 0x0015900001167983 */ /* 0x000ea20000300a00 */
[----:B------:R-:W2:Y:S02]  /*344f0*/  LDL.LU.64 R20, [R1+0x1588] ;  /* 0x0015880001147983 */ /* 0x000ea40000300a00 */
[----:B------:R-:W-:Y:S11]  /*34500*/  STL.64 [R1+0x1548], R6 ;  /* 0x0015480601007387 */ /* 0x000ff60000100a00 */
[----:B------:R-:W-:Y:S06]  /*34510*/  @!UPT UIADD3 URZ, URZ, URZ, URZ ;  /* 0x0000003f3f3ff290 */ /* 0x000fec000fffe03f */
[----:B------:R-:W-:Y:S01]  /*34520*/  STL.64 [R1+0x360], R24 ;  /* 0x0003601801007387 */ /* 0x000fe20000100a00 */
[----:B------:R-:W-:Y:S02]  /*34530*/  STL.64 [R1+0x368], R26 ;  /* 0x0003681a01007387 */ /* 0x000fe40000100a00 */
[----:B------:R0:W1:Y:S04]  /*34540*/  LDSM.16.MT88.4 R24, [R3+0x1c380] ;  /* 0x01c380000318783b */ /* 0x0000680000004200 */
[----:B------:R-:W-:Y:S02]  /*34550*/  IMAD.MOV.U32 R11, RZ, RZ, R0 ;  /* 0x000000ffff0b7224 */ /* 0x000fe400078e0000 */
[----:B------:R-:W-:Y:S02]  /*34560*/  IMAD.MOV.U32 R0, RZ, RZ, R19 ;  /* 0x000000ffff007224 */ /* 0x000fe400078e0013 */
[----:B0-----:R-:W-:Y:S01]  /*34570*/  IMAD.MOV.U32 R3, RZ, RZ, R18 ;  /* 0x000000ffff037224 */ /* 0x001fe200078e0012 */
[----:B-1----:R-:W-:Y:S01]  /*34580*/  STL.64 [R1+0x13d0], R26 ;  /* 0x0013d01a01007387 */ /* 0x002fe20000100a00 */
[----:B------:R0:W-:Y:S03]  /*34590*/  STL.64 [R1+0x13c8], R24 ;  /* 0x0013c81801007387 */ /* 0x0001e60000100a00 */
[----:B0-----:R-:W4:Y:S01]  /*345a0*/  LDL.LU R24, [R1+0x460] ;  /* 0x0004600001187983 */ /* 0x001f220000300800 */
[----:B------:R-:W4:Y:S02]  /*345b0*/  LDL.LU R25, [R1+0x464] ;  /* 0x0004640001197983 */ /* 0x000f240000300800 */
[----:B------:R-:W4:Y:S02]  /*345c0*/  LDL.LU R26, [R1+0x468] ;  /* 0x00046800011a7983 */ /* 0x000f240000300800 */
        /* <DEDUP_REMOVED lines=9> */
[----:B------:R-:W3:Y:S01]  /*34660*/  LDL.LU R8, [R1+0x1c0] ;  /* 0x0001c00001087983 */ /* 0x000ee20000300800 */
[C---:B----4-:R-:W-:Y:S11]  /*34670*/  HMMA.16816.F32.BF16 R24, R20.reuse, R10, R24 ;  /* 0x0000000a1418723c */ /* 0x050ff60000041818 */
[----:B------:R-:W-:Y:S11]  /*34680*/  @!UPT UIADD3 URZ, URZ, URZ, URZ ;  /* 0x0000003f3f3ff290 */ /* 0x000ff6000fffe03f */
[----:B------:R-:W-:Y:S01]  /*34690*/  @!UPT UIADD3 URZ, URZ, URZ, URZ ;  /* 0x0000003f3f3ff290 */ /* 0x000fe2000fffe03f */
[----:B------:R-:W-:Y:S01]  /*346a0*/  STL.64 [R1+0x6b0], R24 ;  /* 0x0006b01801007387 */ /* 0x000fe20000100a00 */
[----:B------:R-:W-:Y:S01]  /*346b0*/  STL.64 [R1+0x6b8], R26 ;  /* 0x0006b81a01007387 */ /* 0x000fe20000100a00 */
[----:B--2---:R-:W-:Y:S11]  /*346c0*/  HMMA.16816.F32.BF16 R12, R20, R18, R12 ;  /* 0x00000012140c723c */ /* 0x004ff6000004180c */
[----:B------:R-:W-:Y:S11]  /*346d0*/  @!UPT UIADD3 URZ, URZ, URZ, URZ ;  /* 0x0000003f3f3ff290 */ /* 0x000ff6000fffe03f */
[----:B------:R-:W-:Y:S01]  /*346e0*/  @!UPT UIADD3 URZ, URZ, URZ, URZ ;  /* 0x0000003f3f3ff290 */ /* 0x000fe2000fffe03f */
[----:B------:R-:W-:Y:S01]  /*346f0*/  STL.64 [R1+0x6a0], R12 ;  /* 0x0006a00c01007387 */ /* 0x000fe20000100a00 */
[----:B------:R-:W-:Y:S02]  /*34700*/  STL.64 [R1+0x6a8], R14 ;  /* 0x0006a80e01007387 */ /* 0x000fe40000100a00 */
[----:B------:R-:W3:Y:S02]  /*34710*/  LDL.LU R9, [R1+0x1c4] ;  /* 0x0001c40001097983 */ /* 0x000ee40000300800 */
[----:B------:R-:W2:Y:S01]  /*34720*/  LDL.LU R10, [R1+0x1c8] ;  /* 0x0001c800010a7983 */ /* 0x000ea20000300800 */
[----:B------:R-:W2:Y:S01]  /*34730*/  LDL.LU R11, [R1+0x1cc] ;  /* 0x0001cc00010b7983 */ /* 0x000ea20000300800 */
[----:B------:R-:W4:Y:S02]  /*34740*/  LDL.LU R16, [R1+0x430] ;  /* 0x0004300001107983 */ /* 0x000f240000300800 */
[----:B------:R-:W4:Y:S02]  /*34750*/  LDL.LU R17, [R1+0x434] ;  /* 0x0004340001117983 */ /* 0x000f240000300800 */
[----:B------:R-:W2:Y:S01]  /*34760*/  LDL.LU R18, [R1+0x438] ;  /* 0x0004380001127983 */ /* 0x000ea20000300800 */
[----:B------:R-:W2:Y:S01]  /*34770*/  LDL.LU R19, [R1+0x43c] ;  /* 0x00043c0001137983 */ /* 0x000ea20000300800 */
[----:B------:R-:W-:-:S03]  /*34780*/  IMAD.MOV.U32 R7, RZ, RZ, R2 ;  /* 0x000000ffff077224 */ /* 0x000fc600078e0002 */
[----:B--2---:R-:W-:Y:S01]  /*34790*/  STL.64 [R1+0x1560], R18 ;  /* 0x0015601201007387 */ /* 0x004fe20000100a00 */
[----:B----4-:R0:W-:Y:S02]  /*347a0*/  STL.64 [R1+0x1558], R16 ;  /* 0x0015581001007387 */ /* 0x0101e40000100a00 */
[----:B------:R-:W2:Y:S02]  /*347b0*/  LDL R6, [R1+0x38] ;  /* 0x0000380001067983 */ /* 0x000ea40000100800 */
[----:B------:R-:W4:Y:S01]  /*347c0*/  LDL.LU R2, [R1+0x1568] ;  /* 0x0015680001027983 */ /* 0x000f220000300800 */
        /* <DEDUP_REMOVED lines=19> */
[----:B------:R-:W-:Y:S02]  /*34900*/  STL.64 [R1+0x14d0], R12 ;  /* 0x0014d00c01007387 */ /* 0x000fe40000100a00 */
[----:B------:R-:W-:Y:S02]  /*34910*/  STL.64 [R1+0x1438], R26 ;  /* 0x0014381a01007387 */ /* 0x000fe40000100a00 */
[----:B------:R-:W-:Y:S01]  /*34920*/  STL.64 [R1+0x1430], R24 ;  /* 0x0014301801007387 */ /* 0x000fe20000100a00 */
[----:B------:R0:W-:Y:S01]  /*34930*/  STL.64 [R1+0x1428], R10 ;  /* 0x0014280a01007387 */ /* 0x0001e20000100a00 */
[----:B---3--:R1:W-:Y:S03]  /*34940*/  STL.64 [R1+0x1420], R8 ;  /* 0x0014200801007387 */ /* 0x0083e60000100a00 */
[----:B0-----:R-:W2:Y:S01]  /*34950*/  LDL.LU.64 R10, [R1+0x8] ;  /* 0x00000800010a7983 */ /* 0x001ea20000300a00 */
[----:B------:R-:W-:-:S02]  /*34960*/  IMAD.MOV.U32 R26, RZ, RZ, R5 ;  /* 0x000000ffff1a7224 */ /* 0x000fc400078e0005 */
[----:B------:R-:W-:Y:S02]  /*34970*/  IMAD.MOV.U32 R27, RZ, RZ, R4 ;  /* 0x000000ffff1b7224 */ /* 0x000fe400078e0004 */
[----:B------:R-:W-:Y:S01]  /*34980*/  HMMA.16816.F32.BF16 R4, R20, R6, R16 ;  /* 0x000000061404723c */ /* 0x000fe20000041810 */
[----:B--2---:R0:W-:Y:S01]  /*34990*/  STL.64 [R1+0x1550], R10 ;  /* 0x0015500a01007387 */ /* 0x0041e20000100a00 */
[----:B-1----:R-:W2:Y:S02]  /*349a0*/  LDL.LU R8, [R1+0x420] ;  /* 0x0004200001087983 */ /* 0x002ea40000300800 */
[----:B------:R-:W2:Y:S01]  /*349b0*/  LDL.LU R9, [R1+0x424] ;  /* 0x0004240001097983 */ /* 0x000ea20000300800 */
[----:B0-----:R-:W2:Y:S01]  /*349c0*/  LDL.LU R10, [R1+0x428] ;  /* 0x00042800010a7983 */ /* 0x001ea20000300800 */
[----:B------:R-:W2:Y:S02]  /*349d0*/  LDL.LU R11, [R1+0x42c] ;  /* 0x00042c00010b7983 */ /* 0x000ea40000300800 */
[----:B------:R-:W3:Y:S02]  /*349e0*/  LDL.LU.64 R18, [R1+0x1560] ;  /* 0x0015600001127983 */ /* 0x000ee40000300a00 */
[----:B------:R-:W3:Y:S02]  /*349f0*/  LDL.LU.64 R16, [R1+0x1558] ;  /* 0x0015580001107983 */ /* 0x000ee40000300a00 */
[----:B------:R-:W-:-:S02]  /*34a00*/  IMAD.MOV.U32 R14, RZ, RZ, R29 ;  /* 0x000000ffff0e7224 */ /* 0x000fc400078e001d */
[----:B------:R-:W-:-:S09]  /*34a10*/  IMAD.MOV.U32 R15, RZ, RZ, R28 ;  /* 0x000000ffff0f7224 */ /* 0x000fd200078e001c */
[----:B------:R-:W-:Y:S01]  /*34a20*/  STL.64 [R1+0x3f0], R4 ;  /* 0x0003f00401007387 */ /* 0x000fe20000100a00 */
[----:B------:R3:W-:Y:S02]  /*34a30*/  STL.64 [R1+0x3f8], R6 ;  /* 0x0003f80601007387 */ /* 0x0007e40000100a00 */
[C---:B---3--:R-:W-:Y:S01]  /*34a40*/  HMMA.16816.F32.BF16 R4, R20.reuse, R14, R16 ;  /* 0x0000000e1404723c */ /* 0x048fe20000041810 */
[----:B------:R-:W3:Y:S11]  /*34a50*/  LDL.LU R16, [R1+0x3e0] ;  /* 0x0003e00001107983 */ /* 0x000ef60000300800 */
[----:B------:R-:W-:Y:S11]  /*34a60*/  @!UPT UIADD3 URZ, URZ, URZ, URZ ;  /* 0x0000003f3f3ff290 */ /* 0x000ff6000fffe03f */
[----:B------:R0:W-:Y:S01]  /*34a70*/  STL.64 [R1+0x350], R4 ;  /* 0x0003500401007387 */ /* 0x0001e20000100a00 */
[----:B------:R1:W-:Y:S02]  /*34a80*/  STL.64 [R1+0x358], R6 ;  /* 0x0003580601007387 */ /* 0x0003e40000100a00 */
[----:B------:R-:W3:Y:S02]  /*34a90*/  LDL.LU R17, [R1+0x3e4] ;  /* 0x0003e40001117983 */ /* 0x000ee40000300800 */
[----:B------:R-:W3:Y:S01]  /*34aa0*/  LDL.LU R18, [R1+0x3e8] ;  /* 0x0003e80001127983 */ /* 0x000ee20000300800 */
[----:B------:R-:W3:Y:S04]  /*34ab0*/  LDL.LU R19, [R1+0x3ec] ;  /* 0x0003ec0001137983 */ /* 0x000ee80000300800 */
[----:B0-----:R-:W2:Y:S01]  /*34ac0*/  LDL.LU R4, [R1+0x410] ;  /* 0x0004100001047983 */ /* 0x001ea20000300800 */
[----:B------:R-:W2:Y:S02]  /*34ad0*/  LDL.LU R5, [R1+0x414] ;  /* 0x0004140001057983 */ /* 0x000ea40000300800 */
[----:B-1----:R-:W2:Y:S02]  /*34ae0*/  LDL.LU R6, [R1+0x418] ;  /* 0x0004180001067983 */ /* 0x002ea40000300800 */
[----:B------:R-:W2:Y:S01]  /*34af0*/  LDL.LU R7, [R1+0x41c] ;  /* 0x00041c0001077983 */ /* 0x000ea20000300800 */
[----:B------:R0:W-:Y:S04]  /*34b00*/  STL.64 [R1+0x14e8], R14 ;  /* 0x0014e80e01007387 */ /* 0x0001e80000100a00 */
[----:B0-----:R-:W2:Y:S04]  /*34b10*/  LDL.64 R14, [R1+0x38] ;  /* 0x00003800010e7983 */ /* 0x001ea80000100a00 */
[----:B--2---:R0:W-:Y:S04]  /*34b20*/  STL.64 [R1+0x1500], R14 ;  /* 0x0015000e01007387 */ /* 0x0041e80000100a00 */
[----:B0-----:R-:W2:Y:S01]  /*34b30*/  LDL.64 R14, [R1+0x48] ;  /* 0x00004800010e7983 */ /* 0x001ea20000100a00 */
[C---:B------:R-:W-:Y:S03]  /*34b40*/  HMMA.16816.F32.BF16 R8, R20.reuse, R26, R8 ;  /* 0x0000001a1408723c */ /* 0x040fe60000041808 */
[----:B--2---:R0:W-:Y:S04]  /*34b50*/  STL.64 [R1+0x1518], R14 ;  /* 0x0015180e01007387 */ /* 0x0041e80000100a00 */
[----:B0-----:R-:W2:Y:S04]  /*34b60*/  LDL.64 R14, [R1+0x58] ;  /* 0x00005800010e7983 */ /* 0x001ea80000100a00 */
[----:B--2---:R0:W-:Y:S01]  /*34b70*/  STL.64 [R1+0x1530], R14 ;  /* 0x0015300e01007387 */ /* 0x0041e20000100a00 */
[----:B------:R-:W2:Y:S02]  /*34b80*/  LDL.LU R12, [R1+0x3d0] ;  /* 0x0003d000010c7983 */ /* 0x000ea40000300800 */
[----:B------:R-:W2:Y:S01]  /*34b90*/  LDL.LU R13, [R1+0x3d4] ;  /* 0x0003d400010d7983 */ /* 0x000ea20000300800 */
[----:B0-----:R-:W2:Y:S01]  /*34ba0*/  LDL.LU R14, [R1+0x3d8] ;  /* 0x0003d800010e7983 */ /* 0x001ea20000300800 */
[----:B------:R-:W2:Y:S07]  /*34bb0*/  LDL.LU R15, [R1+0x3dc] ;  /* 0x0003dc00010f7983 */ /* 0x000eae0000300800 */
        /* <DEDUP_REMOVED lines=29> */
[----:B0-----:R-:W3:Y:S02]  /*34d90*/  LDL.LU.64 R6, [R1+0x1548] ;  /* 0x0015480001067983 */ /* 0x001ee40000300a00 */
[----:B---3--:R-:W-:Y:S02]  /*34da0*/  HMMA.16816.F32.BF16 R20, R20, R6, R16 ;  /* 0x000000061414723c */ /* 0x008fe40000041810 */
[----:B------:R-:W3:Y:S01]  /*34db0*/  LDL.LU.64 R18, [R1+0x1540] ;  /* 0x0015400001127983 */ /* 0x000ee20000300a00 */
[----:B------:R-:W3:Y:S11]  /*34dc0*/  LDL.LU.64 R16, [R1+0x1538] ;  /* 0x0015380001107983 */ /* 0x000ef60000300a00 */
[----:B------:R-:W-:Y:S09]  /*34dd0*/  @!UPT UIADD3 URZ, URZ, URZ, URZ ;  /* 0x0000003f3f3ff290 */ /* 0x000ff2000fffe03f */
[----:B------:R-:W-:Y:S01]  /*34de0*/  STL.64 [R1+0x240], R20 ;  /* 0x0002401401007387 */ /* 0x000fe20000100a00 */
[----:B------:R0:W-:Y:S02]  /*34df0*/  STL.64 [R1+0x248], R22 ;  /* 0x0002481601007387 */ /* 0x0001e40000100a00 */
[----:B0-----:R-:W-:Y:S02]  /*34e00*/  IMAD.MOV.U32 R22, RZ, RZ, R3 ;  /* 0x000000ffff167224 */ /* 0x001fe400078e0003 */
[----:B------:R-:W-:-:S07]  /*34e10*/  IMAD.MOV.U32 R23, RZ, RZ, R0 ;  /* 0x000000ffff177224 */ /* 0x000fce00078e0000 */
[C---:B---3--:R-:W-:Y:S11]  /*34e20*/  HMMA.16816.F32.BF16 R12, R16.reuse, R22, R12 ;  /* 0x00000016100c723c */ /* 0x048ff6000004180c */
[----:B------:R-:W-:Y:S11]  /*34e30*/  @!UPT UIADD3 URZ, URZ, URZ, URZ ;  /* 0x0000003f3f3ff290 */ /* 0x000ff6000fffe03f */
[----:B------:R-:W-:Y:S01]  /*34e40*/  @!UPT UIADD3 URZ, URZ, URZ, URZ ;  /* 0x0000003f3f3ff290 */ /* 0x000fe2000fffe03f */
        /* <DEDUP_REMOVED lines=45> */
[----:B0-----:R-:W3:Y:S04]  /*35120*/  LDL.LU.64 R26, [R1+0x28] ;  /* 0x00002800011a7983 */ /* 0x001ee80000300a00 */
[----:B---3--:R0:W-:Y:S02]  /*35130*/  STL.64 [R1+0x1460], R26 ;  /* 0x0014601a01007387 */ /* 0x0081e40000100a00 */
[----:B0-----:R-:W-:-:S02]  /*35140*/  IMAD.MOV.U32 R26, RZ, RZ, R9 ;  /* 0x000000ffff1a7224 */ /* 0x001fc400078e0009 */
[----:B------:R-:W-:-:S05]  /*35150*/  IMAD.MOV.U32 R27, RZ, RZ, R8 ;  /* 0x000000ffff1b7224 */ /* 0x000fca00078e0008 */
[----:B------:R0:W-:Y:S02]  /*35160*/  STL.64 [R1+0x1478], R26 ;  /* 0x0014781a01007387 */ /* 0x0001e40000100a00 */
[----:B0-----:R-:W-:Y:S02]  /*35170*/  IMAD.MOV.U32 R26, RZ, RZ, R5 ;  /* 0x000000ffff1a7224 */ /* 0x001fe400078e0005 */
[----:B------:R-:W-:-:S05]  /*35180*/  IMAD.MOV.U32 R27, RZ, RZ, R4 ;  /* 0x000000ffff1b7224 */ /* 0x000fca00078e0004 */
[----:B------:R0:W-:Y:S02]  /*35190*/  STL.64 [R1+0x1490], R26 ;  /* 0x0014901a01007387 */ /* 0x0001e40000100a00 */
[----:B0-----:R-:W-:Y:S02]  /*351a0*/  IMAD.MOV.U32 R26, RZ, RZ, R3 ;  /* 0x000000ffff1a7224 */ /* 0x001fe400078e0003 */
[----:B------:R-:W-:-:S05]  /*351b0*/  IMAD.MOV.U32 R27, RZ, RZ, R0 ;  /* 0x000000ffff1b7224 */ /* 0x000fca00078e0000 */
[----:B------:R2:W-:Y:S02]  /*351c0*/  STL.64 [R1+0x14a8], R26 ;  /* 0x0014a81a01007387 */ /* 0x0005e40000100a00 */
[C---:B--2---:R-:W-:Y:S02]  /*351d0*/  HMMA.16816.F32.BF16 R24, R16.reuse, R10, R12 ;  /* 0x0000000a1018723c */ /* 0x044fe4000004180c */
[----:B------:R-:W2:Y:S11]  /*351e0*/  LDL.LU R12, [R1+0x2d0] ;  /* 0x0002d000010c7983 */ /* 0x000eb60000300800 */
[----:B------:R-:W-:Y:S10]  /*351f0*/  @!UPT UIADD3 URZ, URZ, URZ, URZ ;  /* 0x0000003f3f3ff290 */ /* 0x000ff4000fffe03f */
[----:B------:R0:W-:Y:S01]  /*35200*/  STL.64 [R1+0x130], R24 ;  /* 0x0001301801007387 */ /* 0x0001e20000100a00 */
[----:B------:R1:W-:Y:S02]  /*35210*/  STL.64 [R1+0x138], R26 ;  /* 0x0001381a01007387 */ /* 0x0003e40000100a00 */
[----:B------:R-:W2:Y:S02]  /*35220*/  LDL.LU R13, [R1+0x2d4] ;  /* 0x0002d400010d7983 */ /* 0x000ea40000300800 */
[----:B------:R-:W2:Y:S01]  /*35230*/  LDL.LU R14, [R1+0x2d8] ;  /* 0x0002d800010e7983 */ /* 0x000ea20000300800 */
[----:B------:R-:W2:Y:S04]  /*35240*/  LDL.LU R15, [R1+0x2dc] ;  /* 0x0002dc00010f7983 */ /* 0x000ea80000300800 */
[----:B0-----:R-:W3:Y:S01]  /*35250*/  LDL.LU R24, [R1+0x2c0] ;  /* 0x0002c00001187983 */ /* 0x001ee20000300800 */
[----:B------:R-:W3:Y:S02]  /*35260*/  LDL.LU R25, [R1+0x2c4] ;  /* 0x0002c40001197983 */ /* 0x000ee40000300800 */
[----:B-1----:R-:W3:Y:S02]  /*35270*/  LDL.LU R26, [R1+0x2c8] ;  /* 0x0002c800011a7983 */ /* 0x002ee40000300800 */
[----:B------:R-:W3:Y:S01]  /*35280*/  LDL.LU R27, [R1+0x2cc] ;  /* 0x0002cc00011b7983 */ /* 0x000ee20000300800 */
        /* <DEDUP_REMOVED lines=29> */
[----:B------:R-:W2:Y:S01]  /*35460*/  LDL.LU R11, [R1+0x2bc] ;  /* 0x0002bc00010b7983 */ /* 0x000ea20000300800 */
[----:B------:R-:W3:Y:S01]  /*35470*/  LDL.LU.64 R14, [R1+0x14b8] ;  /* 0x0014b800010e7983 */ /* 0x000ee20000300a00 */
[----:B------:R-:W3:Y:S11]  /*35480*/  LDL.LU.64 R12, [R1+0x14b0] ;  /* 0x0014b000010c7983 */ /* 0x000ef60000300a00 */
[----:B------:R0:W-:Y:S02]  /*35490*/  STL.64 [R1+0x110], R16 ;  /* 0x0001101001007387 */ /* 0x0001e40000100a00 */
[----:B------:R1:W-:Y:S01]  /*354a0*/  STL.64 [R1+0x118], R18 ;  /* 0x0001181201007387 */ /* 0x0003e20000100a00 */
[----:B0-----:R-:W2:Y:S01]  /*354b0*/  LDL.LU R16, [R1+0x1b0] ;  /* 0x0001b00001107983 */ /* 0x001ea20000300800 */
[----:B------:R-:W2:Y:S02]  /*354c0*/  LDL.LU R17, [R1+0x1b4] ;  /* 0x0001b40001117983 */ /* 0x000ea40000300800 */
[----:B-1----:R-:W2:Y:S02]  /*354d0*/  LDL.LU R18, [R1+0x1b8] ;  /* 0x0001b80001127983 */ /* 0x002ea40000300800 */
[----:B------:R-:W2:Y:S01]  /*354e0*/  LDL.LU R19, [R1+0x1bc] ;  /* 0x0001bc0001137983 */ /* 0x000ea20000300800 */
[C---:B---3--:R-:W-:Y:S11]  /*354f0*/  HMMA.16816.F32.BF16 R24, R12.reuse, R22, R24 ;  /* 0x000000160c18723c */ /* 0x048ff60000041818 */
[----:B------:R-:W-:Y:S11]  /*35500*/  @!UPT UIADD3 URZ, URZ, URZ, URZ ;  /* 0x0000003f3f3ff290 */ /* 0x000ff6000fffe03f */
[----:B------:R-:W-:Y:S01]  /*35510*/  @!UPT UIADD3 URZ, URZ, URZ, URZ ;  /* 0x0000003f3f3ff290 */ /* 0x000fe2000fffe03f */
        /* <DEDUP_REMOVED lines=49> */
[----:B--2---:R-:W-:Y:S01]  /*35830*/  HMMA.16816.F32.BF16 R12, R12, R6, R8 ;  /* 0x000000060c0c723c */ /* 0x004fe20000041808 */
[----:B------:R-:W2:Y:S01]  /*35840*/  LDL.LU.64 R10, [R1+0x1418] ;  /* 0x00141800010a7983 */ /* 0x000ea20000300a00 */
[----:B------:R-:W2:Y:S11]  /*35850*/  LDL.LU.64 R8, [R1+0x1410] ;  /* 0x0014100001087983 */ /* 0x000eb60000300a00 */
[----:B------:R-:W-:Y:S10]  /*35860*/  @!UPT UIADD3 URZ, URZ, URZ, URZ ;  /* 0x0000003f3f3ff290 */ /* 0x000ff4000fffe03f */
[----:B------:R-:W-:Y:S01]  /*35870*/  STL.64 [R1+0x490], R12 ;  /* 0x0004900c01007387 */ /* 0x000fe20000100a00 */
[----:B------:R2:W-:Y:S02]  /*35880*/  STL.64 [R1+0x498], R14 ;  /* 0x0004980e01007387 */ /* 0x0005e40000100a00 */
[C---:B--2---:R-:W-:Y:S11]  /*35890*/  HMMA.16816.F32.BF16 R12, R8.reuse, R22, R16 ;  /* 0x00000016080c723c */ /* 0x044ff60000041810 */
[----:B------:R-:W-:Y:S11]  /*358a0*/  @!UPT UIADD3 URZ, URZ, URZ, URZ ;  /* 0x0000003f3f3ff290 */ /* 0x000ff6000fffe03f */
[----:B------:R-:W-:Y:S01]  /*358b0*/  @!UPT UIADD3 URZ, URZ, URZ, URZ ;  /* 0x0000003f3f3ff290 */ /* 0x000fe2000fffe03f */
[----:B------:R-:W-:Y:S01]  /*358c0*/  STL.64 [R1+0x650], R12 ;  /* 0x0006500c01007387 */ /* 0x000fe20000100a00 */
[----:B------:R-:W-:Y:S02]  /*358d0*/  STL.64 [R1+0x658], R14 ;  /* 0x0006580e01007387 */ /* 0x000fe40000100a00 */
[----:B------:R-:W-:Y:S02]  /*358e0*/  IMAD.MOV.U32 R16, RZ, RZ, R14 ;  /* 0x000000ffff107224 */ /* 0x000fe400078e000e */
[----:B------:R0:W-:Y:S02]  /*358f0*/  STL [R1+0x11fc], R12 ;  /* 0x0011fc0c01007387 */ /* 0x0001e40000100800 */
[----:B0-----:R-:W2:Y:S01]  /*35900*/  LDL.LU R12, [R1+0x1a0] ;  /* 0x0001a000010c7983 */ /* 0x001ea20000300800 */
[----:B------:R-:W2:Y:S02]  /*35910*/  LDL.LU R13, [R1+0x1a4] ;  /* 0x0001a400010d7983 */ /* 0x000ea40000300800 */
[----:B------:R-:W2:Y:S02]  /*35920*/  LDL.LU R14, [R1+0x1a8] ;  /* 0x0001a800010e7983 */ /* 0x000ea40000300800 */
[----:B------:R-:W2:Y:S01]  /*35930*/  LDL.LU R15, [R1+0x1ac] ;  /* 0x0001ac00010f7983 */ /* 0x000ea20000300800 */
[----:B------:R-:W-:Y:S01]  /*35940*/  STL [R1+0x11f8], R16 ;  /* 0x0011f81001007387 */ /* 0x000fe20000100800 */
[----:B------:R-:W2:Y:S02]  /*35950*/  LDL.LU.64 R18, [R1+0x58] ;  /* 0x0000580001127983 */ /* 0x000ea40000300a00 */
[----:B--2---:R-:W-:Y:S01]  /*35960*/  HMMA.16816.F32.BF16 R12, R8, R18, R12 ;  /* 0x00000012080c723c */ /* 0x004fe2000004180c */
[----:B------:R-:W-:-:S02]  /*35970*/  IMAD.MOV.U32 R5, RZ, RZ, R18 ;  /* 0x000000ffff057224 */ /* 0x000fc400078e0012 */
[----:B------:R-:W-:Y:S11]  /*35980*/  IMAD.MOV.U32 R4, RZ, RZ, R19 ;  /* 0x000000ffff047224 */ /* 0x000ff600078e0013 */
[----:B------:R-:W-:Y:S09]  /*35990*/  @!UPT UIADD3 URZ, URZ, URZ, URZ ;  /* 0x0000003f3f3ff290 */ /* 0x000ff2000fffe03f */
[----:B------:R0:W-:Y:S01]  /*359a0*/  STL.64 [R1+0x640], R12 ;  /* 0x0006400c01007387 */ /* 0x0001e20000100a00 */
[----:B------:R-:W-:Y:S02]  /*359b0*/  STL.64 [R1+0x648], R14 ;  /* 0x0006480e01007387 */ /* 0x000fe40000100a00 */
[----:B------:R-:W-:Y:S02]  /*359c0*/  STL.64 [R1+0x13e0], R6 ;  /* 0x0013e00601007387 */ /* 0x000fe40000100a00 */
[----:B------:R1:W-:Y:S02]  /*359d0*/  STL.64 [R1+0x13d8], R4 ;  /* 0x0013d80401007387 */ /* 0x0003e40000100a00 */
[----:B------:R-:W-:Y:S02]  /*359e0*/  IMAD.MOV.U32 R17, RZ, RZ, R14 ;  /* 0x000000ffff117224 */ /* 0x000fe400078e000e */
[----:B0-----:R-:W-:Y:S01]  /*359f0*/  IMAD.MOV.U32 R13, RZ, RZ, R12 ;  /* 0x000000ffff0d7224 */ /* 0x001fe200078e000c */
[----:B-1----:R-:W2:Y:S01]  /*35a00*/  LDL.LU R4, [R1+0x180] ;  /* 0x0001800001047983 */ /* 0x002ea20000300800 */
[----:B------:R-:W2:Y:S02]  /*35a10*/  LDL.LU R5, [R1+0x184] ;  /* 0x0001840001057983 */ /* 0x000ea40000300800 */
[----:B------:R-:W2:Y:S02]  /*35a20*/  LDL.LU R6, [R1+0x188] ;  /* 0x0001880001067983 */ /* 0x000ea40000300800 */
[----:B------:R-:W2:Y:S01]  /*35a30*/  LDL.LU R7, [R1+0x18c] ;  /* 0x00018c0001077983 */ /* 0x000ea20000300800 */
[----:B------:R0:W-:Y:S01]  /*35a40*/  STL [R1+0x1204], R13 ;  /* 0x0012040d01007387 */ /* 0x0001e20000100800 */
[----:B------:R-:W3:Y:S03]  /*35a50*/  LDL.LU R12, [R1+0x190] ;  /* 0x00019000010c7983 */ /* 0x000ee60000300800 */
[----:B0-----:R-:W3:Y:S01]  /*35a60*/  LDL.LU R13, [R1+0x194] ;  /* 0x00019400010d7983 */ /* 0x001ee20000300800 */
[----:B------:R-:W3:Y:S02]  /*35a70*/  LDL.LU R14, [R1+0x198] ;  /* 0x00019800010e7983 */ /* 0x000ee40000300800 */
[----:B------:R-:W3:Y:S02]  /*35a80*/  LDL.LU R15, [R1+0x19c] ;  /* 0x00019c00010f7983 */ /* 0x000ee40000300800 */
[----:B------:R-:W-:Y:S01]  /*35a90*/  STL [R1+0x1200], R17 ;  /* 0x0012001101007387 */ /* 0x000fe20000100800 */
[----:B------:R-:W3:Y:S02]  /*35aa0*/  LDL.LU.64 R18, [R1+0x48] ;  /* 0x0000480001127983 */ /* 0x000ee40000300a00 */
[----:B---3--:R-:W-:Y:S01]  /*35ab0*/  HMMA.16816.F32.BF16 R12, R8, R18, R12 ;  /* 0x00000012080c723c */ /* 0x008fe2000004180c */
[----:B------:R-:W-:-:S02]  /*35ac0*/  IMAD.MOV.U32 R21, RZ, RZ, R18 ;  /* 0x000000ffff157224 */ /* 0x000fc400078e0012 */
[----:B------:R-:W-:Y:S11]  /*35ad0*/  IMAD.MOV.U32 R20, RZ, RZ, R19 ;  /* 0x000000ffff147224 */ /* 0x000ff600078e0013 */
[----:B------:R-:W-:Y:S09]  /*35ae0*/  @!UPT UIADD3 URZ, URZ, URZ, URZ ;  /* 0x0000003f3f3ff290 */ /* 0x000ff2000fffe03f */
[----:B------:R-:W-:Y:S01]  /*35af0*/  STL.64 [R1+0x630], R12 ;  /* 0x0006300c01007387 */ /* 0x000fe20000100a00 */
[----:B------:R-:W-:Y:S02]  /*35b00*/  STL.64 [R1+0x638], R14 ;  /* 0x0006380e01007387 */ /* 0x000fe40000100a00 */
[----:B------:R0:W-:Y:S02]  /*35b10*/  STL.64 [R1+0x13f0], R22 ;  /* 0x0013f01601007387 */ /* 0x0001e40000100a00 */
[----:B------:R-:W-:Y:S01]  /*35b20*/  STL.64 [R1+0x13e8], R20 ;  /* 0x0013e81401007387 */ /* 0x000fe20000100a00 */
[----:B0-----:R-:W3:Y:S04]  /*35b30*/  LDL.LU.64 R22, [R1+0x18] ;  /* 0x0000180001167983 */ /* 0x001ee80000300a00 */
[----:B---3--:R0:W-:Y:S04]  /*35b40*/  STL.64 [R1+0x1400], R22 ;  /* 0x0014001601007387 */ /* 0x0081e80000100a00 */
[----:B0-----:R-:W2:Y:S01]  /*35b50*/  LDL.LU.64 R22, [R1+0x38] ;  /* 0x0000380001167983 */ /* 0x001ea20000300a00 */
[----:B------:R-:W-:-:S02]  /*35b60*/  IMAD.MOV.U32 R18, RZ, RZ, R14 ;  /* 0x000000ffff127224 */ /* 0x000fc400078e000e */
[----:B------:R-:W-:-:S05]  /*35b70*/  IMAD.MOV.U32 R14, RZ, RZ, R12 ;  /* 0x000000ffff0e7224 */ /* 0x000fca00078e000c */
[----:B------:R0:W-:Y:S01]  /*35b80*/  STL [R1+0x120c], R14 ;  /* 0x00120c0e01007387 */ /* 0x0001e20000100800 */
[----:B------:R-:W-:Y:S02]  /*35b90*/  STL [R1+0x1208], R18 ;  /* 0x0012081201007387 */ /* 0x000fe40000100800 */
[----:B0-----:R-:W-:Y:S01]  /*35ba0*/  IMAD.MOV.U32 R14, RZ, RZ, R25 ;  /* 0x000000ffff0e7224 */ /* 0x001fe200078e0019 */
[----:B--2---:R-:W-:Y:S01]  /*35bb0*/  HMMA.16816.F32.BF16 R4, R8, R22, R4 ;  /* 0x000000160804723c */ /* 0x004fe20000041804 */
[----:B------:R-:W-:Y:S02]  /*35bc0*/  IMAD.MOV.U32 R29, RZ, RZ, R22 ;  /* 0x000000ffff1d7224 */ /* 0x000fe400078e0016 */
[----:B------:R-:W-:Y:S11]  /*35bd0*/  IMAD.MOV.U32 R28, RZ, RZ, R23 ;  /* 0x000000ffff1c7224 */ /* 0x000ff600078e0017 */
[----:B------:R-:W-:Y:S09]  /*35be0*/  @!UPT UIADD3 URZ, URZ, URZ, URZ ;  /* 0x0000003f3f3ff290 */ /* 0x000ff2000fffe03f */
[----:B------:R-:W-:Y:S01]  /*35bf0*/  STL.64 [R1+0x620], R4 ;  /* 0x0006200401007387 */ /* 0x000fe20000100a00 */
[----:B------:R-:W-:Y:S02]  /*35c00*/  STL.64 [R1+0x628], R6 ;  /* 0x0006280601007387 */ /* 0x000fe40000100a00 */
[----:B------:R-:W-:Y:S02]  /*35c10*/  IMAD.MOV.U32 R15, RZ, RZ, R4 ;  /* 0x000000ffff0f7224 */ /* 0x000fe400078e0004 */
[----:B------:R-:W2:Y:S01]  /*35c20*/  LDL.LU R20, [R1+0x170] ;  /* 0x0001700001147983 */ /* 0x000ea20000300800 */
[----:B------:R-:W2:Y:S01]  /*35c30*/  LDL.LU R21, [R1+0x174] ;  /* 0x0001740001157983 */ /* 0x000ea20000300800 */
[----:B------:R-:W2:Y:S02]  /*35c40*/  LDL.LU R22, [R1+0x178] ;  /* 0x0001780001167983 */ /* 0x000ea40000300800 */
[----:B------:R-:W2:Y:S02]  /*35c50*/  LDL.LU R23, [R1+0x17c] ;  /* 0x00017c0001177983 */ /* 0x000ea40000300800 */
[----:B------:R0:W-:Y:S02]  /*35c60*/  STL [R1+0x1214], R15 ;  /* 0x0012140f01007387 */ /* 0x0001e40000100800 */
[----:B------:R-:W-:-:S02]  /*35c70*/  IMAD.MOV.U32 R19, RZ, RZ, R6 ;  /* 0x000000ffff137224 */ /* 0x000fc400078e0006 */
[----:B0-----:R-:W-:-:S05]  /*35c80*/  IMAD.MOV.U32 R15, RZ, RZ, R24 ;  /* 0x000000ffff0f7224 */ /* 0x001fca00078e0018 */
[----:B------:R0:W-:Y:S01]  /*35c90*/  STL.64 [R1+0x13f8], R14 ;  /* 0x0013f80e01007387 */ /* 0x0001e20000100a00 */
[----:B------:R-:W3:Y:S02]  /*35ca0*/  LDL.LU R12, [R1+0x160] ;  /* 0x00016000010c7983 */ /* 0x000ee40000300800 */
[----:B------:R-:W3:Y:S01]  /*35cb0*/  LDL.LU R13, [R1+0x164] ;  /* 0x00016400010d7983 */ /* 0x000ee20000300800 */
[----:B0-----:R-:W3:Y:S01]  /*35cc0*/  LDL.LU R14, [R1+0x168] ;  /* 0x00016800010e7983 */ /* 0x001ee20000300800 */
[----:B------:R-:W3:Y:S02]  /*35cd0*/  LDL.LU R15, [R1+0x16c] ;  /* 0x00016c00010f7983 */ /* 0x000ee40000300800 */
[----:B------:R0:W-:Y:S02]  /*35ce0*/  STL [R1+0x1210], R19 ;  /* 0x0012101301007387 */ /* 0x0001e40000100800 */
[----:B------:R-:W2:Y:S01]  /*35cf0*/  LDL.LU R16, [R1+0x80] ;  /* 0x0000800001107983 */ /* 0x000ea20000300800 */
[----:B------:R-:W2:Y:S01]  /*35d00*/  LDL.LU R17, [R1+0x84] ;  /* 0x0000840001117983 */ /* 0x000ea20000300800 */
[----:B------:R-:W2:Y:S03]  /*35d10*/  LDL.LU R18, [R1+0x88] ;  /* 0x0000880001127983 */ /* 0x000ea60000300800 */
[----:B0-----:R-:W2:Y:S01]  /*35d20*/  LDL.LU R19, [R1+0x8c] ;  /* 0x00008c0001137983 */ /* 0x001ea20000300800 */
[----:B------:R-:W3:Y:S02]  /*35d30*/  LDL.LU R4, [R1+0x150] ;  /* 0x0001500001047983 */ /* 0x000ee40000300800 */
[----:B------:R-:W3:Y:S02]  /*35d40*/  LDL.LU R5, [R1+0x154] ;  /* 0x0001540001057983 */ /* 0x000ee40000300800 */
[----:B------:R-:W3:Y:S01]  /*35d50*/  LDL.LU R6, [R1+0x158] ;  /* 0x0001580001067983 */ /* 0x000ee20000300800 */
[----:B------:R-:W3:Y:S01]  /*35d60*/  LDL.LU R7, [R1+0x15c] ;  /* 0x00015c0001077983 */ /* 0x000ee20000300800 */
[----:B------:R-:W3:Y:S02]  /*35d70*/  LDL.LU R24, [R1+0xf0] ;  /* 0x0000f00001187983 */ /* 0x000ee40000300800 */
[----:B------:R-:W3:Y:S02]  /*35d80*/  LDL.LU R25, [R1+0xf4] ;  /* 0x0000f40001197983 */ /* 0x000ee40000300800 */
[----:B------:R-:W3:Y:S01]  /*35d90*/  LDL.LU R26, [R1+0xf8] ;  /* 0x0000f800011a7983 */ /* 0x000ee20000300800 */
[----:B------:R-:W3:Y:S04]  /*35da0*/  LDL.LU R27, [R1+0xfc] ;  /* 0x0000fc00011b7983 */ /* 0x000ee80000300800 */
[----:B--2---:R-:W-:Y:S01]  /*35db0*/  STL.64 [R1+0x1388], R18 ;  /* 0x0013881201007387 */ /* 0x004fe20000100a00 */
[----:B------:R0:W-:Y:S03]  /*35dc0*/  STL.64 [R1+0x1380], R16 ;  /* 0x0013801001007387 */ /* 0x0001e60000100a00 */
[----:B0-----:R-:W2:Y:S01]  /*35dd0*/  LDL.LU R16, [R1+0x90] ;  /* 0x0000900001107983 */ /* 0x001ea20000300800 */
[----:B------:R-:W2:Y:S02]  /*35de0*/  LDL.LU R17, [R1+0x94] ;  /* 0x0000940001117983 */ /* 0x000ea40000300800 */
[----:B------:R-:W2:Y:S02]  /*35df0*/  LDL.LU R18, [R1+0x98] ;  /* 0x0000980001127983 */ /* 0x000ea40000300800 */
[----:B------:R-:W2:Y:S02]  /*35e00*/  LDL.LU R19, [R1+0x9c] ;  /* 0x00009c0001137983 */ /* 0x000ea40000300800 */
[----:B--2---:R0:W-:Y:S02]  /*35e10*/  STL.64 [R1+0x1398], R18 ;  /* 0x0013981201007387 */ /* 0x0041e40000100a00 */
[----:B0-----:R-:W-:-:S02]  /*35e20*/  IMAD.MOV.U32 R18, RZ, RZ, R3 ;  /* 0x000000ffff127224 */ /* 0x001fc400078e0003 */
[----:B------:R-:W-:-:S07]  /*35e30*/  IMAD.MOV.U32 R19, RZ, RZ, R0 ;  /* 0x000000ffff137224 */ /* 0x000fce00078e0000 */
[C---:B------:R-:W-:Y:S01]  /*35e40*/  HMMA.16816.F32.BF16 R20, R8.reuse, R18, R20 ;  /* 0x000000120814723c */ /* 0x040fe20000041814 */
[----:B------:R-:W-:Y:S01]  /*35e50*/  STL.64 [R1+0x1390], R16 ;  /* 0x0013901001007387 */ /* 0x000fe20000100a00 */
[----:B------:R-:W2:Y:S02]  /*35e60*/  LDL.LU R3, [R1+0x140c] ;  /* 0x00140c0001037983 */ /* 0x000ea40000300800 */
[----:B------:R-:W2:Y:S11]  /*35e70*/  LDL.LU R0, [R1+0x1408] ;  /* 0x0014080001007983 */ /* 0x000eb60000300800 */
[----:B------:R-:W-:Y:S08]  /*35e80*/  @!UPT UIADD3 URZ, URZ, URZ, URZ ;  /* 0x0000003f3f3ff290 */ /* 0x000ff0000fffe03f */
        /* <DEDUP_REMOVED lines=10> */
[----:B------:R-:W2:Y:S02]  /*35f30*/  LDL.LU.64 R22, [R1+0x13f0] ;  /* 0x0013f00001167983 */ /* 0x000ea40000300a00 */
[----:B------:R-:W2:Y:S02]  /*35f40*/  LDL.LU.64 R20, [R1+0x13e8] ;  /* 0x0013e80001147983 */ /* 0x000ea40000300a00 */
[----:B------:R-:W-:Y:S01]  /*35f50*/  STL.64 [R1+0x13b0], R18 ;  /* 0x0013b01201007387 */ /* 0x000fe20000100a00 */
[----:B------:R0:W-:Y:S04]  /*35f60*/  STL.64 [R1+0x13a8], R16 ;  /* 0x0013a81001007387 */ /* 0x0001e80000100a00 */
        /* <DEDUP_REMOVED lines=17> */
[----:B------:R-:W2:Y:S01]  /*36080*/  LDL.LU R12, [R1+0xa0] ;  /* 0x0000a000010c7983 */ /* 0x000ea20000300800 */
[----:B------:R-:W2:Y:S04]  /*36090*/  LDL.LU R13, [R1+0xa4] ;  /* 0x0000a400010d7983 */ /* 0x000ea80000300800 */
[----:B0-----:R-:W2:Y:S01]  /*360a0*/  LDL.LU R14, [R1+0xa8] ;  /* 0x0000a800010e7983 */ /* 0x001ea20000300800 */
[----:B------:R-:W2:Y:S01]  /*360b0*/  LDL.LU R15, [R1+0xac] ;  /* 0x0000ac00010f7983 */ /* 0x000ea20000300800 */
[----:B---3--:R-:W-:Y:S02]  /*360c0*/  HMMA.16816.F32.BF16 R8, R8, R6, R24 ;  /* 0x000000060808723c */ /* 0x008fe40000041818 */
[----:B------:R-:W2:Y:S01]  /*360d0*/  LDL.LU.64 R26, [R1+0x13d0] ;  /* 0x0013d000011a7983 */ /* 0x000ea20000300a00 */
[----:B------:R-:W2:Y:S11]  /*360e0*/  LDL.LU.64 R24, [R1+0x13c8] ;  /* 0x0013c80001187983 */ /* 0x000eb60000300a00 */
[----:B------:R-:W-:Y:S09]  /*360f0*/  @!UPT UIADD3 URZ, URZ, URZ, URZ ;  /* 0x0000003f3f3ff290 */ /* 0x000ff2000fffe03f */
[----:B------:R-:W-:Y:S01]  /*36100*/  STL.64 [R1+0x480], R8 ;  /* 0x0004800801007387 */ /* 0x000fe20000100a00 */
[----:B------:R-:W-:Y:S02]  /*36110*/  STL.64 [R1+0x488], R10 ;  /* 0x0004880a01007387 */ /* 0x000fe40000100a00 */
[----:B------:R0:W-:Y:S02]  /*36120*/  STL.64 [R1+0x1370], R6 ;  /* 0x0013700601007387 */ /* 0x0001e40000100a00 */
[----:B0-----:R-:W-:Y:S02]  /*36130*/  IMAD.MOV.U32 R6, RZ, RZ, R21 ;  /* 0x000000ffff067224 */ /* 0x001fe400078e0015 */
[----:B------:R-:W-:Y:S02]  /*36140*/  IMAD.MOV.U32 R7, RZ, RZ, R20 ;  /* 0x000000ffff077224 */ /* 0x000fe400078e0014 */
[----:B--2---:R-:W-:Y:S01]  /*36150*/  HMMA.16816.F32.BF16 R20, R24, R22, R16 ;  /* 0x000000161814723c */ /* 0x004fe20000041810 */
[----:B------:R-:W2:Y:S01]  /*36160*/  LDL.LU.64 R18, [R1+0x13c0] ;  /* 0x0013c00001127983 */ /* 0x000ea20000300a00 */
[----:B------:R-:W2:Y:S11]  /*36170*/  LDL.LU.64 R16, [R1+0x13b8] ;  /* 0x0013b80001107983 */ /* 0x000eb60000300a00 */
[----:B------:R-:W-:Y:S10]  /*36180*/  @!UPT UIADD3 URZ, URZ, URZ, URZ ;  /* 0x0000003f3f3ff290 */ /* 0x000ff4000fffe03f */
[----:B------:R-:W-:Y:S01]  /*36190*/  STL.64 [R1+0x5c0], R20 ;  /* 0x0005c01401007387 */ /* 0x000fe20000100a00 */
[----:B------:R0:W-:Y:S02]  /*361a0*/  STL.64 [R1+0x5c8], R22 ;  /* 0x0005c81601007387 */ /* 0x0001e40000100a00 */
[----:B------:R2:W-:Y:S02]  /*361b0*/  STL [R1+0x1218], R20 ;  /* 0x0012181401007387 */ /* 0x0005e40000100800 */
[----:B0-----:R-:W-:Y:S02]  /*361c0*/  IMAD.MOV.U32 R22, RZ, RZ, R5 ;  /* 0x000000ffff167224 */ /* 0x001fe400078e0005 */
[----:B------:R-:W-:-:S07]  /*361d0*/  IMAD.MOV.U32 R23, RZ, RZ, R4 ;  /* 0x000000ffff177224 */ /* 0x000fce00078e0004 */
[----:B--2---:R-:W-:Y:S01]  /*361e0*/  HMMA.16816.F32.BF16 R20, R24, R22, R16 ;  /* 0x000000161814723c */ /* 0x004fe20000041810 */
[----:B------:R-:W2:Y:S01]  /*361f0*/  LDL.LU.64 R18, [R1+0x13b0] ;  /* 0x0013b00001127983 */ /* 0x000ea20000300a00 */
[----:B------:R-:W3:Y:S11]  /*36200*/  LDL.LU.64 R16, [R1+0x13a8] ;  /* 0x0013a80001107983 */ /* 0x000ef60000300a00 */
[----:B------:R-:W-:Y:S10]  /*36210*/  @!UPT UIADD3 URZ, URZ, URZ, URZ ;  /* 0x0000003f3f3ff290 */ /* 0x000ff4000fffe03f */
[----:B------:R0:W-:Y:S01]  /*36220*/  STL.64 [R1+0x580], R20 ;  /* 0x0005801401007387 */ /* 0x0001e20000100a00 */
[----:B------:R-:W-:Y:S02]  /*36230*/  STL.64 [R1+0x588], R22 ;  /* 0x0005881601007387 */ /* 0x000fe40000100a00 */
[----:B0-----:R-:W-:-:S05]  /*36240*/  IMAD.MOV.U32 R21, RZ, RZ, R20 ;  /* 0x000000ffff157224 */ /* 0x001fca00078e0014 */
[----:B------:R0:W-:Y:S01]  /*36250*/  STL [R1+0x121c], R21 ;  /* 0x00121c1501007387 */ /* 0x0001e20000100800 */
[----:B------:R-:W2:Y:S03]  /*36260*/  LDL.LU R20, [R1+0xc0] ;  /* 0x0000c00001147983 */ /* 0x000ea60000300800 */
[----:B0-----:R-:W2:Y:S01]  /*36270*/  LDL.LU R21, [R1+0xc4] ;  /* 0x0000c40001157983 */ /* 0x001ea20000300800 */
[----:B------:R-:W2:Y:S02]  /*36280*/  LDL.LU R22, [R1+0xc8] ;  /* 0x0000c80001167983 */ /* 0x000ea40000300800 */
[----:B------:R-:W2:Y:S02]  /*36290*/  LDL.LU R23, [R1+0xcc] ;  /* 0x0000cc0001177983 */ /* 0x000ea40000300800 */
[----:B--2---:R-:W-:Y:S11]  /*362a0*/  HMMA.16816.F32.BF16 R4, R24, R6, R20 ;  /* 0x000000061804723c */ /* 0x004ff60000041814 */
[----:B------:R-:W-:Y:S11]  /*362b0*/  @!UPT UIADD3 URZ, URZ, URZ, URZ ;  /* 0x0000003f3f3ff290 */ /* 0x000ff6000fffe03f */
[----:B------:R-:W-:Y:S02]  /*362c0*/  @!UPT UIADD3 URZ, URZ, URZ, URZ ;  /* 0x0000003f3f3ff290 */ /* 0x000fe4000fffe03f */
[----:B------:R-:W-:Y:S01]  /*362d0*/  IMAD.MOV.U32 R22, RZ, RZ, R4 ;  /* 0x000000ffff167224 */ /* 0x000fe200078e0004 */
[----:B------:R0:W-:Y:S01]  /*362e0*/  STL.64 [R1+0x530], R4 ;  /* 0x0005300401007387 */ /* 0x0001e20000100a00 */
[----:B------:R-:W-:Y:S03]  /*362f0*/  STL.64 [R1+0x538], R6 ;  /* 0x0005380601007387 */ /* 0x000fe60000100a00 */
[----:B0-----:R-:W2:Y:S01]  /*36300*/  LDL.LU.64 R4, [R1+0x5d8] ;  /* 0x0005d80001047983 */ /* 0x001ea20000300a00 */
[----:B------:R0:W-:Y:S02]  /*36310*/  STL [R1+0x1220], R22 ;  /* 0x0012201601007387 */ /* 0x0001e40000100800 */
[----:B------:R-:W2:Y:S02]  /*36320*/  LDL.LU R20, [R1+0xb0] ;  /* 0x0000b00001147983 */ /* 0x000ea40000300800 */
[----:B------:R-:W2:Y:S01]  /*36330*/  LDL.LU R21, [R1+0xb4] ;  /* 0x0000b40001157983 */ /* 0x000ea20000300800 */
[----:B0-----:R-:W2:Y:S01]  /*36340*/  LDL.LU R22, [R1+0xb8] ;  /* 0x0000b80001167983 */ /* 0x001ea20000300800 */
[----:B------:R-:W2:Y:S02]  /*36350*/  LDL.LU R23, [R1+0xbc] ;  /* 0x0000bc0001177983 */ /* 0x000ea40000300800 */
[----:B------:R-:W-:-:S02]  /*36360*/  IMAD.MOV.U32 R10, RZ, RZ, R29 ;  /* 0x000000ffff0a7224 */ /* 0x000fc400078e001d */
[----:B------:R-:W-:-:S07]  /*36370*/  IMAD.MOV.U32 R11, RZ, RZ, R28 ;  /* 0x000000ffff0b7224 */ /* 0x000fce00078e001c */
[C---:B--2---:R-:W-:Y:S07]  /*36380*/  HMMA.16816.F32.BF16 R8, R24.reuse, R10, R20 ;  /* 0x0000000a1808723c */ /* 0x044fee0000041814 */
[----:B---3--:R-:W-:Y:S11]  /*36390*/  IMAD.MOV.U32 R22, RZ, RZ, R17 ;  /* 0x000000ffff167224 */ /* 0x008ff600078e0011 */
[----:B------:R-:W-:Y:S06]  /*363a0*/  @!UPT UIADD3 URZ, URZ, URZ, URZ ;  /* 0x0000003f3f3ff290 */ /* 0x000fec000fffe03f */
[----:B------:R-:W-:Y:S01]  /*363b0*/  IMAD.MOV.U32 R23, RZ, RZ, R8 ;  /* 0x000000ffff177224 */ /* 0x000fe200078e0008 */
[----:B------:R-:W-:Y:S01]  /*363c0*/  STL.64 [R1+0x500], R8 ;  /* 0x0005000801007387 */ /* 0x000fe20000100a00 */
[----:B------:R-:W-:Y:S03]  /*363d0*/  STL.64 [R1+0x508], R10 ;  /* 0x0005080a01007387 */ /* 0x000fe60000100a00 */
[----:B------:R0:W-:Y:S01]  /*363e0*/  STL [R1+0x1224], R23 ;  /* 0x0012241701007387 */ /* 0x0001e20000100800 */
[----:B------:R-:W2:Y:S02]  /*363f0*/  LDL.64 R6, [R1+0x5d0] ;  /* 0x0005d00001067983 */ /* 0x000ea40000100a00 */
[----:B0-----:R-:W-:Y:S02]  /*36400*/  IMAD.MOV.U32 R23, RZ, RZ, R16 ;  /* 0x000000ffff177224 */ /* 0x001fe400078e0010 */
[C---:B------:R-:W-:Y:S01]  /*36410*/  HMMA.16816.F32.BF16 R16, R24.reuse, R18, R12 ;  /* 0x000000121810723c */ /* 0x040fe2000004180c */
[----:B------:R-:W3:Y:S11]  /*36420*/  LDL.LU.64 R14, [R1+0x13a0] ;  /* 0x0013a000010e7983 */ /* 0x000ef60000300a00 */
[----:B------:R-:W-:Y:S11]  /*36430*/  @!UPT UIADD3 URZ, URZ, URZ, URZ ;  /* 0x0000003f3f3ff290 */ /* 0x000ff6000fffe03f */
[----:B------:R-:W-:Y:S01]  /*36440*/  STL.64 [R1+0x220], R16 ;  /* 0x0002201001007387 */ /* 0x000fe20000100a00 */
[----:B------:R0:W-:Y:S03]  /*36450*/  STL.64 [R1+0x228], R18 ;  /* 0x0002281201007387 */ /* 0x0001e60000100a00 */
[----:B0-----:R-:W2:Y:S01]  /*36460*/  LDL.LU.64 R18, [R1+0x1398] ;  /* 0x0013980001127983 */ /* 0x001ea20000300a00 */
[----:B------:R-:W2:Y:S02]  /*36470*/  LDL.LU.64 R16, [R1+0x1390] ;  /* 0x0013900001107983 */ /* 0x000ea40000300a00 */
[C---:B--2---:R-:W-:Y:S01]  /*36480*/  HMMA.16816.F32.BF16 R20, R24.reuse, R22, R16 ;  /* 0x000000161814723c */ /* 0x044fe20000041810 */
[----:B------:R-:W3:Y:S01]  /*36490*/  LDL.LU.64 R18, [R1+0x1388] ;  /* 0x0013880001127983 */ /* 0x000ee20000300a00 */
[----:B------:R-:W3:Y:S11]  /*364a0*/  LDL.LU.64 R16, [R1+0x1380] ;  /* 0x0013800001107983 */ /* 0x000ef60000300a00 */
[----:B------:R-:W-:Y:S10]  /*364b0*/  @!UPT UIADD3 URZ, URZ, URZ, URZ ;  /* 0x0000003f3f3ff290 */ /* 0x000ff4000fffe03f */
[----:B------:R-:W-:Y:S01]  /*364c0*/  STL.64 [R1+0x330], R20 ;  /* 0x0003301401007387 */ /* 0x000fe20000100a00 */
[----:B------:R0:W-:Y:S03]  /*364d0*/  STL.64 [R1+0x338], R22 ;  /* 0x0003381601007387 */ /* 0x0001e60000100a00 */
[----:B0-----:R-:W2:Y:S01]  /*364e0*/  LDL.LU R23, [R1+0xdf4] ;  /* 0x000df40001177983 */ /* 0x001ea20000300800 */
[----:B------:R-:W2:Y:S01]  /*364f0*/  LDL.LU R22, [R1+0xdec] ;  /* 0x000dec0001167983 */ /* 0x000ea20000300800 */
[----:B---3--:R-:W-:Y:S11]  /*36500*/  HMMA.16816.F32.BF16 R12, R24, R14, R16 ;  /* 0x0000000e180c723c */ /* 0x008ff60000041810 */
[----:B------:R-:W-:Y:S11]  /*36510*/  @!UPT UIADD3 URZ, URZ, URZ, URZ ;  /* 0x0000003f3f3ff290 */ /* 0x000ff6000fffe03f */
[----:B------:R-:W-:Y:S01]  /*36520*/  @!UPT UIADD3 URZ, URZ, URZ, URZ ;  /* 0x0000003f3f3ff290 */ /* 0x000fe2000fffe03f */
[----:B------:R-:W-:Y:S01]  /*36530*/  STL.64 [R1+0x450], R12 ;  /* 0x0004500c01007387 */ /* 0x000fe20000100a00 */
[----:B------:R-:W-:Y:S02]  /*36540*/  STL.64 [R1+0x458], R14 ;  /* 0x0004580e01007387 */ /* 0x000fe40000100a00 */
[----:B------:R-:W3:Y:S02]  /*36550*/  LDL.LU R21, [R1+0xde4] ;  /* 0x000de40001157983 */ /* 0x000ee40000300800 */
[----:B------:R-:W3:Y:S01]  /*36560*/  LDL.LU R20, [R1+0xddc] ;  /* 0x000ddc0001147983 */ /* 0x000ee20000300800 */
[----:B--2---:R-:W-:Y:S01]  /*36570*/  STL.64 [R1+0x1368], R22 ;  /* 0x0013681601007387 */ /* 0x004fe20000100a00 */
[----:B------:R-:W-:-:S03]  /*36580*/  IMAD.MOV.U32 R28, RZ, RZ, c[0x0][0x188] ;  /* 0x00006200ff1c7624 */ /* 0x000fc600078e00ff */
[----:B---3--:R0:W-:Y:S04]  /*36590*/  STL.64 [R1+0x1360], R20 ;  /* 0x0013601401007387 */ /* 0x0081e80000100a00 */
[----:B0-----:R-:W2:Y:S01]  /*365a0*/  LDL.LU R20, [R1+0x70] ;  /* 0x0000700001147983 */ /* 0x001ea20000300800 */
[----:B------:R-:W-:Y:S02]  /*365b0*/  IMAD.MOV.U32 R21, RZ, RZ, R0 ;  /* 0x000000ffff157224 */ /* 0x000fe400078e0000 */
[----:B------:R-:W3:Y:S02]  /*365c0*/  LDL.LU R0, [R1+0x1378] ;  /* 0x0013780001007983 */ /* 0x000ee40000300800 */
[----:B------:R-:W-:Y:S01]  /*365d0*/  IMAD.SHL.U32 R9, R28, 0x80, RZ ;  /* 0x000000801c097824 */ /* 0x000fe200078e00ff */
[----:B------:R-:W2:Y:S01]  /*365e0*/  LDL.LU R8, [R1+0xdd4] ;  /* 0x000dd40001087983 */ /* 0x000ea20000300800 */
[----:B------:R-:W2:Y:S02]  /*365f0*/  LDL.LU R10, [R1+0xdcc] ;  /* 0x000dcc00010a7983 */ /* 0x000ea40000300800 */
[----:B------:R-:W2:Y:S02]  /*36600*/  LDL.LU R11, [R1+0xdf0] ;  /* 0x000df000010b7983 */ /* 0x000ea40000300800 */
[----:B------:R-:W-:Y:S01]  /*36610*/  IMAD.SHL.U32 R9, R9, 0x2, RZ ;  /* 0x0000000209097824 */ /* 0x000fe200078e00ff */
[----:B------:R-:W2:Y:S01]  /*36620*/  LDL.LU R19, [R1+0xdc4] ;  /* 0x000dc40001137983 */ /* 0x000ea20000300800 */
[----:B------:R-:W2:Y:S02]  /*36630*/  LDL.LU R15, [R1+0xde8] ;  /* 0x000de800010f7983 */ /* 0x000ea40000300800 */
[----:B------:R-:W2:Y:S02]  /*36640*/  LDL.LU R18, [R1+0xdbc] ;  /* 0x000dbc0001127983 */ /* 0x000ea40000300800 */
[----:B------:R-:W2:Y:S02]  /*36650*/  LDL.LU R14, [R1+0xde0] ;  /* 0x000de000010e7983 */ /* 0x000ea40000300800 */
[----:B----4-:R-:W-:Y:S01]  /*36660*/  IMAD.MOV.U32 R23, RZ, RZ, R2 ;  /* 0x000000ffff177224 */ /* 0x010fe200078e0002 */
[----:B------:R-:W4:Y:S01]  /*36670*/  LDL.LU R17, [R1+0xdb4] ;  /* 0x000db40001117983 */ /* 0x000f220000300800 */
[----:B------:R-:W2:Y:S01]  /*36680*/  LDL.LU R13, [R1+0xdd8] ;  /* 0x000dd800010d7983 */ /* 0x000ea20000300800 */
[-C--:B------:R-:W-:Y:S01]  /*36690*/  IADD3 R2, P0, R4, R9.reuse, RZ ;  /* 0x0000000904027210 */ /* 0x080fe20007f1e0ff */
[----:B------:R-:W2:Y:S02]  /*366a0*/  LDL.LU R16, [R1+0xdac] ;  /* 0x000dac0001107983 */ /* 0x000ea40000300800 */
[----:B------:R-:W-:Y:S01]  /*366b0*/  IMAD.MOV.U32 R22, RZ, RZ, R3 ;  /* 0x000000ffff167224 */ /* 0x000fe200078e0003 */
[----:B------:R-:W2:Y:S01]  /*366c0*/  LDL.LU R12, [R1+0xdd0] ;  /* 0x000dd000010c7983 */ /* 0x000ea20000300800 */
[----:B------:R-:W2:Y:S01]  /*366d0*/  LDL.LU R29, [R1+0xda4] ;  /* 0x000da400011d7983 */ /* 0x000ea20000300800 */
[----:B------:R-:W-:Y:S01]  /*366e0*/  IADD3 R3, P1, R6, R9, RZ ;  /* 0x0000000906037210 */ /* 0x000fe20007f3e0ff */
[----:B------:R-:W2:Y:S01]  /*366f0*/  LDL.LU R28, [R1+0xdc8] ;  /* 0x000dc800011c7983 */ /* 0x000ea20000300800 */
[----:B------:R0:W-:Y:S04]  /*36700*/  STL [R1+0x1228], R2 ;  /* 0x0012280201007387 */ /* 0x0001e80000100800 */
[----:B0-----:R-:W2:Y:S01]  /*36710*/  LDL.LU R2, [R1+0x7cc] ;  /* 0x0007cc0001027983 */ /* 0x001ea20000300800 */
[----:B------:R-:W4:Y:S02]  /*36720*/  LDL.LU.64 R6, [R1+0x1370] ;  /* 0x0013700001067983 */ /* 0x000f240000300a00 */
[----:B------:R0:W-:Y:S02]  /*36730*/  STL [R1+0x122c], R3 ;  /* 0x00122c0301007387 */ /* 0x0001e40000100800 */
[----:B0-----:R-:W4:Y:S01]  /*36740*/  LDL R3, [R1+0x11dc] ;  /* 0x0011dc0001037983 */ /* 0x001f220000100800 */
[----:B---3--:R-:W-:-:S05]  /*36750*/  IMAD.X R4, R5, 0x1, R0, P0 ;  /* 0x0000000105047824 */ /* 0x008fca00000e0600 */
[----:B------:R0:W-:Y:S04]  /*36760*/  STL [R1+0x1230], R4 ;  /* 0x0012300401007387 */ /* 0x0001e80000100800 */
[----:B0-----:R-:W3:Y:S01]  /*36770*/  LDL.LU.64 R4, [R1+0x5d0] ;  /* 0x0005d00001047983 */ /* 0x001ee20000300a00 */
[----:B--2---:R-:W-:Y:S01]  /*36780*/  IADD3 R2, R2, 0x1, RZ ;  /* 0x0000000102027810 */ /* 0x004fe20007ffe0ff */
[----:B----4-:R-:W-:Y:S04]  /*36790*/  HMMA.16816.F32.BF16 R24, R24, R6, R20 ;  /* 0x000000061818723c */ /* 0x010fe80000041814 */
[----:B------:R-:W-:Y:S01]  /*367a0*/  STL [R1+0x7cc], R2 ;  /* 0x0007cc0201007387 */ /* 0x000fe20000100800 */
[----:B---3--:R-:W-:-:S05]  /*367b0*/  IMAD.X R5, R5, 0x1, R0, P1 ;  /* 0x0000000105057824 */ /* 0x008fca00008e0600 */
[----:B------:R-:W-:Y:S01]  /*367c0*/  STL [R1+0x1234], R5 ;  /* 0x0012340501007387 */ /* 0x000fe20000100800 */
[----:B------:R-:W2:Y:S02]  /*367d0*/  LDL.LU.64 R22, [R1+0x1368] ;  /* 0x0013680001167983 */ /* 0x000ea40000300a00 */
[----:B------:R-:W3:Y:S11]  /*367e0*/  LDL.LU.64 R20, [R1+0x1360] ;  /* 0x0013600001147983 */ /* 0x000ef60000300a00 */
[----:B------:R-:W-:-:S02]  /*367f0*/  IMAD.MOV.U32 R6, RZ, RZ, R27 ;  /* 0x000000ffff067224 */ /* 0x000fc400078e001b */
[----:B------:R-:W-:Y:S01]  /*36800*/  IMAD.MOV.U32 R7, RZ, RZ, R26 ;  /* 0x000000ffff077224 */ /* 0x000fe200078e001a */
[----:B------:R-:W-:Y:S01]  /*36810*/  STL.64 [R1+0x460], R24 ;  /* 0x0004601801007387 */ /* 0x000fe20000100a00 */
[----:B------:R-:W-:Y:S02]  /*36820*/  STL.64 [R1+0x468], R26 ;  /* 0x0004681a01007387 */ /* 0x000fe40000100a00 */
[----:B------:R-:W-:Y:S01]  /*36830*/  STL [R1+0x123c], R6 ;  /* 0x00123c0601007387 */ /* 0x000fe20000100800 */
[-C--:B------:R-:W-:Y:S01]  /*36840*/  IADD3 R8, P5, R8, R9.reuse, RZ ;  /* 0x0000000908087210 */ /* 0x080fe20007fbe0ff */
[----:B------:R-:W-:Y:S01]  /*36850*/  STL [R1+0x1238], R7 ;  /* 0x0012380701007387 */ /* 0x000fe20000100800 */
[----:B------:R-:W-:-:S03]  /*36860*/  IADD3 R10, P6, R10, R9, RZ ;  /* 0x000000090a0a7210 */ /* 0x000fc60007fde0ff */
[--C-:B------:R-:W-:Y:S01]  /*36870*/  IMAD.X R12, R12, 0x1, R0.reuse, P5 ;  /* 0x000000010c0c7824 */ /* 0x100fe200028e0600 */
[-C--:B------:R-:W-:Y:S01]  /*36880*/  IADD3 R29, P5, R29, R9.reuse, RZ ;  /* 0x000000091d1d7210 */ /* 0x080fe20007fbe0ff */
[--C-:B------:R-:W-:Y:S01]  /*36890*/  IMAD.X R28, R28, 0x1, R0.reuse, P6 ;  /* 0x000000011c1c7824 */ /* 0x100fe200030e0600 */
[-C--:B--2---:R-:W-:Y:S02]  /*368a0*/  IADD3 R23, P1, R23, R9.reuse, RZ ;  /* 0x0000000917177210 */ /* 0x084fe40007f3e0ff */
[-C--:B------:R-:W-:Y:S02]  /*368b0*/  IADD3 R22, P2, R22, R9.reuse, RZ ;  /* 0x0000000916167210 */ /* 0x080fe40007f5e0ff */
[-C--:B---3--:R-:W-:Y:S02]  /*368c0*/  IADD3 R21, P3, R21, R9.reuse, RZ ;  /* 0x0000000915157210 */ /* 0x088fe40007f7e0ff */
[----:B------:R-:W-:Y:S01]  /*368d0*/  IADD3 R20, P4, R20, R9, RZ ;  /* 0x0000000914147210 */ /* 0x000fe20007f9e0ff */
[----:B------:R-:W-:Y:S01]  /*368e0*/  STL [R1+0xdf4], R23 ;  /* 0x000df41701007387 */ /* 0x000fe20000100800 */
[----:B------:R-:W-:Y:S02]  /*368f0*/  STL [R1+0xdec], R22 ;  /* 0x000dec1601007387 */ /* 0x000fe40000100800 */
[----:B------:R-:W-:-:S02]  /*36900*/  IMAD.X R11, R11, 0x1, R0, P1 ;  /* 0x000000010b0b7824 */ /* 0x000fc400008e0600 */
[----:B------:R-:W-:Y:S01]  /*36910*/  STL [R1+0xde4], R21 ;  /* 0x000de41501007387 */ /* 0x000fe20000100800 */
[-C--:B------:R-:W-:Y:S01]  /*36920*/  IADD3 R19, P1, R19, R9.reuse, RZ ;  /* 0x0000000913137210 */ /* 0x080fe20007f3e0ff */
[----:B------:R-:W-:Y:S01]  /*36930*/  STL [R1+0xddc], R20 ;  /* 0x000ddc1401007387 */ /* 0x000fe20000100800 */
[--C-:B------:R-:W-:Y:S02]  /*36940*/  IMAD.X R15, R15, 0x1, R0.reuse, P2 ;  /* 0x000000010f0f7824 */ /* 0x100fe400010e0600 */
[----:B------:R-:W-:Y:S01]  /*36950*/  STL [R1+0xdd4], R8 ;  /* 0x000dd40801007387 */ /* 0x000fe20000100800 */
[-C--:B------:R-:W-:Y:S01]  /*36960*/  IADD3 R18, P2, R18, R9.reuse, RZ ;  /* 0x0000000912127210 */ /* 0x080fe20007f5e0ff */
[----:B------:R-:W-:Y:S01]  /*36970*/  STL [R1+0xdcc], R10 ;  /* 0x000dcc0a01007387 */ /* 0x000fe20000100800 */
[--C-:B------:R-:W-:Y:S02]  /*36980*/  IMAD.X R14, R14, 0x1, R0.reuse, P3 ;  /* 0x000000010e0e7824 */ /* 0x100fe400018e0600 */
[----:B------:R-:W-:Y:S01]  /*36990*/  STL [R1+0xdf0], R11 ;  /* 0x000df00b01007387 */ /* 0x000fe20000100800 */
[----:B------:R-:W-:Y:S01]  /*369a0*/  IADD3 R17, P3, R17, R9, RZ ;  /* 0x0000000911117210 */ /* 0x000fe20007f7e0ff */
[----:B------:R-:W-:Y:S01]  /*369b0*/  STL [R1+0xdc4], R19 ;  /* 0x000dc41301007387 */ /* 0x000fe20000100800 */
[----:B------:R-:W-:-:S02]  /*369c0*/  IMAD.X R13, R13, 0x1, R0, P4 ;  /* 0x000000010d0d7824 */ /* 0x000fc400020e0600 */
[----:B------:R-:W-:Y:S01]  /*369d0*/  STL [R1+0xde8], R15 ;  /* 0x000de80f01007387 */ /* 0x000fe20000100800 */
[----:B------:R-:W-:Y:S01]  /*369e0*/  IADD3 R16, P4, R16, R9, RZ ;  /* 0x0000000910107210 */ /* 0x000fe20007f9e0ff */
[----:B------:R-:W-:Y:S01]  /*369f0*/  STL [R1+0xdbc], R18 ;  /* 0x000dbc1201007387 */ /* 0x000fe20000100800 */
[----:B------:R-:W-:Y:S02]  /*36a00*/  STL [R1+0xde0], R14 ;  /* 0x000de00e01007387 */ /* 0x000fe40000100800 */
[----:B------:R-:W-:Y:S02]  /*36a10*/  STL [R1+0xdb4], R17 ;  /* 0x000db41101007387 */ /* 0x000fe40000100800 */
[----:B------:R-:W-:Y:S01]  /*36a20*/  STL [R1+0xdd8], R13 ;  /* 0x000dd80d01007387 */ /* 0x000fe20000100800 */
[----:B------:R-:W-:Y:S01]  /*36a30*/  STL [R1+0xdac], R16 ;  /* 0x000dac1001007387 */ /* 0x000fe20000100800 */
[----:B------:R0:W-:Y:S02]  /*36a40*/  STL [R1+0x135c], R0 ;  /* 0x00135c0001007387 */ /* 0x0001e40000100800 */
[----:B------:R-:W-:Y:S01]  /*36a50*/  STL [R1+0xdd0], R12 ;  /* 0x000dd00c01007387 */ /* 0x000fe20000100800 */
[----:B0-----:R-:W2:Y:S01]  /*36a60*/  LDL.LU R0, [R1+0xd9c] ;  /* 0x000d9c0001007983 */ /* 0x001ea20000300800 */
[----:B------:R-:W-:Y:S02]  /*36a70*/  STL [R1+0xda4], R29 ;  /* 0x000da41d01007387 */ /* 0x000fe40000100800 */
[----:B------:R-:W3:Y:S02]  /*36a80*/  LDL.LU R7, [R1+0xd8c] ;  /* 0x000d8c0001077983 */ /* 0x000ee40000300800 */
[----:B------:R-:W-:Y:S01]  /*36a90*/  STL [R1+0xdc8], R28 ;  /* 0x000dc81c01007387 */ /* 0x000fe20000100800 */
[----:B---3--:R0:W-:Y:S04]  /*36aa0*/  STL [R1+0x1350], R7 ;  /* 0x0013500701007387 */ /* 0x0081e80000100800 */
[----:B0-----:R-:W3:Y:S04]  /*36ab0*/  LDL.LU R7, [R1+0xdb8] ;  /* 0x000db80001077983 */ /* 0x001ee80000300800 */
[----:B---3--:R0:W-:Y:S04]  /*36ac0*/  STL [R1+0x1354], R7 ;  /* 0x0013540701007387 */ /* 0x0081e80000100800 */
[----:B0-----:R-:W3:Y:S01]  /*36ad0*/  LDL.LU R7, [R1+0xd94] ;  /* 0x000d940001077983 */ /* 0x001ee20000300800 */
[----:B------:R-:W-:-:S02]  /*36ae0*/  ISETP.NE.U32.AND P0, PT, R2, R3, PT ;  /* 0x000000030200720c */ /* 0x000fc40003f05070 */
[----:B--2---:R-:W-:Y:S01]  /*36af0*/  IADD3 R0, P6, R0, R9, RZ ;  /* 0x0000000900007210 */ /* 0x004fe20007fde0ff */
[----:B---3--:R0:W-:Y:S04]  /*36b00*/  STL [R1+0x1358], R7 ;  /* 0x0013580701007387 */ /* 0x0081e80000100800 */
        /* <DEDUP_REMOVED lines=27> */
[----:B------:R0:W-:Y:S02]  /*36cc0*/  STL [R1+0xd9c], R0 ;  /* 0x000d9c0001007387 */ /* 0x0001e40000100800 */
[----:B0-----:R-:W2:Y:S02]  /*36cd0*/  LDL.LU R0, [R1+0x135c] ;  /* 0x00135c0001007983 */ /* 0x001ea40000300800 */
[----:B--2---:R-:W-:-:S05]  /*36ce0*/  IMAD.X R7, R7, 0x1, R0, P1 ;  /* 0x0000000107077824 */ /* 0x004fca00008e0600 */
[----:B------:R0:W-:Y:S04]  /*36cf0*/  STL [R1+0xdc0], R7 ;  /* 0x000dc00701007387 */ /* 0x0001e80000100800 */
[----:B0-----:R-:W2:Y:S02]  /*36d00*/  LDL.LU R7, [R1+0x1358] ;  /* 0x0013580001077983 */ /* 0x001ea40000300800 */
[----:B--2---:R-:W-:-:S05]  /*36d10*/  IADD3 R7, P1, R7, R9, RZ ;  /* 0x0000000907077210 */ /* 0x004fca0007f3e0ff */
[----:B------:R0:W-:Y:S04]  /*36d20*/  STL [R1+0xd94], R7 ;  /* 0x000d940701007387 */ /* 0x0001e80000100800 */
[----:B0-----:R-:W2:Y:S02]  /*36d30*/  LDL.LU R7, [R1+0x1354] ;  /* 0x0013540001077983 */ /* 0x001ea40000300800 */
[----:B--2---:R-:W-:-:S05]  /*36d40*/  IMAD.X R7, R7, 0x1, R0, P2 ;  /* 0x0000000107077824 */ /* 0x004fca00010e0600 */
[----:B------:R0:W-:Y:S04]  /*36d50*/  STL [R1+0xdb8], R7 ;  /* 0x000db80701007387 */ /* 0x0001e80000100800 */
[----:B0-----:R-:W2:Y:S01]  /*36d60*/  LDL.LU R7, [R1+0x1350] ;  /* 0x0013500001077983 */ /* 0x001ea20000300800 */
[--C-:B---3--:R-:W-:Y:S01]  /*36d70*/  IMAD.X R6, R6, 0x1, R0.reuse, P3 ;  /* 0x0000000106067824 */ /* 0x108fe200018e0600 */
[-C--:B----4-:R-:W-:Y:S01]  /*36d80*/  IADD3 R24, P3, R24, R9.reuse, RZ ;  /* 0x0000000918187210 */ /* 0x090fe20007f7e0ff */
[--C-:B------:R-:W-:Y:S01]  /*36d90*/  IMAD.X R25, R25, 0x1, R0.reuse, P4 ;  /* 0x0000000119197824 */ /* 0x100fe200020e0600 */
[-C--:B------:R-:W-:Y:S01]  /*36da0*/  IADD3 R26, P4, R26, R9.reuse, RZ ;  /* 0x000000091a1a7210 */ /* 0x080fe20007f9e0ff */
        /* <DEDUP_REMOVED lines=16> */
[----:B------:R-:W-:Y:S01]  /*36eb0*/  IMAD.X R29, R29, 0x1, R0, P3 ;  /* 0x000000011d1d7824 */ /* 0x000fe200018e0600 */
[----:B------:R-:W-:-:S02]  /*36ec0*/  IADD3 R28, P3, R28, R9, RZ ;  /* 0x000000091c1c7210 */ /* 0x000fc40007f7e0ff */
[----:B--2---:R-:W-:-:S05]  /*36ed0*/  IADD3 R7, P2, R7, R9, RZ ;  /* 0x0000000907077210 */ /* 0x004fca0007f5e0ff */
[----:B------:R-:W-:Y:S01]  /*36ee0*/  STL [R1+0xd8c], R7 ;  /* 0x000d8c0701007387 */ /* 0x000fe20000100800 */
[----:B------:R-:W-:Y:S02]  /*36ef0*/  STL [R1+0xdb0], R6 ;  /* 0x000db00601007387 */ /* 0x000fe40000100800 */
[----:B------:R-:W-:Y:S02]  /*36f00*/  STL [R1+0xd84], R24 ;  /* 0x000d841801007387 */ /* 0x000fe40000100800 */
[----:B------:R-:W-:Y:S01]  /*36f10*/  STL [R1+0xda8], R25 ;  /* 0x000da81901007387 */ /* 0x000fe20000100800 */
[----:B------:R-:W-:Y:S01]  /*36f20*/  STL [R1+0xd7c], R26 ;  /* 0x000d7c1a01007387 */ /* 0x000fe20000100800 */
[----:B------:R-:W-:Y:S02]  /*36f30*/  STL [R1+0xda0], R27 ;  /* 0x000da01b01007387 */ /* 0x000fe40000100800 */
[----:B------:R-:W-:Y:S02]  /*36f40*/  STL [R1+0xd74], R5 ;  /* 0x000d740501007387 */ /* 0x000fe40000100800 */
[--C-:B------:R-:W-:Y:S01]  /*36f50*/  IMAD.X R22, R22, 0x1, R0.reuse, P2 ;  /* 0x0000000116167824 */ /* 0x100fe200010e0600 */
[----:B------:R-:W-:Y:S01]  /*36f60*/  STL [R1+0xd98], R4 ;  /* 0x000d980401007387 */ /* 0x000fe20000100800 */
[----:B------:R-:W-:Y:S01]  /*36f70*/  IADD3 R21, P2, R21, R9, RZ ;  /* 0x0000000915157210 */ /* 0x000fe20007f5e0ff */
[----:B------:R-:W-:Y:S02]  /*36f80*/  STL [R1+0xd6c], R3 ;  /* 0x000d6c0301007387 */ /* 0x000fe40000100800 */
[----:B------:R-:W-:Y:S01]  /*36f90*/  STL [R1+0xd90], R2 ;  /* 0x000d900201007387 */ /* 0x000fe20000100800 */
[----:B------:R-:W-:Y:S01]  /*36fa0*/  STL [R1+0xd64], R23 ;  /* 0x000d641701007387 */ /* 0x000fe20000100800 */
[----:B------:R-:W-:Y:S02]  /*36fb0*/  STL [R1+0xd88], R22 ;  /* 0x000d881601007387 */ /* 0x000fe40000100800 */
[----:B------:R-:W-:Y:S02]  /*36fc0*/  STL [R1+0xd5c], R21 ;  /* 0x000d5c1501007387 */ /* 0x000fe40000100800 */
[----:B------:R-:W-:Y:S01]  /*36fd0*/  STL [R1+0xd80], R20 ;  /* 0x000d801401007387 */ /* 0x000fe20000100800 */
[----:B------:R-:W-:Y:S01]  /*36fe0*/  STL [R1+0xd54], R8 ;  /* 0x000d540801007387 */ /* 0x000fe20000100800 */
[----:B------:R-:W-:Y:S02]  /*36ff0*/  STL [R1+0xd78], R10 ;  /* 0x000d780a01007387 */ /* 0x000fe40000100800 */
[----:B------:R-:W-:Y:S02]  /*37000*/  STL [R1+0xd4c], R11 ;  /* 0x000d4c0b01007387 */ /* 0x000fe40000100800 */
[----:B------:R-:W-:Y:S01]  /*37010*/  STL [R1+0xd70], R19 ;  /* 0x000d701301007387 */ /* 0x000fe20000100800 */
[----:B------:R-:W-:Y:S01]  /*37020*/  STL [R1+0xd44], R15 ;  /* 0x000d440f01007387 */ /* 0x000fe20000100800 */
[----:B------:R-:W-:-:S02]  /*37030*/  IMAD.X R16, R16, 0x1, R0, P2 ;  /* 0x0000000110107824 */ /* 0x000fc400010e0600 */
[----:B------:R-:W-:Y:S02]  /*37040*/  STL [R1+0xd68], R18 ;  /* 0x000d681201007387 */ /* 0x000fe40000100800 */
[----:B------:R-:W-:Y:S01]  /*37050*/  STL [R1+0xd3c], R14 ;  /* 0x000d3c0e01007387 */ /* 0x000fe20000100800 */
[----:B------:R-:W-:Y:S01]  /*37060*/  IADD3 R12, P2, R12, R9, RZ ;  /* 0x000000090c0c7210 */ /* 0x000fe20007f5e0ff */
[----:B------:R-:W-:Y:S01]  /*37070*/  STL [R1+0xd60], R17 ;  /* 0x000d601101007387 */ /* 0x000fe20000100800 */
[----:B------:R-:W-:Y:S02]  /*37080*/  STL [R1+0xd34], R13 ;  /* 0x000d340d01007387 */ /* 0x000fe40000100800 */
[----:B------:R-:W-:Y:S02]  /*37090*/  STL [R1+0xd58], R16 ;  /* 0x000d581001007387 */ /* 0x000fe40000100800 */
[----:B------:R0:W-:Y:S01]  /*370a0*/  STL [R1+0x134c], R9 ;  /* 0x00134c0901007387 */ /* 0x0001e20000100800 */
[----:B------:R-:W-:Y:S04]  /*370b0*/  STL [R1+0xd2c], R12 ;  /* 0x000d2c0c01007387 */ /* 0x000fe80000100800 */
        /* <DEDUP_REMOVED lines=8> */
[----:B--2---:R-:W-:-:S03]  /*37140*/  IMAD.X R9, R9, 0x1, R0, P4 ;  /* 0x0000000109097824 */ /* 0x004fc600020e0600 */
        /* <DEDUP_REMOVED lines=30> */
[----:B--2---:R-:W-:-:S05]  /*37330*/  IADD3 R7, P4, R7, R9, RZ ;  /* 0x0000000907077210 */ /* 0x004fca0007f9e0ff */
[----:B------:R0:W-:Y:S04]  /*37340*/  STL [R1+0xd1c], R7 ;  /* 0x000d1c0701007387 */ /* 0x0001e80000100800 */
[----:B0-----:R-:W2:Y:S02]  /*37350*/  LDL.LU R7, [R1+0x1348] ;  /* 0x0013480001077983 */ /* 0x001ea40000300800 */
[----:B--2---:R-:W-:-:S05]  /*37360*/  IMAD.X R7, R7, 0x1, R0, P5 ;  /* 0x0000000107077824 */ /* 0x004fca00028e0600 */
[----:B------:R0:W-:Y:S04]  /*37370*/  STL [R1+0xd40], R7 ;  /* 0x000d400701007387 */ /* 0x0001e80000100800 */
[----:B0-----:R-:W2:Y:S02]  /*37380*/  LDL.LU R7, [R1+0x1344] ;  /* 0x0013440001077983 */ /* 0x001ea40000300800 */
[----:B--2---:R-:W-:-:S05]  /*37390*/  IADD3 R7, P5, R7, R9, RZ ;  /* 0x0000000907077210 */ /* 0x004fca0007fbe0ff */
[----:B------:R0:W-:Y:S04]  /*373a0*/  STL [R1+0xd14], R7 ;  /* 0x000d140701007387 */ /* 0x0001e80000100800 */
[----:B0-----:R-:W2:Y:S01]  /*373b0*/  LDL.LU R7, [R1+0x1340] ;  /* 0x0013400001077983 */ /* 0x001ea20000300800 */
[--C-:B----4-:R-:W-:Y:S01]  /*373c0*/  IMAD.X R24, R24, 0x1, R0.reuse, P1 ;  /* 0x0000000118187824 */ /* 0x110fe200008e0600 */
        /* <DEDUP_REMOVED lines=18> */
[----:B------:R-:W-:Y:S01]  /*374f0*/  IADD3 R16, P5, R16, R9, RZ ;  /* 0x0000000910107210 */ /* 0x000fe20007fbe0ff */
[----:B------:R-:W-:-:S02]  /*37500*/  IMAD.X R28, R28, 0x1, R0, P1 ;  /* 0x000000011c1c7824 */ /* 0x000fc400008e0600 */
[----:B--2---:R-:W-:Y:S01]  /*37510*/  IMAD.X R7, R7, 0x1, R0, P6 ;  /* 0x0000000107077824 */ /* 0x004fe200030e0600 */
[----:B---3--:R-:W-:-:S04]  /*37520*/  IADD3 R6, P6, R6, R9, RZ ;  /* 0x0000000906067210 */ /* 0x008fc80007fde0ff */
[----:B------:R-:W-:Y:S01]  /*37530*/  STL [R1+0xd38], R7 ;  /* 0x000d380701007387 */ /* 0x000fe20000100800 */
[----:B------:R-:W-:Y:S02]  /*37540*/  STL [R1+0xd0c], R6 ;  /* 0x000d0c0601007387 */ /* 0x000fe40000100800 */
[----:B------:R-:W-:Y:S02]  /*37550*/  STL [R1+0xd30], R24 ;  /* 0x000d301801007387 */ /* 0x000fe40000100800 */
[----:B------:R-:W-:Y:S01]  /*37560*/  STL [R1+0xd04], R25 ;  /* 0x000d041901007387 */ /* 0x000fe20000100800 */
[----:B------:R-:W-:Y:S01]  /*37570*/  STL [R1+0xd28], R26 ;  /* 0x000d281a01007387 */ /* 0x000fe20000100800 */
[----:B------:R-:W-:Y:S02]  /*37580*/  STL [R1+0xcfc], R27 ;  /* 0x000cfc1b01007387 */ /* 0x000fe40000100800 */
        /* <DEDUP_REMOVED lines=17> */
[----:B------:R-:W-:-:S02]  /*376a0*/  IMAD.X R12, R12, 0x1, R0, P6 ;  /* 0x000000010c0c7824 */ /* 0x000fc400030e0600 */
[----:B------:R-:W-:Y:S01]  /*376b0*/  STL [R1+0xcbc], R17 ;  /* 0x000cbc1101007387 */ /* 0x000fe20000100800 */
[-C--:B------:R-:W-:Y:S01]  /*376c0*/  IADD3 R29, P6, R29, R9.reuse, RZ ;  /* 0x000000091d1d7210 */ /* 0x080fe20007fde0ff */
[----:B------:R-:W-:Y:S01]  /*376d0*/  STL [R1+0xce0], R13 ;  /* 0x000ce00d01007387 */ /* 0x000fe20000100800 */
[----:B------:R-:W-:Y:S02]  /*376e0*/  STL [R1+0xcb4], R16 ;  /* 0x000cb41001007387 */ /* 0x000fe40000100800 */
        /* <DEDUP_REMOVED lines=10> */
[----:B--2---:R-:W-:-:S03]  /*37790*/  IADD3 R0, P1, R0, R9, RZ ;  /* 0x0000000900007210 */ /* 0x004fc60007f3e0ff */
        /* <DEDUP_REMOVED lines=1365> */
[----:B------:R-:W-:Y:S01]  /*3ccf0*/  IADD3 R19, P3, R19, UR8, RZ ;  /* 0x0000000813137c10 */ /* 0x000fe2000ff7e0ff */
[--C-:B------:R-:W-:Y:S01]  /*3cd00*/  IMAD.X R15, R15, 0x1, R0.reuse, P4 ;  /* 0x000000010f0f7824 */ /* 0x100fe200020e0600 */
[----:B------:R-:W-:Y:S01]  /*3cd10*/  IADD3 R18, P4, R18, UR8, RZ ;  /* 0x0000000812127c10 */ /* 0x000fe2000ff9e0ff */
[--C-:B------:R-:W-:Y:S01]  /*3cd20*/  IMAD.X R14, R14, 0x1, R0.reuse, P5 ;  /* 0x000000010e0e7824 */ /* 0x100fe200028e0600 */
[----:B------:R-:W-:Y:S01]  /*3cd30*/  IADD3 R17, P5, R17, UR8, RZ ;  /* 0x0000000811117c10 */ /* 0x000fe2000ffbe0ff */
[--C-:B------:R-:W-:Y:S01]  /*3cd40*/  IMAD.X R13, R13, 0x1, R0.reuse, P6 ;  /* 0x000000010d0d7824 */ /* 0x100fe200030e0600 */
[----:B------:R-:W-:Y:S01]  /*3cd50*/  IADD3 R16, P6, R16, UR8, RZ ;  /* 0x0000000810107c10 */ /* 0x000fe2000ffde0ff */
[----:B--2---:R-:W-:Y:S01]  /*3cd60*/  IMAD.X R7, R7, 0x1, R0, P1 ;  /* 0x0000000107077824 */ /* 0x004fe200008e0600 */
[----:B---3--:R-:W-:-:S04]  /*3cd70*/  IADD3 R6, P1, R6, R9, RZ ;  /* 0x0000000906067210 */ /* 0x008fc80007f3e0ff */
[----:B------:R0:W-:Y:S01]  /*3cd80*/  STL [R1+0xf5c], R7 ;  /* 0x000f5c0701007387 */ /* 0x0001e20000100800 */
        /* <DEDUP_REMOVED lines=25> */
[----:B0-----:R-:W2:Y:S02]  /*3cf20*/  LDL.LU R7, [R1+0x10bc] ;  /* 0x0010bc0001077983 */ /* 0x001ea40000300800 */
[----:B------:R-:W-:Y:S01]  /*3cf30*/  IMAD.X R12, R12, 0x1, R0, P1 ;  /* 0x000000010c0c7824 */ /* 0x000fe200008e0600 */
[----:B------:R-:W-:-:S04]  /*3cf40*/  IADD3 R29, P1, R29, UR8, RZ ;  /* 0x000000081d1d7c10 */ /* 0x000fc8000ff3e0ff */
[----:B------:R-:W-:Y:S01]  /*3cf50*/  STL [R1+0xfb0], R12 ;  /* 0x000fb00c01007387 */ /* 0x000fe20000100800 */
[----:B------:R-:W-:-:S03]  /*3cf60*/  IMAD.X R28, R28, 0x1, R0, P2 ;  /* 0x000000011c1c7824 */ /* 0x000fc600010e0600 */
[----:B--2---:R0:W-:Y:S01]  /*3cf70*/  STL [R1+0x125c], R7 ;  /* 0x00125c0701007387 */ /* 0x0041e20000100800 */
[----:B------:R1:W-:Y:S03]  /*3cf80*/  STL [R1+0x10c4], R29 ;  /* 0x0010c41d01007387 */ /* 0x0003e60000100800 */
[----:B0-----:R-:W2:Y:S01]  /*3cf90*/  LDL.LU R7, [R1+0x10c0] ;  /* 0x0010c00001077983 */ /* 0x001ea20000300800 */
[----:B------:R0:W-:Y:S02]  /*3cfa0*/  STL [R1+0x7d4], R28 ;  /* 0x0007d41c01007387 */ /* 0x0001e40000100800 */
[----:B------:R-:W3:Y:S02]  /*3cfb0*/  LDL.LU R6, [R1+0xfd4] ;  /* 0x000fd40001067983 */ /* 0x000ee40000300800 */
[----:B------:R-:W4:Y:S01]  /*3cfc0*/  LDL.LU R24, [R1+0x10b4] ;  /* 0x0010b40001187983 */ /* 0x000f220000300800 */
[----:B------:R-:W3:Y:S01]  /*3cfd0*/  LDL.LU R25, [R1+0xfd0] ;  /* 0x000fd00001197983 */ /* 0x000ee20000300800 */
        /* <DEDUP_REMOVED lines=22> */
[----:B-1----:R-:W4:Y:S01]  /*3d140*/  LDL.LU R29, [R1+0x1054] ;  /* 0x00105400011d7983 */ /* 0x002f220000300800 */
[----:B0-----:R-:W4:Y:S01]  /*3d150*/  LDL.LU R28, [R1+0x1078] ;  /* 0x00107800011c7983 */ /* 0x001f220000300800 */
[----:B------:R0:W-:Y:S03]  /*3d160*/  STL [R1+0x1240], R0 ;  /* 0x0012400001007387 */ /* 0x0001e60000100800 */
[----:B0-----:R-:W4:Y:S01]  /*3d170*/  LDL.LU R0, [R1+0x7d0] ;  /* 0x0007d00001007983 */ /* 0x001f220000300800 */
[----:B--2---:R-:W-:-:S05]  /*3d180*/  IADD3 R7, P2, R7, UR8, RZ ;  /* 0x0000000807077c10 */ /* 0x004fca000ff5e0ff */
[----:B------:R0:W-:Y:S04]  /*3d190*/  STL [R1+0x10c0], R7 ;  /* 0x0010c00701007387 */ /* 0x0001e80000100800 */
[----:B0-----:R-:W2:Y:S01]  /*3d1a0*/  LDL.LU R7, [R1+0x125c] ;  /* 0x00125c0001077983 */ /* 0x001ea20000300800 */
[----:B---3--:R-:W-:Y:S01]  /*3d1b0*/  IADD3.X R6, R6, UR5, RZ, P4, !PT ;  /* 0x0000000506067c10 */ /* 0x008fe2000a7fe4ff */
[----:B----4-:R-:W-:Y:S01]  /*3d1c0*/  IADD3 R24, P4, R24, UR8, RZ ;  /* 0x0000000818187c10 */ /* 0x010fe2000ff9e0ff */
[----:B------:R-:W-:Y:S01]  /*3d1d0*/  IADD3.X R25, R25, UR5, RZ, P5, !PT ;  /* 0x0000000519197c10 */ /* 0x000fe2000affe4ff */
[----:B------:R-:W-:Y:S01]  /*3d1e0*/  IADD3 R26, P5, R26, UR8, RZ ;  /* 0x000000081a1a7c10 */ /* 0x000fe2000ffbe0ff */
[----:B------:R-:W-:Y:S01]  /*3d1f0*/  IADD3.X R27, R27, UR5, RZ, P6, !PT ;  /* 0x000000051b1b7c10 */ /* 0x000fe2000b7fe4ff */
[----:B------:R-:W-:Y:S01]  /*3d200*/  IADD3 R5, P6, R5, UR8, RZ ;  /* 0x0000000805057c10 */ /* 0x000fe2000ffde0ff */
[----:B------:R-:W-:Y:S01]  /*3d210*/  IADD3.X R4, R4, UR5, RZ, P1, !PT ;  /* 0x0000000504047c10 */ /* 0x000fe20008ffe4ff */
[----:B------:R-:W-:Y:S01]  /*3d220*/  IADD3 R3, P1, R3, UR8, RZ ;  /* 0x0000000803037c10 */ /* 0x000fe2000ff3e0ff */
[----:B------:R-:W-:Y:S01]  /*3d230*/  IADD3.X R2, R2, UR5, RZ, P2, !PT ;  /* 0x0000000502027c10 */ /* 0x000fe200097fe4ff */
[----:B------:R-:W-:Y:S01]  /*3d240*/  IADD3 R23, P2, R23, UR8, RZ ;  /* 0x0000000817177c10 */ /* 0x000fe2000ff5e0ff */
[----:B------:R-:W-:-:S05]  /*3d250*/  IADD3.X R0, R0, UR5, RZ, P3, !PT ;  /* 0x0000000500007c10 */ /* 0x000fca0009ffe4ff */
[----:B------:R0:W-:Y:S01]  /*3d260*/  STL [R1+0x7d0], R0 ;  /* 0x0007d00001007387 */ /* 0x0001e20000100800 */
        /* <DEDUP_REMOVED lines=10> */
[----:B--2---:R-:W-:-:S05]  /*3d310*/  IADD3 R7, P3, R7, UR8, RZ ;  /* 0x0000000807077c10 */ /* 0x004fca000ff7e0ff */
[----:B------:R-:W-:Y:S01]  /*3d320*/  STL [R1+0x10bc], R7 ;  /* 0x0010bc0701007387 */ /* 0x000fe20000100800 */
[----:B------:R-:W-:Y:S02]  /*3d330*/  STL [R1+0xfd4], R6 ;  /* 0x000fd40601007387 */ /* 0x000fe40000100800 */
[----:B------:R-:W-:Y:S02]  /*3d340*/  STL [R1+0x10b4], R24 ;  /* 0x0010b41801007387 */ /* 0x000fe40000100800 */
[----:B------:R-:W-:Y:S01]  /*3d350*/  STL [R1+0xfd0], R25 ;  /* 0x000fd01901007387 */ /* 0x000fe20000100800 */
[----:B------:R-:W-:Y:S01]  /*3d360*/  STL [R1+0x10ac], R26 ;  /* 0x0010ac1a01007387 */ /* 0x000fe20000100800 */
[----:B------:R-:W-:Y:S02]  /*3d370*/  STL [R1+0xfcc], R27 ;  /* 0x000fcc1b01007387 */ /* 0x000fe40000100800 */
[----:B------:R-:W-:Y:S01]  /*3d380*/  STL [R1+0x10a4], R5 ;  /* 0x0010a40501007387 */ /* 0x000fe20000100800 */
[----:B------:R-:W-:Y:S01]  /*3d390*/  IADD3.X R22, R22, UR5, RZ, P3, !PT ;  /* 0x0000000516167c10 */ /* 0x000fe20009ffe4ff */
[----:B------:R-:W-:Y:S01]  /*3d3a0*/  STL [R1+0xfc8], R4 ;  /* 0x000fc80401007387 */ /* 0x000fe20000100800 */
[----:B------:R-:W-:Y:S01]  /*3d3b0*/  IADD3 R21, P3, R21, UR8, RZ ;  /* 0x0000000815157c10 */ /* 0x000fe2000ff7e0ff */
        /* <DEDUP_REMOVED lines=11> */
[----:B------:R-:W-:Y:S01]  /*3d470*/  IADD3.X R13, R13, UR5, RZ, P3, !PT ;  /* 0x000000050d0d7c10 */ /* 0x000fe20009ffe4ff */
[----:B------:R-:W-:Y:S01]  /*3d480*/  STL [R1+0x1098], R15 ;  /* 0x0010980f01007387 */ /* 0x000fe20000100800 */
[----:B------:R-:W-:Y:S01]  /*3d490*/  IADD3 R16, P3, R16, UR8, RZ ;  /* 0x0000000810107c10 */ /* 0x000fe2000ff7e0ff */
[----:B------:R-:W-:Y:S01]  /*3d4a0*/  STL [R1+0x106c], R18 ;  /* 0x00106c1201007387 */ /* 0x000fe20000100800 */
[----:B------:R-:W-:Y:S02]  /*3d4b0*/  STL [R1+0x1090], R14 ;  /* 0x0010900e01007387 */ /* 0x000fe40000100800 */
[----:B------:R-:W-:Y:S02]  /*3d4c0*/  STL [R1+0x1064], R17 ;  /* 0x0010641101007387 */ /* 0x000fe40000100800 */
[----:B------:R-:W-:Y:S01]  /*3d4d0*/  STL [R1+0x1088], R13 ;  /* 0x0010880d01007387 */ /* 0x000fe20000100800 */
[----:B------:R-:W-:Y:S01]  /*3d4e0*/  STL [R1+0x105c], R16 ;  /* 0x00105c1001007387 */ /* 0x000fe20000100800 */
[----:B0-----:R-:W2:Y:S01]  /*3d4f0*/  LDL.LU R0, [R1+0x1044] ;  /* 0x0010440001007983 */ /* 0x001ea20000300800 */
[----:B------:R-:W-:Y:S01]  /*3d500*/  IADD3.X R12, R12, UR5, RZ, P4, !PT ;  /* 0x000000050c0c7c10 */ /* 0x000fe2000a7fe4ff */
[----:B------:R-:W-:-:S04]  /*3d510*/  IADD3 R29, P4, R29, UR8, RZ ;  /* 0x000000081d1d7c10 */ /* 0x000fc8000ff9e0ff */
[----:B------:R-:W-:Y:S04]  /*3d520*/  STL [R1+0x1080], R12 ;  /* 0x0010800c01007387 */ /* 0x000fe80000100800 */
[----:B--2---:R0:W-:Y:S01]  /*3d530*/  STL [R1+0x1254], R0 ;  /* 0x0012540001007387 */ /* 0x0041e20000100800 */
[----:B------:R-:W-:Y:S03]  /*3d540*/  STL [R1+0x1054], R29 ;  /* 0x0010541d01007387 */ /* 0x000fe60000100800 */
[----:B0-----:R-:W2:Y:S01]  /*3d550*/  LDL.LU R0, [R1+0x1070] ;  /* 0x0010700001007983 */ /* 0x001ea20000300800 */
[----:B------:R-:W-:-:S05]  /*3d560*/  IADD3.X R28, R28, UR5, RZ, P5, !PT ;  /* 0x000000051c1c7c10 */ /* 0x000fca000affe4ff */
[----:B------:R-:W-:Y:S04]  /*3d570*/  STL [R1+0x1078], R28 ;  /* 0x0010781c01007387 */ /* 0x000fe80000100800 */
[----:B--2---:R0:W-:Y:S04]  /*3d580*/  STL [R1+0x1258], R0 ;  /* 0x0012580001007387 */ /* 0x0041e80000100800 */
[----:B0-----:R-:W2:Y:S01]  /*3d590*/  LDL.LU R0, [R1+0x104c] ;  /* 0x00104c0001007983 */ /* 0x001ea20000300800 */
[----:B------:R-:W3:Y:S02]  /*3d5a0*/  LDL.LU R7, [R1+0x1068] ;  /* 0x0010680001077983 */ /* 0x000ee40000300800 */
[----:B------:R-:W4:Y:S02]  /*3d5b0*/  LDL.LU R6, [R1+0x103c] ;  /* 0x00103c0001067983 */ /* 0x000f240000300800 */
        /* <DEDUP_REMOVED lines=26> */
[----:B--2---:R-:W-:-:S05]  /*3d760*/  IADD3 R0, P5, R0, UR8, RZ ;  /* 0x0000000800007c10 */ /* 0x004fca000ffbe0ff */
[----:B------:R0:W-:Y:S04]  /*3d770*/  STL [R1+0x104c], R0 ;  /* 0x00104c0001007387 */ /* 0x0001e80000100800 */
[----:B0-----:R-:W2:Y:S02]  /*3d780*/  LDL.LU R0, [R1+0x1258] ;  /* 0x0012580001007983 */ /* 0x001ea40000300800 */
[----:B--2---:R-:W-:-:S05]  /*3d790*/  IADD3.X R0, R0, UR5, RZ, P6, !PT ;  /* 0x0000000500007c10 */ /* 0x004fca000b7fe4ff */
        /* <DEDUP_REMOVED lines=22> */
[----:B------:R-:W-:-:S02]  /*3d900*/  IADD3.X R16, R16, UR5, RZ, P1, !PT ;  /* 0x0000000510107c10 */ /* 0x000fc40008ffe4ff */
[----:B--2---:R-:W-:-:S05]  /*3d910*/  IADD3 R0, P6, R0, UR8, RZ ;  /* 0x0000000800007c10 */ /* 0x004fca000ffde0ff */
[----:B------:R0:W-:Y:S01]  /*3d920*/  STL [R1+0x1044], R0 ;  /* 0x0010440001007387 */ /* 0x0001e20000100800 */
        /* <DEDUP_REMOVED lines=28> */
[----:B------:R-:W-:Y:S02]  /*3daf0*/  STL [R1+0x1008], R16 ;  /* 0x0010081001007387 */ /* 0x000fe40000100800 */
[----:B0-----:R-:W2:Y:S01]  /*3db00*/  LDL.LU R0, [R1+0xff4] ;  /* 0x000ff40001007983 */ /* 0x001ea20000300800 */
[----:B------:R-:W-:-:S02]  /*3db10*/  IADD3 R12, P1, R12, UR8, RZ ;  /* 0x000000080c0c7c10 */ /* 0x000fc4000ff3e0ff */
[----:B------:R-:W-:-:S03]  /*3db20*/  IADD3.X R29, R29, UR5, RZ, P2, !PT ;  /* 0x000000051d1d7c10 */ /* 0x000fc600097fe4ff */
[----:B------:R-:W-:Y:S04]  /*3db30*/  STL [R1+0x10f0], R12 ;  /* 0x0010f00c01007387 */ /* 0x000fe80000100800 */
[----:B--2---:R0:W-:Y:S01]  /*3db40*/  STL [R1+0x124c], R0 ;  /* 0x00124c0001007387 */ /* 0x0041e20000100800 */
[----:B------:R-:W-:Y:S03]  /*3db50*/  STL [R1+0x1000], R29 ;  /* 0x0010001d01007387 */ /* 0x000fe60000100800 */
[----:B0-----:R-:W2:Y:S01]  /*3db60*/  LDL.LU R0, [R1+0x1100] ;  /* 0x0011000001007983 */ /* 0x001ea20000300800 */
[----:B------:R-:W-:-:S05]  /*3db70*/  IADD3 R28, P2, R28, UR8, RZ ;  /* 0x000000081c1c7c10 */ /* 0x000fca000ff5e0ff */
        /* <DEDUP_REMOVED lines=31> */
[----:B--2---:R-:W-:-:S05]  /*3dd70*/  IADD3.X R0, R0, UR5, RZ, P3, !PT ;  /* 0x0000000500007c10 */ /* 0x004fca0009ffe4ff */
[----:B------:R0:W-:Y:S04]  /*3dd80*/  STL [R1+0xff8], R0 ;  /* 0x000ff80001007387 */ /* 0x0001e80000100800 */
[----:B0-----:R-:W2:Y:S02]  /*3dd90*/  LDL.LU R0, [R1+0x1250] ;  /* 0x0012500001007983 */ /* 0x001ea40000300800 */
[----:B--2---:R-:W-:-:S05]  /*3dda0*/  IADD3 R0, P3, R0, UR8, RZ ;  /* 0x0000000800007c10 */ /* 0x004fca000ff7e0ff */
[----:B------:R0:W-:Y:S04]  /*3ddb0*/  STL [R1+0x1100], R0 ;  /* 0x0011000001007387 */ /* 0x0001e80000100800 */
[----:B0-----:R-:W2:Y:S01]  /*3ddc0*/  LDL.LU R0, [R1+0x124c] ;  /* 0x00124c0001007983 */ /* 0x001ea20000300800 */
[----:B----4-:R-:W-:Y:S01]  /*3ddd0*/  IADD3.X R6, R6, UR5, RZ, P5, !PT ;  /* 0x0000000506067c10 */ /* 0x010fe2000affe4ff */
[----:B---3--:R-:W-:Y:S01]  /*3dde0*/  IADD3 R24, P5, R24, UR8, RZ ;  /* 0x0000000818187c10 */ /* 0x008fe2000ffbe0ff */
        /* <DEDUP_REMOVED lines=18> */
[----:B--2---:R-:W-:Y:S01]  /*3df10*/  IADD3.X R0, R0, UR5, RZ, P4, !PT ;  /* 0x0000000500007c10 */ /* 0x004fe2000a7fe4ff */
[----:B------:R-:W-:-:S04]  /*3df20*/  IADD3 R7, P4, R7, UR8, RZ ;  /* 0x0000000807077c10 */ /* 0x000fc8000ff9e0ff */
[----:B------:R0:W-:Y:S01]  /*3df30*/  STL [R1+0xff4], R0 ;  /* 0x000ff40001007387 */ /* 0x0001e20000100800 */
[----:B------:R-:W-:Y:S02]  /*3df40*/  STL [R1+0x1108], R7 ;  /* 0x0011080701007387 */ /* 0x000fe40000100800 */
[----:B------:R-:W-:Y:S02]  /*3df50*/  STL [R1+0xff0], R6 ;  /* 0x000ff00601007387 */ /* 0x000fe40000100800 */
[----:B------:R-:W-:Y:S01]  /*3df60*/  STL [R1+0x1110], R24 ;  /* 0x0011101801007387 */ /* 0x000fe20000100800 */
[----:B------:R-:W-:Y:S01]  /*3df70*/  STL [R1+0xfec], R25 ;  /* 0x000fec1901007387 */ /* 0x000fe20000100800 */
[----:B------:R-:W-:Y:S02]  /*3df80*/  STL [R1+0x1118], R26 ;  /* 0x0011181a01007387 */ /* 0x000fe40000100800 */
        /* <DEDUP_REMOVED lines=80> */
[----:B------:R0:W-:Y:S04]  /*3e490*/  STL [R1+0x1180], R0 ;  /* 0x0011800001007387 */ /* 0x0001e80000100800 */
[----:B0-----:R0:W5:Y:S01]  /*3e4a0*/  LDL.LU R0, [R1+0x1240] ;  /* 0x0012400001007983 */ /* 0x0011620000300800 */
[----:B------:R1:W-:Y:S03]  /*3e4b0*/  STL [R1+0x111c], R6 ;  /* 0x00111c0601007387 */ /* 0x0003e60000100800 */
[----:B-1----:R0:W5:Y:S01]  /*3e4c0*/  LDL.LU R6, [R1+0x123c] ;  /* 0x00123c0001067983 */ /* 0x0021620000300800 */
[----:B------:R1:W-:Y:S03]  /*3e4d0*/  STL [R1+0x1188], R7 ;  /* 0x0011880701007387 */ /* 0x0003e60000100800 */
[----:B-1----:R0:W5:Y:S01]  /*3e4e0*/  LDL.LU R7, [R1+0x1238] ;  /* 0x0012380001077983 */ /* 0x0021620000300800 */
[----:B------:R1:W-:Y:S03]  /*3e4f0*/  STL [R1+0x1124], R5 ;  /* 0x0011240501007387 */ /* 0x0003e60000100800 */
[----:B-1----:R-:W2:Y:S01]  /*3e500*/  LDL.LU R5, [R1+0x1234] ;  /* 0x0012340001057983 */ /* 0x002ea20000300800 */
[----:B------:R1:W-:Y:S03]  /*3e510*/  STL [R1+0x1190], R4 ;  /* 0x0011900401007387 */ /* 0x0003e60000100800 */
[----:B-1----:R-:W3:Y:S01]  /*3e520*/  LDL.LU R4, [R1+0x1230] ;  /* 0x0012300001047983 */ /* 0x002ee20000300800 */
[----:B------:R1:W-:Y:S03]  /*3e530*/  STL [R1+0x112c], R3 ;  /* 0x00112c0301007387 */ /* 0x0003e60000100800 */
[----:B-1----:R-:W4:Y:S01]  /*3e540*/  LDL.LU R3, [R1+0x122c] ;  /* 0x00122c0001037983 */ /* 0x002f220000300800 */
[----:B------:R1:W-:Y:S03]  /*3e550*/  STL [R1+0x1198], R2 ;  /* 0x0011980201007387 */ /* 0x0003e60000100800 */
[----:B-1----:R-:W2:Y:S01]  /*3e560*/  LDL.LU R2, [R1+0x1228] ;  /* 0x0012280001027983 */ /* 0x002ea20000300800 */
[----:B------:R1:W-:Y:S01]  /*3e570*/  STL [R1+0x1134], R23 ;  /* 0x0011341701007387 */ /* 0x0003e20000100800 */
[----:B------:R-:W-:Y:S01]  /*3e580*/  IADD3.X R15, R15, UR5, RZ, P1, !PT ;  /* 0x000000050f0f7c10 */ /* 0x000fe20008ffe4ff */
[----:B------:R-:W-:Y:S01]  /*3e590*/  IADD3 R19, P1, R19, UR8, RZ ;  /* 0x0000000813137c10 */ /* 0x000fe2000ff3e0ff */
[----:B------:R-:W-:Y:S01]  /*3e5a0*/  IADD3.X R14, R14, UR5, RZ, P2, !PT ;  /* 0x000000050e0e7c10 */ /* 0x000fe200097fe4ff */
[----:B-1----:R0:W5:Y:S01]  /*3e5b0*/  LDL.LU R23, [R1+0x1224] ;  /* 0x0012240001177983 */ /* 0x0021620000300800 */
[----:B------:R1:W-:Y:S01]  /*3e5c0*/  STL [R1+0x11a0], R22 ;  /* 0x0011a01601007387 */ /* 0x0003e20000100800 */
[----:B------:R-:W-:-:S02]  /*3e5d0*/  IADD3 R18, P2, R18, UR8, RZ ;  /* 0x0000000812127c10 */ /* 0x000fc4000ff5e0ff */
[----:B------:R-:W-:Y:S01]  /*3e5e0*/  IADD3.X R13, R13, UR5, RZ, P3, !PT ;  /* 0x000000050d0d7c10 */ /* 0x000fe20009ffe4ff */
[----:B-1----:R0:W5:Y:S01]  /*3e5f0*/  LDL.LU R22, [R1+0x1220] ;  /* 0x0012200001167983 */ /* 0x0021620000300800 */
[----:B------:R1:W-:Y:S01]  /*3e600*/  STL [R1+0x113c], R21 ;  /* 0x00113c1501007387 */ /* 0x0003e20000100800 */
[----:B------:R-:W-:Y:S02]  /*3e610*/  IADD3 R17, P3, R17, UR8, RZ ;  /* 0x0000000811117c10 */ /* 0x000fe4000ff7e0ff */
[----:B-1----:R0:W5:Y:S01]  /*3e620*/  LDL.LU R21, [R1+0x121c] ;  /* 0x00121c0001157983 */ /* 0x0021620000300800 */
[----:B------:R1:W-:Y:S01]  /*3e630*/  STL [R1+0x11bc], R20 ;  /* 0x0011bc1401007387 */ /* 0x0003e20000100800 */
[----:B------:R-:W-:Y:S02]  /*3e640*/  IADD3.X R12, R12, UR5, RZ, P4, !PT ;  /* 0x000000050c0c7c10 */ /* 0x000fe4000a7fe4ff */
[----:B-1----:R0:W5:Y:S01]  /*3e650*/  LDL.LU R20, [R1+0x1218] ;  /* 0x0012180001147983 */ /* 0x0021620000300800 */
[----:B------:R1:W-:Y:S01]  /*3e660*/  STL [R1+0x1144], R15 ;  /* 0x0011440f01007387 */ /* 0x0003e20000100800 */
[----:B------:R-:W-:-:S02]  /*3e670*/  IADD3 R16, P4, R16, UR8, RZ ;  /* 0x0000000810107c10 */ /* 0x000fc4000ff9e0ff */
[----:B-1----:R0:W5:Y:S01]  /*3e680*/  LDL.LU R15, [R1+0x1214] ;  /* 0x00121400010f7983 */ /* 0x0021620000300800 */
[----:B------:R1:W-:Y:S01]  /*3e690*/  STL [R1+0x11b8], R19 ;  /* 0x0011b81301007387 */ /* 0x0003e20000100800 */
[----:B------:R-:W-:Y:S02]  /*3e6a0*/  IADD3.X R28, R28, UR5, RZ, P5, !PT ;  /* 0x000000051c1c7c10 */ /* 0x000fe4000affe4ff */
[----:B-1----:R0:W5:Y:S01]  /*3e6b0*/  LDL.LU R19, [R1+0x1210] ;  /* 0x0012100001137983 */ /* 0x0021620000300800 */
[----:B------:R1:W-:Y:S01]  /*3e6c0*/  STL [R1+0x114c], R14 ;  /* 0x00114c0e01007387 */ /* 0x0003e20000100800 */
[----:B------:R-:W-:Y:S02]  /*3e6d0*/  IADD3 R29, P5, R29, UR8, RZ ;  /* 0x000000081d1d7c10 */ /* 0x000fe4000ffbe0ff */
[----:B-1----:R0:W5:Y:S01]  /*3e6e0*/  LDL.LU R14, [R1+0x120c] ;  /* 0x00120c00010e7983 */ /* 0x0021620000300800 */
[----:B------:R1:W-:Y:S01]  /*3e6f0*/  STL [R1+0x11b4], R18 ;  /* 0x0011b41201007387 */ /* 0x0003e20000100800 */
[----:B------:R-:W-:-:S02]  /*3e700*/  IADD3.X R24, R24, UR5, RZ, P6, !PT ;  /* 0x0000000518187c10 */ /* 0x000fc4000b7fe4ff */
[----:B-1----:R0:W5:Y:S01]  /*3e710*/  LDL.LU R18, [R1+0x1208] ;  /* 0x0012080001127983 */ /* 0x0021620000300800 */
[----:B------:R1:W-:Y:S01]  /*3e720*/  STL [R1+0x1154], R13 ;  /* 0x0011540d01007387 */ /* 0x0003e20000100800 */
[----:B------:R-:W-:Y:S02]  /*3e730*/  IADD3 R25, P6, R25, UR8, RZ ;  /* 0x0000000819197c10 */ /* 0x000fe4000ffde0ff */
[----:B------:R-:W-:Y:S01]  /*3e740*/  IADD3.X R26, R26, UR5, RZ, P1, !PT ;  /* 0x000000051a1a7c10 */ /* 0x000fe20008ffe4ff */
[----:B-1----:R0:W5:Y:S01]  /*3e750*/  LDL.LU R13, [R1+0x1204] ;  /* 0x00120400010d7983 */ /* 0x0021620000300800 */
[----:B------:R1:W-:Y:S01]  /*3e760*/  STL [R1+0x11b0], R17 ;  /* 0x0011b01101007387 */ /* 0x0003e20000100800 */
[----:B------:R-:W-:Y:S02]  /*3e770*/  IADD3.X R27, R27, UR5, RZ, P2, !PT ;  /* 0x000000051b1b7c10 */ /* 0x000fe400097fe4ff */
[----:B------:R-:W-:Y:S01]  /*3e780*/  IADD3.X R8, R8, UR5, RZ, P3, !PT ;  /* 0x0000000508087c10 */ /* 0x000fe20009ffe4ff */
[----:B-1----:R0:W5:Y:S01]  /*3e790*/  LDL.LU R17, [R1+0x1200] ;  /* 0x0012000001117983 */ /* 0x0021620000300800 */
[----:B------:R1:W-:Y:S03]  /*3e7a0*/  STL [R1+0x115c], R12 ;  /* 0x00115c0c01007387 */ /* 0x0003e60000100800 */
[----:B-1----:R0:W5:Y:S01]  /*3e7b0*/  LDL.LU R12, [R1+0x11fc] ;  /* 0x0011fc00010c7983 */ /* 0x0021620000300800 */
[----:B------:R1:W-:Y:S01]  /*3e7c0*/  STL [R1+0x11ac], R16 ;  /* 0x0011ac1001007387 */ /* 0x0003e20000100800 */
[----:B------:R-:W-:-:S02]  /*3e7d0*/  IADD3.X R9, R9, UR5, RZ, P4, !PT ;  /* 0x0000000509097c10 */ /* 0x000fc4000a7fe4ff */
[----:B-1----:R0:W5:Y:S01]  /*3e7e0*/  LDL.LU R16, [R1+0x11f8] ;  /* 0x0011f80001107983 */ /* 0x0021620000300800 */
[----:B------:R1:W-:Y:S01]  /*3e7f0*/  STL [R1+0x1164], R28 ;  /* 0x0011641c01007387 */ /* 0x0003e20000100800 */
[----:B------:R-:W-:Y:S02]  /*3e800*/  IADD3.X R10, R10, UR5, RZ, P5, !PT ;  /* 0x000000050a0a7c10 */ /* 0x000fe4000affe4ff */
[----:B-1----:R0:W5:Y:S01]  /*3e810*/  LDL.LU R28, [R1+0x11f4] ;  /* 0x0011f400011c7983 */ /* 0x0021620000300800 */
[----:B------:R1:W-:Y:S01]  /*3e820*/  STL [R1+0x11a8], R29 ;  /* 0x0011a81d01007387 */ /* 0x0003e20000100800 */
[----:B------:R-:W-:Y:S02]  /*3e830*/  IADD3.X R11, R11, UR5, RZ, P6, !PT ;  /* 0x000000050b0b7c10 */ /* 0x000fe4000b7fe4ff */
[----:B-1----:R0:W5:Y:S01]  /*3e840*/  LDL.LU R29, [R1+0x11f0] ;  /* 0x0011f000011d7983 */ /* 0x0021620000300800 */
[----:B------:R-:W-:Y:S02]  /*3e850*/  STL [R1+0x116c], R24 ;  /* 0x00116c1801007387 */ /* 0x000fe40000100800 */
[----:B------:R-:W-:Y:S02]  /*3e860*/  STL [R1+0x11a4], R25 ;  /* 0x0011a41901007387 */ /* 0x000fe40000100800 */
[----:B------:R-:W-:Y:S01]  /*3e870*/  STL [R1+0x1174], R26 ;  /* 0x0011741a01007387 */ /* 0x000fe20000100800 */
[----:B------:R-:W-:Y:S01]  /*3e880*/  STL [R1+0x117c], R27 ;  /* 0x00117c1b01007387 */ /* 0x000fe20000100800 */
[----:B------:R-:W-:Y:S02]  /*3e890*/  STL [R1+0x1184], R8 ;  /* 0x0011840801007387 */ /* 0x000fe40000100800 */
[----:B------:R3:W-:Y:S02]  /*3e8a0*/  STL [R1+0x118c], R9 ;  /* 0x00118c0901007387 */ /* 0x0007e40000100800 */
[----:B------:R0:W-:Y:S02]  /*3e8b0*/  STL [R1+0x1194], R10 ;  /* 0x0011940a01007387 */ /* 0x0001e40000100800 */
[----:B---3--:R-:W-:-:S02]  /*3e8c0*/  IMAD.MOV.U32 R9, RZ, RZ, R4 ;  /* 0x000000ffff097224 */ /* 0x008fc400078e0004 */
[----:B--2---:R-:W-:Y:S02]  /*3e8d0*/  IMAD.MOV.U32 R8, RZ, RZ, R2 ;  /* 0x000000ffff087224 */ /* 0x004fe400078e0002 */
[----:B----4-:R-:W-:Y:S02]  /*3e8e0*/  IMAD.MOV.U32 R2, RZ, RZ, R3 ;  /* 0x000000ffff027224 */ /* 0x010fe400078e0003 */
[----:B------:R-:W-:-:S05]  /*3e8f0*/  IMAD.MOV.U32 R3, RZ, RZ, R5 ;  /* 0x000000ffff037224 */ /* 0x000fca00078e0005 */
[----:B------:R0:W-:Y:S01]  /*3e900*/  STL.64 [R1+0x5d0], R2 ;  /* 0x0005d00201007387 */ /* 0x0001e20000100a00 */
[----:B------:R0:W-:Y:S02]  /*3e910*/  STL [R1+0x119c], R11 ;  /* 0x00119c0b01007387 */ /* 0x0001e40000100800 */
[----:B------:R0:W-:Y:S01]  /*3e920*/  STL.64 [R1+0x5d8], R8 ;  /* 0x0005d80801007387 */ /* 0x0001e20000100a00 */
[----:B------:R-:W-:Y:S01]  /*3e930*/  @!P0 CALL.REL.NOINC `(.L_x_1) ;  /* 0x0000001000008944 */ /* 0x000fe20003c00000 */
[----:B------:R-:W-:Y:S05]  /*3e940*/  BRA `(.L_x_2) ;  /* 0xfffcd1f000007947 */ /* 0x000fea000383ffff */
.L_x_1:
[----:B-----5:R-:W2:Y:S04]  /*3e950*/  LDL.LU R0, [R1+0x488] ;  /* 0x0004880001007983 */ /* 0x020ea80000300800 */
[----:B--2---:R1:W-:Y:S04]  /*3e960*/  STL [R1+0x13d8], R0 ;  /* 0x0013d80001007387 */ /* 0x0043e80000100800 */
[----:B-1----:R-:W2:Y:S04]  /*3e970*/  LDL.LU R0, [R1+0x45c] ;  /* 0x00045c0001007983 */ /* 0x002ea80000300800 */
[----:B--2---:R1:W-:Y:S04]  /*3e980*/  STL [R1+0x13dc], R0 ;  /* 0x0013dc0001007387 */ /* 0x0043e80000100800 */
[----:B0-----:R-:W2:Y:S01]  /*3e990*/  LDL.LU R3, [R1+0x4cc] ;  /* 0x0004cc0001037983 */ /* 0x001ea20000300800 */
[----:B-1----:R-:W-:-:S03]  /*3e9a0*/  IMAD.MOV.U32 R0, RZ, RZ, R7 ;  /* 0x000000ffff007224 */ /* 0x002fc600078e0007 */
[----:B--2---:R0:W-:Y:S04]  /*3e9b0*/  STL [R1+0x13e0], R3 ;  /* 0x0013e00301007387 */ /* 0x0041e80000100800 */
[----:B------:R-:W2:Y:S04]  /*3e9c0*/  LDL.LU R5, [R1+0x4c8] ;  /* 0x0004c80001057983 */ /* 0x000ea80000300800 */
[----:B------:R-:W3:Y:S04]  /*3e9d0*/  LDL.LU R2, [R1+0x4dc] ;  /* 0x0004dc0001027983 */ /* 0x000ee80000300800 */
[----:B------:R-:W3:Y:S01]  /*3e9e0*/  LDL.LU R4, [R1+0x4d8] ;  /* 0x0004d80001047983 */ /* 0x000ee20000300800 */
[----:B0-----:R-:W-:-:S03]  /*3e9f0*/  IMAD.MOV.U32 R3, RZ, RZ, R6 ;  /* 0x000000ffff037224 */ /* 0x001fc600078e0006 */
[----:B------:R-:W4:Y:S04]  /*3ea00*/  LDL.LU R24, [R1+0x4ec] ;  /* 0x0004ec0001187983 */ /* 0x000f280000300800 */
[----:B------:R-:W4:Y:S04]  /*3ea10*/  LDL.LU R25, [R1+0x4e8] ;  /* 0x0004e80001197983 */ /* 0x000f280000300800 */
[----:B------:R-:W2:Y:S04]  /*3ea20*/  LDL.LU R26, [R1+0x484] ;  /* 0x00048400011a7983 */ /* 0x000ea80000300800 */
[----:B------:R-:W2:Y:S04]  /*3ea30*/  LDL.LU R27, [R1+0x480] ;  /* 0x00048000011b7983 */ /* 0x000ea80000300800 */
[----:B------:R-:W2:Y:S04]  /*3ea40*/  LDL.LU R6, [R1+0x4c4] ;  /* 0x0004c40001067983 */ /* 0x000ea80000300800 */
[----:B------:R-:W2:Y:S04]  /*3ea50*/  LDL.LU R7, [R1+0x4c0] ;  /* 0x0004c00001077983 */ /* 0x000ea80000300800 */
[----:B------:R-:W2:Y:S04]  /*3ea60*/  LDL.LU R8, [R1+0x4d4] ;  /* 0x0004d40001087983 */ /* 0x000ea80000300800 */
[----:B------:R-:W2:Y:S04]  /*3ea70*/  LDL.LU R9, [R1+0x4d0] ;  /* 0x0004d00001097983 */ /* 0x000ea80000300800 */
[----:B------:R-:W2:Y:S04]  /*3ea80*/  LDL.LU R10, [R1+0x4e4] ;  /* 0x0004e400010a7983 */ /* 0x000ea80000300800 */
[----:B------:R-:W2:Y:S04]  /*3ea90*/  LDL.LU R11, [R1+0x4e0] ;  /* 0x0004e000010b7983 */ /* 0x000ea80000300800 */
        /* <DEDUP_REMOVED lines=14> */
[----:B------:R0:W-:Y:S01]  /*3eb80*/  STL [R1+0x12f8], R16 ;  /* 0x0012f81001007387 */ /* 0x0001e20000100800 */
[----:B------:R-:W-:-:S03]  /*3eb90*/  F2FP.BF16.PACK_AB R0, R3, R0 ;  /* 0x000000000300723e */ /* 0x000fc600000010ff */
        /* <DEDUP_REMOVED lines=13> */
[----:B------:R-:W2:Y:S04]  /*3ec70*/  LDL.LU R3, [R1+0x13e0] ;  /* 0x0013e00001037983 */ /* 0x000ea80000300800 */
[----:B------:R0:W-:Y:S04]  /*3ec80*/  STL [R1+0x1bc], R0 ;  /* 0x0001bc0001007387 */ /* 0x0001e80000100800 */
[----:B0-----:R-:W2:Y:S02]  /*3ec90*/  LDL.LU R0, [R1+0x13dc] ;  /* 0x0013dc0001007983 */ /* 0x001ea40000300800 */
[----:B--2---:R-:W-:-:S02]  /*3eca0*/  F2FP.BF16.PACK_AB R29, R0, R29 ;  /* 0x0000001d001d723e */ /* 0x004fc400000010ff */
[----:B------:R-:W2:Y:S01]  /*3ecb0*/  LDL.LU R0, [R1+0x13d8] ;  /* 0x0013d80001007983 */ /* 0x000ea20000300800 */
[----:B------:R-:W-:Y:S02]  /*3ecc0*/  F2FP.BF16.PACK_AB R12, R28, R12 ;  /* 0x0000000c1c0c723e */ /* 0x000fe400000010ff */
[----:B------:R-:W-:Y:S01]  /*3ecd0*/  F2FP.BF16.PACK_AB R14, R13, R14 ;  /* 0x0000000e0d0e723e */ /* 0x000fe200000010ff */
[----:B------:R-:W-:Y:S01]  /*3ece0*/  STL [R1+0x1b8], R29 ;  /* 0x0001b81d01007387 */ /* 0x000fe20000100800 */
[----:B------:R-:W-:-:S03]  /*3ecf0*/  F2FP.BF16.PACK_AB R13, R15, R16 ;  /* 0x000000100f0d723e */ /* 0x000fc600000010ff */
[----:B------:R0:W-:Y:S04]  /*3ed00*/  STL [R1+0x1b4], R12 ;  /* 0x0001b40c01007387 */ /* 0x0001e80000100800 */
[----:B------:R1:W-:Y:S01]  /*3ed10*/  STL [R1+0x1b0], R14 ;  /* 0x0001b00e01007387 */ /* 0x0003e20000100800 */
[----:B0-----:R-:W-:-:S03]  /*3ed20*/  F2FP.BF16.PACK_AB R12, R17, R18 ;  /* 0x00000012110c723e */ /* 0x001fc600000010ff */
[----:B------:R0:W-:Y:S01]  /*3ed30*/  STL [R1+0x1ac], R13 ;  /* 0x0001ac0d01007387 */ /* 0x0001e20000100800 */
[----:B-1----:R-:W-:-:S03]  /*3ed40*/  F2FP.BF16.PACK_AB R14, R19, R20 ;  /* 0x00000014130e723e */ /* 0x002fc600000010ff */
[----:B------:R2:W-:Y:S01]  /*3ed50*/  STL [R1+0x1a8], R12 ;  /* 0x0001a80c01007387 */ /* 0x0005e20000100800 */
[----:B0-----:R-:W-:-:S03]  /*3ed60*/  F2FP.BF16.PACK_AB R13, R21, R22 ;  /* 0x00000016150d723e */ /* 0x001fc600000010ff */
[----:B------:R-:W-:Y:S04]  /*3ed70*/  STL [R1+0x1a4], R14 ;  /* 0x0001a40e01007387 */ /* 0x000fe80000100800 */
[----:B------:R-:W-:Y:S01]  /*3ed80*/  STL [R1+0x1a0], R13 ;  /* 0x0001a00d01007387 */ /* 0x000fe20000100800 */
[----:B--2---:R-:W-:Y:S02]  /*3ed90*/  F2FP.BF16.PACK_AB R12, R23, R0 ;  /* 0x00000000170c723e */ /* 0x004fe400000010ff */
[----:B------:R-:W-:Y:S02]  /*3eda0*/  F2FP.BF16.PACK_AB R0, R3, R5 ;  /* 0x000000050300723e */ /* 0x000fe400000010ff */
[----:B---3--:R-:W-:Y:S01]  /*3edb0*/  F2FP.BF16.PACK_AB R3, R2, R4 ;  /* 0x000000040203723e */ /* 0x008fe200000010ff */
[----:B------:R-:W-:Y:S01]  /*3edc0*/  STL [R1+0x19c], R12 ;  /* 0x00019c0c01007387 */ /* 0x000fe20000100800 */
[----:B----4-:R-:W-:-:S03]  /*3edd0*/  F2FP.BF16.PACK_AB R2, R24, R25 ;  /* 0x000000191802723e */ /* 0x010fc600000010ff */
[----:B------:R0:W-:Y:S04]  /*3ede0*/  STL [R1+0x198], R0 ;  /* 0x0001980001007387 */ /* 0x0001e80000100800 */
[----:B------:R1:W-:Y:S01]  /*3edf0*/  STL [R1+0x194], R3 ;  /* 0x0001940301007387 */ /* 0x0003e20000100800 */
[----:B0-----:R-:W-:-:S03]  /*3ee00*/  F2FP.BF16.PACK_AB R0, R26, R27 ;  /* 0x0000001b1a00723e */ /* 0x001fc600000010ff */
[----:B------:R0:W-:Y:S01]  /*3ee10*/  STL [R1+0x190], R2 ;  /* 0x0001900201007387 */ /* 0x0001e20000100800 */
[----:B-1----:R-:W-:-:S03]  /*3ee20*/  F2FP.BF16.PACK_AB R3, R6, R7 ;  /* 0x000000070603723e */ /* 0x002fc600000010ff */
[----:B------:R1:W-:Y:S04]  /*3ee30*/  STL [R1+0x18c], R0 ;  /* 0x00018c0001007387 */ /* 0x0003e80000100800 */
[----:B------:R-:W-:Y:S04]  /*3ee40*/  STL [R1+0x188], R3 ;  /* 0x0001880301007387 */ /* 0x000fe80000100800 */
[----:B------:R-:W2:Y:S01]  /*3ee50*/  LDL.LU R29, [R1+0x258] ;  /* 0x00025800011d7983 */ /* 0x000ea20000300800 */
[----:B0-----:R-:W-:Y:S02]  /*3ee60*/  F2FP.BF16.PACK_AB R2, R8, R9 ;  /* 0x000000090802723e */ /* 0x001fe400000010ff */
[----:B-1----:R-:W-:-:S03]  /*3ee70*/  F2FP.BF16.PACK_AB R0, R10, R11 ;  /* 0x0000000b0a00723e */ /* 0x002fc600000010ff */
[----:B------:R-:W-:Y:S04]  /*3ee80*/  STL [R1+0x184], R2 ;  /* 0x0001840201007387 */ /* 0x000fe80000100800 */
[----:B--2---:R0:W-:Y:S04]  /*3ee90*/  STL [R1+0x1350], R29 ;  /* 0x0013501d01007387 */ /* 0x0041e80000100800 */
[----:B------:R-:W-:Y:S04]  /*3eea0*/  STL [R1+0x180], R0 ;  /* 0x0001800001007387 */ /* 0x000fe80000100800 */
[----:B0-----:R-:W2:Y:S04]  /*3eeb0*/  LDL.LU R29, [R1+0x248] ;  /* 0x00024800011d7983 */ /* 0x001ea80000300800 */
[----:B--2---:R0:W-:Y:S04]  /*3eec0*/  STL [R1+0x1358], R29 ;  /* 0x0013581d01007387 */ /* 0x0041e80000100800 */
        /* <DEDUP_REMOVED lines=32> */
[----:B---3--:R0:W-:Y:S04]  /*3f0d0*/  STL [R1+0x134c], R28 ;  /* 0x00134c1c01007387 */ /* 0x0081e80000100800 */
[----:B0-----:R-:W3:Y:S04]  /*3f0e0*/  LDL.LU R28, [R1+0x25c] ;  /* 0x00025c00011c7983 */ /* 0x001ee80000300800 */
        /* <DEDUP_REMOVED lines=33> */
[----:B0-----:R-:W2:Y:S04]  /*3f300*/  LDL.LU R28, [R1+0x49c] ;  /* 0x00049c00011c7983 */ /* 0x001ea80000300800 */
[----:B------:R-:W3:Y:S04]  /*3f310*/  LDL.LU R12, [R1+0x348] ;  /* 0x00034800010c7983 */ /* 0x000ee80000300800 */
[----:B------:R-:W4:Y:S04]  /*3f320*/  LDL.LU R13, [R1+0x35c] ;  /* 0x00035c00010d7983 */ /* 0x000f280000300800 */
[----:B------:R-:W4:Y:S04]  /*3f330*/  LDL.LU R14, [R1+0x358] ;  /* 0x00035800010e7983 */ /* 0x000f280000300800 */
        /* <DEDUP_REMOVED lines=24> */
[----:B--2---:R-:W-:-:S03]  /*3f4c0*/  F2FP.BF16.PACK_AB R29, R28, R29 ;  /* 0x0000001d1c1d723e */ /* 0x004fc600000010ff */
[----:B------:R-:W2:Y:S04]  /*3f4d0*/  LDL.LU R28, [R1+0x13d4] ;  /* 0x0013d400011c7983 */ /* 0x000ea80000300800 */
[----:B------:R0:W-:Y:S04]  /*3f4e0*/  STL [R1+0x17c], R29 ;  /* 0x00017c1d01007387 */ /* 0x0001e80000100800 */
[----:B0-----:R-:W2:Y:S02]  /*3f4f0*/  LDL.LU R29, [R1+0x13d0] ;  /* 0x0013d000011d7983 */ /* 0x001ea40000300800 */
[----:B--2---:R-:W-:-:S02]  /*3f500*/  F2FP.BF16.PACK_AB R29, R28, R29 ;  /* 0x0000001d1c1d723e */ /* 0x004fc400000010ff */
        /* <DEDUP_REMOVED lines=64> */
[----:B------:R-:W2:Y:S01]  /*3f910*/  LDL.LU R28, [R1+0x134c] ;  /* 0x00134c00011c7983 */ /* 0x000ea20000300800 */
[----:B----4-:R-:W-:Y:S02]  /*3f920*/  F2FP.BF16.PACK_AB R14, R13, R14 ;  /* 0x0000000e0d0e723e */ /* 0x010fe400000010ff */
[----:B---3--:R-:W-:Y:S01]  /*3f930*/  F2FP.BF16.PACK_AB R13, R15, R16 ;  /* 0x000000100f0d723e */ /* 0x008fe200000010ff */
[----:B------:R-:W-:Y:S01]  /*3f940*/  STL [R1+0x118], R29 ;  /* 0x0001181d01007387 */ /* 0x000fe20000100800 */
[----:B--2---:R-:W-:-:S05]  /*3f950*/  F2FP.BF16.PACK_AB R12, R28, R12 ;  /* 0x0000000c1c0c723e */ /* 0x004fca00000010ff */
[----:B------:R0:W-:Y:S04]  /*3f960*/  STL [R1+0x114], R12 ;  /* 0x0001140c01007387 */ /* 0x0001e80000100800 */
[----:B------:R1:W-:Y:S01]  /*3f970*/  STL [R1+0x110], R14 ;  /* 0x0001100e01007387 */ /* 0x0003e20000100800 */
[----:B0-----:R-:W-:-:S03]  /*3f980*/  F2FP.BF16.PACK_AB R12, R17, R18 ;  /* 0x00000012110c723e */ /* 0x001fc600000010ff */
[----:B------:R0:W-:Y:S01]  /*3f990*/  STL [R1+0x10c], R13 ;  /* 0x00010c0d01007387 */ /* 0x0001e20000100800 */
[----:B-1----:R-:W-:-:S03]  /*3f9a0*/  F2FP.BF16.PACK_AB R14, R19, R20 ;  /* 0x00000014130e723e */ /* 0x002fc600000010ff */
[----:B------:R1:W-:Y:S01]  /*3f9b0*/  STL [R1+0x108], R12 ;  /* 0x0001080c01007387 */ /* 0x0003e20000100800 */
[----:B0-----:R-:W-:-:S03]  /*3f9c0*/  F2FP.BF16.PACK_AB R13, R21, R22 ;  /* 0x00000016150d723e */ /* 0x001fc600000010ff */
[----:B------:R-:W-:Y:S01]  /*3f9d0*/  STL [R1+0x104], R14 ;  /* 0x0001040e01007387 */ /* 0x000fe20000100800 */
[----:B-1----:R-:W-:Y:S02]  /*3f9e0*/  F2FP.BF16.PACK_AB R12, R23, R0 ;  /* 0x00000000170c723e */ /* 0x002fe400000010ff */
[----:B------:R-:W-:Y:S02]  /*3f9f0*/  F2FP.BF16.PACK_AB R0, R3, R5 ;  /* 0x000000050300723e */ /* 0x000fe400000010ff */
[----:B------:R-:W-:Y:S01]  /*3fa00*/  F2FP.BF16.PACK_AB R3, R2, R4 ;  /* 0x000000040203723e */ /* 0x000fe200000010ff */
[----:B------:R-:W-:Y:S01]  /*3fa10*/  STL [R1+0x100], R13 ;  /* 0x0001000d01007387 */ /* 0x000fe20000100800 */
[----:B------:R-:W-:-:S03]  /*3fa20*/  F2FP.BF16.PACK_AB R2, R24, R25 ;  /* 0x000000191802723e */ /* 0x000fc600000010ff */
[----:B------:R-:W-:Y:S04]  /*3fa30*/  STL [R1+0xfc], R12 ;  /* 0x0000fc0c01007387 */ /* 0x000fe80000100800 */
        /* <DEDUP_REMOVED lines=28> */
[----:B---3--:R0:W-:Y:S04]  /*3fc00*/  STL [R1+0x132c], R7 ;  /* 0x00132c0701007387 */ /* 0x0081e80000100800 */
[----:B0-----:R-:W3:Y:S04]  /*3fc10*/  LDL.LU R7, [R1+0x524] ;  /* 0x0005240001077983 */ /* 0x001ee80000300800 */
[----:B------:R-:W4:Y:S04]  /*3fc20*/  LDL.LU R8, [R1+0x554] ;  /* 0x0005540001087983 */ /* 0x000f280000300800 */
[----:B----4-:R0:W-:Y:S04]  /*3fc30*/  STL [R1+0x1328], R8 ;  /* 0x0013280801007387 */ /* 0x0101e80000100800 */
[----:B0-----:R-:W4:Y:S04]  /*3fc40*/  LDL.LU R8, [R1+0x544] ;  /* 0x0005440001087983 */ /* 0x001f280000300800 */
[----:B------:R-:W2:Y:S04]  /*3fc50*/  LDL.LU R9, [R1+0x550] ;  /* 0x0005500001097983 */ /* 0x000ea80000300800 */
[----:B------:R-:W2:Y:S04]  /*3fc60*/  LDL.LU R10, [R1+0x594] ;  /* 0x00059400010a7983 */ /* 0x000ea80000300800 */
[----:B------:R-:W2:Y:S04]  /*3fc70*/  LDL.LU R11, [R1+0x590] ;  /* 0x00059000010b7983 */ /* 0x000ea80000300800 */
[----:B------:R-:W2:Y:S04]  /*3fc80*/  LDL.LU R23, [R1+0x56c] ;  /* 0x00056c0001177983 */ /* 0x000ea80000300800 */
[----:B--2---:R0:W-:Y:S04]  /*3fc90*/  STL [R1+0x1318], R23 ;  /* 0x0013181701007387 */ /* 0x0041e80000100800 */
[----:B0-----:R-:W2:Y:S04]  /*3fca0*/  LDL.LU R23, [R1+0x5b8] ;  /* 0x0005b80001177983 */ /* 0x001ea80000300800 */
[----:B--2---:R0:W-:Y:S04]  /*3fcb0*/  STL [R1+0x1320], R23 ;  /* 0x0013201701007387 */ /* 0x0041e80000100800 */
[----:B0-----:R-:W2:Y:S04]  /*3fcc0*/  LDL.LU R23, [R1+0x5a8] ;  /* 0x0005a80001177983 */ /* 0x001ea80000300800 */
[----:B------:R-:W2:Y:S04]  /*3fcd0*/  LDL.LU R22, [R1+0x568] ;  /* 0x0005680001167983 */ /* 0x000ea80000300800 */
[----:B--2---:R0:W-:Y:S04]  /*3fce0*/  STL [R1+0x131c], R22 ;  /* 0x00131c1601007387 */ /* 0x0041e80000100800 */
[----:B0-----:R-:W2:Y:S01]  /*3fcf0*/  LDL.LU R22, [R1+0x5bc] ;  /* 0x0005bc0001167983 */ /* 0x001ea20000300800 */
[----:B------:R-:W-:-:S03]  /*3fd00*/  F2FP.BF16.PACK_AB R4, R6, R4 ;  /* 0x000000040604723e */ /* 0x000fc600000010ff */
[----:B--2---:R0:W-:Y:S04]  /*3fd10*/  STL [R1+0x1324], R22 ;  /* 0x0013241601007387 */ /* 0x0041e80000100800 */
[----:B0-----:R-:W2:Y:S04]  /*3fd20*/  LDL.LU R22, [R1+0x5ac] ;  /* 0x0005ac0001167983 */ /* 0x001ea80000300800 */
        /* <DEDUP_REMOVED lines=32> */
[----:B------:R-:W3:Y:S04]  /*3ff30*/  LDL.LU R6, [R1+0x1330] ;  /* 0x0013300001067983 */ /* 0x000ee80000300800 */
[----:B------:R0:W-:Y:S04]  /*3ff40*/  STL [R1+0xb0], R4 ;  /* 0x0000b00401007387 */ /* 0x0001e80000100800 */
[----:B0-----:R-:W2:Y:S01]  /*3ff50*/  LDL.LU R4, [R1+0x584] ;  /* 0x0005840001047983 */ /* 0x001ea20000300800 */
[----:B---3--:R-:W-:-:S03]  /*3ff60*/  F2FP.BF16.PACK_AB R6, R7, R6 ;  /* 0x000000060706723e */ /* 0x008fc600000010ff */
[----:B------:R-:W4:Y:S04]  /*3ff70*/  LDL.LU R7, [R1+0x132c] ;  /* 0x00132c0001077983 */ /* 0x000f280000300800 */
[----:B------:R0:W-:Y:S04]  /*3ff80*/  STL [R1+0xcc], R6 ;  /* 0x0000cc0601007387 */ /* 0x0001e80000100800 */
[----:B0-----:R-:W3:Y:S01]  /*3ff90*/  LDL.LU R6, [R1+0x5c4] ;  /* 0x0005c40001067983 */ /* 0x001ee20000300800 */
[----:B----4-:R-:W-:-:S03]  /*3ffa0*/  F2FP.BF16.PACK_AB R7, R8, R7 ;  /* 0x000000070807723e */ /* 0x010fc600000010ff */
[----:B------:R-:W4:Y:S01]  /*3ffb0*/  LDL.LU R8, [R1+0x1328] ;  /* 0x0013280001087983 */ /* 0x000f220000300800 */
[----:B------:R-:W-:-:S03]  /*3ffc0*/  F2FP.BF16.PACK_AB R11, R10, R11 ;  /* 0x0000000b0a0b723e */ /* 0x000fc600000010ff */
[----:B------:R0:W-:Y:S01]  /*3ffd0*/  STL [R1+0xc8], R7 ;  /* 0x0000c80701007387 */ /* 0x0001e20000100800 */
[----:B------:R-:W-:-:S03]  /*3ffe0*/  F2FP.BF16.PACK_AB R23, R22, R23 ;  /* 0x000000171617723e */ /* 0x000fc600000010ff */
[----:B0-----:R-:W2:Y:S01]  /*3fff0*/  LDL.LU R7, [R1+0x62c] ;  /* 0x00062c0001077983 */ /* 0x001ea20000300800 */
[----:B----4-:R-:W-:-:S03]  /*40000*/  F2FP.BF16.PACK_AB R9, R8, R9 ;  /* 0x000000090809723e */ /* 0x010fc600000010ff */
[----:B------:R-:W4:Y:S04]  /*40010*/  LDL.LU R8, [R1+0x63c] ;  /* 0x00063c0001087983 */ /* 0x000f280000300800 */
[----:B------:R0:W-:Y:S04]  /*40020*/  STL [R1+0xc4], R9 ;  /* 0x0000c40901007387 */ /* 0x0001e80000100800 */
[----:B0-----:R-:W2:Y:S04]  /*40030*/  LDL.LU R9, [R1+0x64c] ;  /* 0x00064c0001097983 */ /* 0x001ea80000300800 */
[----:B------:R-:W2:Y:S04]  /*40040*/  LDL.LU R10, [R1+0x65c] ;  /* 0x00065c00010a7983 */ /* 0x000ea80000300800 */
[----:B------:R0:W-:Y:S04]  /*40050*/  STL [R1+0xc0], R11 ;  /* 0x0000c00b01007387 */ /* 0x0001e80000100800 */
[----:B0-----:R-:W2:Y:S04]  /*40060*/  LDL.LU R11, [R1+0x624] ;  /* 0x00062400010b7983 */ /* 0x001ea80000300800 */
[----:B------:R-:W2:Y:S04]  /*40070*/  LDL.LU R22, [R1+0x1324] ;  /* 0x0013240001167983 */ /* 0x000ea80000300800 */
[----:B------:R0:W-:Y:S04]  /*40080*/  STL [R1+0xdc], R23 ;  /* 0x0000dc1701007387 */ /* 0x0001e80000100800 */
[----:B0-----:R-:W2:Y:S02]  /*40090*/  LDL.LU R23, [R1+0x1320] ;  /* 0x0013200001177983 */ /* 0x001ea40000300800 */
[----:B--2---:R-:W-:-:S02]  /*400a0*/  F2FP.BF16.PACK_AB R23, R22, R23 ;  /* 0x000000171617723e */ /* 0x004fc400000010ff */
[----:B------:R-:W2:Y:S04]  /*400b0*/  LDL.LU R22, [R1+0x131c] ;  /* 0x00131c0001167983 */ /* 0x000ea80000300800 */
[----:B------:R0:W-:Y:S04]  /*400c0*/  STL [R1+0xd8], R23 ;  /* 0x0000d81701007387 */ /* 0x0001e80000100800 */
[----:B0-----:R-:W2:Y:S01]  /*400d0*/  LDL.LU R23, [R1+0x1318] ;  /* 0x0013180001177983 */ /* 0x001ea20000300800 */
[----:B------:R-:W-:Y:S02]  /*400e0*/  F2FP.BF16.PACK_AB R20, R21, R20 ;  /* 0x000000141514723e */ /* 0x000fe400000010ff */
[----:B------:R-:W-:-:S02]  /*400f0*/  F2FP.BF16.PACK_AB R18, R19, R18 ;  /* 0x000000121312723e */ /* 0x000fc400000010ff */
[----:B------:R-:W-:Y:S02]  /*40100*/  F2FP.BF16.PACK_AB R16, R17, R16 ;  /* 0x000000101110723e */ /* 0x000fe400000010ff */
[----:B------:R-:W-:Y:S02]  /*40110*/  F2FP.BF16.PACK_AB R14, R15, R14 ;  /* 0x0000000e0f0e723e */ /* 0x000fe400000010ff */
[----:B--2---:R-:W-:Y:S02]  /*40120*/  F2FP.BF16.PACK_AB R22, R23, R22 ;  /* 0x000000161716723e */ /* 0x004fe400000010ff */
[----:B------:R-:W2:Y:S04]  /*40130*/  LDL.LU R23, [R1+0x1314] ;  /* 0x0013140001177983 */ /* 0x000ea80000300800 */
[----:B------:R0:W-:Y:S04]  /*40140*/  STL [R1+0xd4], R22 ;  /* 0x0000d41601007387 */ /* 0x0001e80000100800 */
[----:B0-----:R-:W3:Y:S04]  /*40150*/  LDL.LU R22, [R1+0x1310] ;  /* 0x0013100001167983 */ /* 0x001ee80000300800 */
[----:B------:R-:W4:Y:S04]  /*40160*/  LDL.LU R21, [R1+0x130c] ;  /* 0x00130c0001157983 */ /* 0x000f280000300800 */
[----:B------:R0:W-:Y:S04]  /*40170*/  STL [R1+0xd0], R20 ;  /* 0x0000d01401007387 */ /* 0x0001e80000100800 */
[----:B0-----:R-:W4:Y:S04]  /*40180*/  LDL.LU R20, [R1+0x1308] ;  /* 0x0013080001147983 */ /* 0x001f280000300800 */
[----:B------:R-:W4:Y:S04]  /*40190*/  LDL.LU R19, [R1+0x1304] ;  /* 0x0013040001137983 */ /* 0x000f280000300800 */
[----:B------:R0:W-:Y:S04]  /*401a0*/  STL [R1+0xec], R18 ;  /* 0x0000ec1201007387 */ /* 0x0001e80000100800 */
[----:B0-----:R-:W4:Y:S04]  /*401b0*/  LDL.LU R18, [R1+0x1300] ;  /* 0x0013000001127983 */ /* 0x001f280000300800 */
[----:B------:R-:W4:Y:S04]  /*401c0*/  LDL.LU R17, [R1+0x12fc] ;  /* 0x0012fc0001117983 */ /* 0x000f280000300800 */
[----:B------:R0:W-:Y:S04]  /*401d0*/  STL [R1+0xe8], R16 ;  /* 0x0000e81001007387 */ /* 0x0001e80000100800 */
[----:B0-----:R-:W4:Y:S04]  /*401e0*/  LDL.LU R16, [R1+0x12f8] ;  /* 0x0012f80001107983 */ /* 0x001f280000300800 */
[----:B------:R-:W4:Y:S01]  /*401f0*/  LDL.LU R15, [R1+0x12f4] ;  /* 0x0012f400010f7983 */ /* 0x000f220000300800 */
[----:B------:R-:W-:-:S02]  /*40200*/  F2FP.BF16.PACK_AB R27, R12, R27 ;  /* 0x0000001b0c1b723e */ /* 0x000fc400000010ff */
[----:B------:R-:W-:Y:S01]  /*40210*/  F2FP.BF16.PACK_AB R28, R29, R28 ;  /* 0x0000001c1d1c723e */ /* 0x000fe200000010ff */
[----:B------:R0:W-:Y:S01]  /*40220*/  STL [R1+0xe4], R14 ;  /* 0x0000e40e01007387 */ /* 0x0001e20000100800 */
[----:B------:R-:W-:Y:S02]  /*40230*/  F2FP.BF16.PACK_AB R26, R13, R26 ;  /* 0x0000001a0d1a723e */ /* 0x000fe400000010ff */
[----:B------:R-:W-:Y:S02]  /*40240*/  F2FP.BF16.PACK_AB R25, R0, R25 ;  /* 0x000000190019723e */ /* 0x000fe400000010ff */
[----:B------:R-:W-:Y:S01]  /*40250*/  F2FP.BF16.PACK_AB R24, R3, R24 ;  /* 0x000000180318723e */ /* 0x000fe200000010ff */
[----:B0-----:R-:W4:Y:S04]  /*40260*/  LDL.LU R14, [R1+0x12f0] ;  /* 0x0012f000010e7983 */ /* 0x001f280000300800 */
[----:B------:R-:W-:Y:S04]  /*40270*/  STL [R1+0x11f8], R27 ;  /* 0x0011f81b01007387 */ /* 0x000fe80000100800 */
[----:B------:R-:W-:Y:S04]  /*40280*/  STL [R1+0xe0], R28 ;  /* 0x0000e01c01007387 */ /* 0x000fe80000100800 */
[----:B------:R-:W-:Y:S04]  /*40290*/  STL [R1+0x11fc], R26 ;  /* 0x0011fc1a01007387 */ /* 0x000fe80000100800 */
[----:B------:R-:W-:Y:S04]  /*402a0*/  STL [R1+0x1200], R25 ;  /* 0x0012001901007387 */ /* 0x000fe80000100800 */
[----:B------:R-:W-:Y:S01]  /*402b0*/  STL [R1+0x1204], R24 ;  /* 0x0012041801007387 */ /* 0x000fe20000100800 */
[----:B--2---:R-:W-:-:S05]  /*402c0*/  F2FP.BF16.PACK_AB R23, R5, R23 ;  /* 0x000000170517723e */ /* 0x004fca00000010ff */
[----:B------:R-:W-:Y:S01]  /*402d0*/  STL [R1+0x1208], R23 ;  /* 0x0012081701007387 */ /* 0x000fe20000100800 */
[----:B---3--:R-:W-:Y:S02]  /*402e0*/  F2FP.BF16.PACK_AB R22, R2, R22 ;  /* 0x000000160216723e */ /* 0x008fe400000010ff */
[----:B----4-:R-:W-:-:S03]  /*402f0*/  F2FP.BF16.PACK_AB R21, R4, R21 ;  /* 0x000000150415723e */ /* 0x010fc600000010ff */
[----:B------:R-:W-:Y:S04]  /*40300*/  STL [R1+0x120c], R22 ;  /* 0x00120c1601007387 */ /* 0x000fe80000100800 */
[----:B------:R-:W-:Y:S01]  /*40310*/  STL [R1+0x1210], R21 ;  /* 0x0012101501007387 */ /* 0x000fe20000100800 */
[----:B------:R-:W-:Y:S02]  /*40320*/  F2FP.BF16.PACK_AB R20, R6, R20 ;  /* 0x000000140614723e */ /* 0x000fe400000010ff */
[----:B------:R-:W-:-:S03]  /*40330*/  F2FP.BF16.PACK_AB R19, R7, R19 ;  /* 0x000000130713723e */ /* 0x000fc600000010ff */
[----:B------:R-:W-:Y:S04]  /*40340*/  STL [R1+0x1214], R20 ;  /* 0x0012141401007387 */ /* 0x000fe80000100800 */
[----:B------:R-:W-:Y:S01]  /*40350*/  STL [R1+0x1218], R19 ;  /* 0x0012181301007387 */ /* 0x000fe20000100800 */
[----:B------:R-:W-:Y:S02]  /*40360*/  F2FP.BF16.PACK_AB R18, R8, R18 ;  /* 0x000000120812723e */ /* 0x000fe400000010ff */
[----:B------:R-:W-:-:S03]  /*40370*/  F2FP.BF16.PACK_AB R17, R9, R17 ;  /* 0x000000110911723e */ /* 0x000fc600000010ff */
[----:B------:R-:W-:Y:S04]  /*40380*/  STL [R1+0x121c], R18 ;  /* 0x00121c1201007387 */ /* 0x000fe80000100800 */
[----:B------:R-:W-:Y:S01]  /*40390*/  STL [R1+0x1220], R17 ;  /* 0x0012201101007387 */ /* 0x000fe20000100800 */
[----:B------:R-:W-:-:S05]  /*403a0*/  F2FP.BF16.PACK_AB R16, R10, R16 ;  /* 0x000000100a10723e */ /* 0x000fca00000010ff */
[----:B------:R-:W-:Y:S01]  /*403b0*/  STL [R1+0x1224], R16 ;  /* 0x0012241001007387 */ /* 0x000fe20000100800 */
[----:B------:R-:W-:-:S03]  /*403c0*/  F2FP.BF16.PACK_AB R15, R11, R15 ;  /* 0x0000000f0b0f723e */ /* 0x000fc600000010ff */
[----:B------:R-:W2:Y:S04]  /*403d0*/  LDL.LU R13, [R1+0x634] ;  /* 0x00063400010d7983 */ /* 0x000ea80000300800 */
[----:B------:R-:W3:Y:S04]  /*403e0*/  LDL.LU R12, [R1+0x644] ;  /* 0x00064400010c7983 */ /* 0x000ee80000300800 */
[----:B------:R-:W4:Y:S04]  /*403f0*/  LDL.LU R11, [R1+0x5e8] ;  /* 0x0005e800010b7983 */ /* 0x000f280000300800 */
[----:B----4-:R0:W-:Y:S04]  /*40400*/  STL [R1+0x12e4], R11 ;  /* 0x0012e40b01007387 */ /* 0x0101e80000100800 */
[----:B0-----:R-:W4:Y:S04]  /*40410*/  LDL.LU R11, [R1+0x654] ;  /* 0x00065400010b7983 */ /* 0x001f280000300800 */
[----:B------:R-:W2:Y:S04]  /*40420*/  LDL.LU R10, [R1+0x5f8] ;  /* 0x0005f800010a7983 */ /* 0x000ea80000300800 */
[----:B--2---:R0:W-:Y:S04]  /*40430*/  STL [R1+0x12e0], R10 ;  /* 0x0012e00a01007387 */ /* 0x0041e80000100800 */
[----:B0-----:R-:W2:Y:S04]  /*40440*/  LDL.LU R10, [R1+0x5ec] ;  /* 0x0005ec00010a7983 */ /* 0x001ea80000300800 */
[----:B------:R-:W2:Y:S01]  /*40450*/  LDL.LU R9, [R1+0x608] ;  /* 0x0006080001097983 */ /* 0x000ea20000300800 */
        /* <DEDUP_REMOVED lines=35> */
[----:B------:R-:W4:Y:S04]  /*40690*/  LDL.LU R11, [R1+0x12e4] ;  /* 0x0012e400010b7983 */ /* 0x000f280000300800 */
[----:B------:R0:W-:Y:S04]  /*406a0*/  STL [R1+0x1234], R12 ;  /* 0x0012340c01007387 */ /* 0x0001e80000100800 */
[----:B0-----:R-:W2:Y:S01]  /*406b0*/  LDL.LU R12, [R1+0x61c] ;  /* 0x00061c00010c7983 */ /* 0x001ea20000300800 */
[----:B----4-:R-:W-:-:S03]  /*406c0*/  F2FP.BF16.PACK_AB R11, R10, R11 ;  /* 0x0000000b0a0b723e */ /* 0x010fc600000010ff */
[----:B------:R-:W2:Y:S04]  /*406d0*/  LDL.LU R10, [R1+0x12e0] ;  /* 0x0012e000010a7983 */ /* 0x000ea80000300800 */
[----:B------:R0:W-:Y:S04]  /*406e0*/  STL [R1+0x1238], R11 ;  /* 0x0012380b01007387 */ /* 0x0001e80000100800 */
[----:B0-----:R-:W4:Y:S01]  /*406f0*/  LDL.LU R11, [R1+0x60c] ;  /* 0x00060c00010b7983 */ /* 0x001f220000300800 */
[----:B--2---:R-:W-:-:S03]  /*40700*/  F2FP.BF16.PACK_AB R10, R9, R10 ;  /* 0x0000000a090a723e */ /* 0x004fc600000010ff */
[----:B------:R-:W4:Y:S01]  /*40710*/  LDL.LU R9, [R1+0x12dc] ;  /* 0x0012dc0001097983 */ /* 0x000f220000300800 */
[----:B------:R-:W-:Y:S02]  /*40720*/  F2FP.BF16.PACK_AB R8, R12, R8 ;  /* 0x000000080c08723e */ /* 0x000fe400000010ff */
[----:B---3--:R-:W-:Y:S01]  /*40730*/  F2FP.BF16.PACK_AB R7, R13, R7 ;  /* 0x000000070d07723e */ /* 0x008fe200000010ff */
[----:B------:R-:W-:Y:S01]  /*40740*/  STL [R1+0x123c], R10 ;  /* 0x00123c0a01007387 */ /* 0x000fe20000100800 */
[----:B------:R-:W-:Y:S02]  /*40750*/  F2FP.BF16.PACK_AB R6, R14, R6 ;  /* 0x000000060e06723e */ /* 0x000fe400000010ff */
[----:B------:R-:W-:Y:S02]  /*40760*/  F2FP.BF16.PACK_AB R5, R15, R5 ;  /* 0x000000050f05723e */ /* 0x000fe400000010ff */
[----:B------:R-:W-:Y:S02]  /*40770*/  F2FP.BF16.PACK_AB R4, R16, R4 ;  /* 0x000000041004723e */ /* 0x000fe400000010ff */
[----:B----4-:R-:W-:-:S05]  /*40780*/  F2FP.BF16.PACK_AB R9, R11, R9 ;  /* 0x000000090b09723e */ /* 0x010fca00000010ff */
[----:B------:R-:W-:Y:S04]  /*40790*/  STL [R1+0x1240], R9 ;  /* 0x0012400901007387 */ /* 0x000fe80000100800 */
[----:B------:R-:W-:Y:S04]  /*407a0*/  STL [R1+0x1244], R8 ;  /* 0x0012440801007387 */ /* 0x000fe80000100800 */
[----:B------:R-:W-:Y:S04]  /*407b0*/  STL [R1+0x1248], R7 ;  /* 0x0012480701007387 */ /* 0x000fe80000100800 */
[----:B------:R0:W-:Y:S04]  /*407c0*/  STL [R1+0x124c], R6 ;  /* 0x00124c0601007387 */ /* 0x0001e80000100800 */
[----:B------:R1:W-:Y:S04]  /*407d0*/  STL [R1+0x1250], R5 ;  /* 0x0012500501007387 */ /* 0x0003e80000100800 */
[----:B------:R2:W-:Y:S01]  /*407e0*/  STL [R1+0x1254], R4 ;  /* 0x0012540401007387 */ /* 0x0005e20000100800 */
[----:B0-----:R-:W-:-:S02]  /*407f0*/  F2FP.BF16.PACK_AB R6, R19, R20 ;  /* 0x000000141306723e */ /* 0x001fc400000010ff */
[----:B-1----:R-:W-:Y:S02]  /*40800*/  F2FP.BF16.PACK_AB R5, R17, R18 ;  /* 0x000000121105723e */ /* 0x002fe400000010ff */
[----:B--2---:R-:W-:-:S03]  /*40810*/  F2FP.BF16.PACK_AB R4, R21, R22 ;  /* 0x000000161504723e */ /* 0x004fc600000010ff */
[----:B------:R0:W-:Y:S04]  /*40820*/  STL [R1+0xc], R5 ;  /* 0x00000c0501007387 */ /* 0x0001e80000100800 */
[----:B------:R1:W-:Y:S04]  /*40830*/  STL [R1+0x8], R6 ;  /* 0x0000080601007387 */ /* 0x0003e80000100800 */
[----:B------:R2:W-:Y:S01]  /*40840*/  STL [R1+0x4], R4 ;  /* 0x0000040401007387 */ /* 0x0005e20000100800 */
[----:B0-----:R-:W-:Y:S02]  /*40850*/  F2FP.BF16.PACK_AB R5, R23, R24 ;  /* 0x000000181705723e */ /* 0x001fe400000010ff */
[----:B-1----:R-:W-:-:S03]  /*40860*/  F2FP.BF16.PACK_AB R6, R25, R26 ;  /* 0x0000001a1906723e */ /* 0x002fc600000010ff */
[----:B------:R-:W-:Y:S01]  /*40870*/  STL [R1], R5 ;  /* 0x0000000501007387 */ /* 0x000fe20000100800 */
[----:B--2---:R-:W-:-:S03]  /*40880*/  F2FP.BF16.PACK_AB R4, R27, R29 ;  /* 0x0000001d1b04723e */ /* 0x004fc600000010ff */
[----:B------:R-:W-:Y:S04]  /*40890*/  STL [R1+0x1c], R6 ;  /* 0x00001c0601007387 */ /* 0x000fe80000100800 */
[----:B------:R0:W-:Y:S04]  /*408a0*/  STL [R1+0x18], R4 ;  /* 0x0000180401007387 */ /* 0x0001e80000100800 */
[----:B0-----:R-:W2:Y:S01]  /*408b0*/  LDL.LU R4, [R1+0x758] ;  /* 0x0007580001047983 */ /* 0x001ea20000300800 */
[----:B------:R-:W-:Y:S02]  /*408c0*/  F2FP.BF16.PACK_AB R5, R28, R0 ;  /* 0x000000001c05723e */ /* 0x000fe400000010ff */
[----:B------:R-:W-:-:S03]  /*408d0*/  F2FP.BF16.PACK_AB R0, R3, R2 ;  /* 0x000000020300723e */ /* 0x000fc600000010ff */
        /* <DEDUP_REMOVED lines=162> */
[----:B----4-:R-:W-:-:S03]  /*41300*/  F2FP.BF16.PACK_AB R8, R7, R8 ;  /* 0x000000080708723e */ /* 0x010fc600000010ff */
[----:B------:R0:W-:Y:S01]  /*41310*/  STL [R1+0x6c], R4 ;  /* 0x00006c0401007387 */ /* 0x0001e20000100800 */
[----:B---3--:R-:W-:Y:S02]  /*41320*/  F2FP.BF16.PACK_AB R10, R9, R10 ;  /* 0x0000000a090a723e */ /* 0x008fe400000010ff */
[----:B------:R-:W-:Y:S01]  /*41330*/  F2FP.BF16.PACK_AB R12, R11, R12 ;  /* 0x0000000c0b0c723e */ /* 0x000fe200000010ff */
[----:B0-----:R0:W5:Y:S01]  /*41340*/  LDL.LU R4, [R1+0x1254] ;  /* 0x0012540001047983 */ /* 0x0011620000300800 */
[----:B------:R-:W-:Y:S02]  /*41350*/  F2FP.BF16.PACK_AB R14, R13, R14 ;  /* 0x0000000e0d0e723e */ /* 0x000fe400000010ff */
[----:B------:R-:W-:Y:S02]  /*41360*/  F2FP.BF16.PACK_AB R16, R15, R16 ;  /* 0x000000100f10723e */ /* 0x000fe400000010ff */
[----:B------:R-:W-:Y:S02]  /*41370*/  F2FP.BF16.PACK_AB R18, R17, R18 ;  /* 0x000000121112723e */ /* 0x000fe400000010ff */
[----:B------:R-:W-:-:S02]  /*41380*/  F2FP.BF16.PACK_AB R20, R19, R20 ;  /* 0x000000141314723e */ /* 0x000fc400000010ff */
[----:B------:R-:W-:Y:S02]  /*41390*/  F2FP.BF16.PACK_AB R22, R21, R22 ;  /* 0x000000161516723e */ /* 0x000fe400000010ff */
[----:B------:R-:W-:Y:S02]  /*413a0*/  F2FP.BF16.PACK_AB R24, R23, R24 ;  /* 0x000000181718723e */ /* 0x000fe400000010ff */
[----:B------:R-:W-:Y:S02]  /*413b0*/  F2FP.BF16.PACK_AB R26, R25, R26 ;  /* 0x0000001a191a723e */ /* 0x000fe400000010ff */
[----:B------:R-:W-:Y:S02]  /*413c0*/  F2FP.BF16.PACK_AB R28, R27, R28 ;  /* 0x0000001c1b1c723e */ /* 0x000fe400000010ff */
[----:B------:R-:W-:Y:S02]  /*413d0*/  F2FP.BF16.PACK_AB R0, R29, R0 ;  /* 0x000000001d00723e */ /* 0x000fe400000010ff */
[----:B--2---:R-:W-:-:S02]  /*413e0*/  F2FP.BF16.PACK_AB R6, R5, R6 ;  /* 0x000000060506723e */ /* 0x004fc400000010ff */
[----:B------:R0:W5:Y:S04]  /*413f0*/  LDL.LU R5, [R1+0x1250] ;  /* 0x0012500001057983 */ /* 0x0001680000300800 */
[----:B------:R1:W-:Y:S04]  /*41400*/  STL [R1+0x68], R6 ;  /* 0x0000680601007387 */ /* 0x0003e80000100800 */
[----:B-1----:R0:W5:Y:S04]  /*41410*/  LDL.LU R6, [R1+0x124c] ;  /* 0x00124c0001067983 */ /* 0x0021680000300800 */
        /* <DEDUP_REMOVED lines=32> */
[----:B-1----:R-:W2:Y:S04]  /*41620*/  LDL.LU R28, [R1+0x11f4] ;  /* 0x0011f400011c7983 */ /* 0x002ea80000300800 */
[----:B------:R-:W2:Y:S01]  /*41630*/  LDL.LU R29, [R1+0x11f0] ;  /* 0x0011f000011d7983 */ /* 0x000ea20000300800 */
[----:B------:R-:W-:-:S03]  /*41640*/  F2FP.BF16.PACK_AB R2, R3, R2 ;  /* 0x000000020302723e */ /* 0x000fc600000010ff */
[----:B------:R2:W-:Y:S02]  /*41650*/  STL [R1+0x98], R0 ;  /* 0x0000980001007387 */ /* 0x0005e40000100800 */
[----:B--2---:R-:W-:-:S05]  /*41660*/  F2FP.BF16.PACK_AB R0, R29, R28 ;  /* 0x0000001c1d00723e */ /* 0x004fca00000010ff */
[----:B------:R0:W-:Y:S04]  /*41670*/  STL [R1+0x90], R0 ;  /* 0x0000900001007387 */ /* 0x0001e80000100800 */
[----:B------:R0:W-:Y:S02]  /*41680*/  STL [R1+0x94], R2 ;  /* 0x0000940201007387 */ /* 0x0001e40000100800 */
.L_x_0:
[----:B-----5:R-:W-:Y:S04]  /*41690*/  STL.64 [R1+0x1368], R6 ;  /* 0x0013680601007387 */ /* 0x020fe80000100a00 */
[----:B------:R-:W-:Y:S04]  /*416a0*/  STL.64 [R1+0x1360], R4 ;  /* 0x0013600401007387 */ /* 0x000fe80000100a00 */
[----:B------:R-:W-:Y:S04]  /*416b0*/  STL.64 [R1+0x1358], R10 ;  /* 0x0013580a01007387 */ /* 0x000fe80000100a00 */
[----:B------:R-:W-:Y:S04]  /*416c0*/  STL.64 [R1+0x1350], R8 ;  /* 0x0013500801007387 */ /* 0x000fe80000100a00 */
[----:B------:R-:W-:Y:S04]  /*416d0*/  STL.64 [R1+0x1348], R14 ;  /* 0x0013480e01007387 */ /* 0x000fe80000100a00 */
[----:B------:R2:W-:Y:S04]  /*416e0*/  STL.64 [R1+0x1340], R12 ;  /* 0x0013400c01007387 */ /* 0x0005e80000100a00 */
[----:B--2---:R-:W2:Y:S04]  /*416f0*/  LDL.LU R12, [R1+0x20] ;  /* 0x00002000010c7983 */ /* 0x004ea80000300800 */
[----:B------:R-:W2:Y:S04]  /*41700*/  LDL.LU R13, [R1+0x24] ;  /* 0x00002400010d7983 */ /* 0x000ea80000300800 */
[----:B------:R-:W3:Y:S04]  /*41710*/  LDL.LU R14, [R1+0x28] ;  /* 0x00002800010e7983 */ /* 0x000ee80000300800 */
[----:B------:R-:W3:Y:S04]  /*41720*/  LDL.LU R15, [R1+0x2c] ;  /* 0x00002c00010f7983 */ /* 0x000ee80000300800 */
[----:B------:R-:W-:Y:S06]  /*41730*/  BAR.SYNC.DEFER_BLOCKING 0x0 ;  /* 0x0000000000007b1d */ /* 0x000fec0000010000 */
[----:B---3--:R-:W-:Y:S04]  /*41740*/  STL.64 [R1+0x1378], R14 ;  /* 0x0013780e01007387 */ /* 0x008fe80000100a00 */
[----:B--2---:R2:W-:Y:S04]  /*41750*/  STL.64 [R1+0x1370], R12 ;  /* 0x0013700c01007387 */ /* 0x0045e80000100a00 */
[----:B------:R-:W3:Y:S04]  /*41760*/  LDL.LU R8, [R1+0x30] ;  /* 0x0000300001087983 */ /* 0x000ee80000300800 */
[----:B------:R-:W3:Y:S04]  /*41770*/  LDL.LU R9, [R1+0x34] ;  /* 0x0000340001097983 */ /* 0x000ee80000300800 */
[----:B------:R-:W4:Y:S04]  /*41780*/  LDL.LU R10, [R1+0x38] ;  /* 0x00003800010a7983 */ /* 0x000f280000300800 */
[----:B------:R-:W4:Y:S04]  /*41790*/  LDL.LU R11, [R1+0x3c] ;  /* 0x00003c00010b7983 */ /* 0x000f280000300800 */
[----:B----4-:R-:W-:Y:S04]  /*417a0*/  STL.64 [R1+0x1388], R10 ;  /* 0x0013880a01007387 */ /* 0x010fe80000100a00 */
[----:B---3--:R3:W-:Y:S04]  /*417b0*/  STL.64 [R1+0x1380], R8 ;  /* 0x0013800801007387 */ /* 0x0087e80000100a00 */
[----:B------:R-:W4:Y:S04]  /*417c0*/  LDL.LU R4, [R1+0x40] ;  /* 0x0000400001047983 */ /* 0x000f280000300800 */
[----:B------:R-:W4:Y:S04]  /*417d0*/  LDL.LU R5, [R1+0x44] ;  /* 0x0000440001057983 */ /* 0x000f280000300800 */
[----:B------:R-:W2:Y:S04]  /*417e0*/  LDL.LU R6, [R1+0x48] ;  /* 0x0000480001067983 */ /* 0x000ea80000300800 */
[----:B------:R-:W2:Y:S04]  /*417f0*/  LDL.LU R7, [R1+0x4c] ;  /* 0x00004c0001077983 */ /* 0x000ea80000300800 */
[----:B--2---:R-:W-:Y:S04]  /*41800*/  STL.64 [R1+0x1398], R6 ;  /* 0x0013980601007387 */ /* 0x004fe80000100a00 */
[----:B----4-:R2:W-:Y:S04]  /*41810*/  STL.64 [R1+0x1390], R4 ;  /* 0x0013900401007387 */ /* 0x0105e80000100a00 */
[----:B------:R-:W4:Y:S04]  /*41820*/  LDL.LU R12, [R1+0x50] ;  /* 0x00005000010c7983 */ /* 0x000f280000300800 */
[----:B------:R-:W4:Y:S04]  /*41830*/  LDL.LU R13, [R1+0x54] ;  /* 0x00005400010d7983 */ /* 0x000f280000300800 */
[----:B------:R-:W2:Y:S04]  /*41840*/  LDL.LU R14, [R1+0x58] ;  /* 0x00005800010e7983 */ /* 0x000ea80000300800 */
[----:B------:R-:W2:Y:S04]  /*41850*/  LDL.LU R15, [R1+0x5c] ;  /* 0x00005c00010f7983 */ /* 0x000ea80000300800 */
[----:B-1----:R-:W3:Y:S04]  /*41860*/  LDL.LU R29, [R1+0x14] ;  /* 0x00001400011d7983 */ /* 0x002ee80000300800 */
[----:B------:R-:W3:Y:S04]  /*41870*/  LDL.LU R3, [R1+0xc] ;  /* 0x00000c0001037983 */ /* 0x000ee80000300800 */
[----:B0-----:R-:W3:Y:S04]  /*41880*/  LDL.LU R2, [R1] ;  /* 0x0000000001027983 */ /* 0x001ee80000300800 */
[----:B------:R-:W3:Y:S04]  /*41890*/  LDL.LU R0, [R1+0x4] ;  /* 0x0000040001007983 */ /* 0x000ee80000300800 */
[----:B------:R-:W3:Y:S04]  /*418a0*/  LDL.LU R28, [R1+0x8] ;  /* 0x00000800011c7983 */ /* 0x000ee80000300800 */
[----:B--2---:R-:W-:Y:S04]  /*418b0*/  STL.64 [R1+0x13a8], R14 ;  /* 0x0013a80e01007387 */ /* 0x004fe80000100a00 */
[----:B----4-:R0:W-:Y:S04]  /*418c0*/  STL.64 [R1+0x13a0], R12 ;  /* 0x0013a00c01007387 */ /* 0x0101e80000100a00 */
[----:B---3--:R-:W2:Y:S04]  /*418d0*/  LDL.LU R8, [R1+0x60] ;  /* 0x0000600001087983 */ /* 0x008ea80000300800 */
[----:B------:R-:W2:Y:S04]  /*418e0*/  LDL.LU R9, [R1+0x64] ;  /* 0x0000640001097983 */ /* 0x000ea80000300800 */
[----:B------:R-:W3:Y:S04]  /*418f0*/  LDL.LU R10, [R1+0x68] ;  /* 0x00006800010a7983 */ /* 0x000ee80000300800 */
[----:B------:R-:W3:Y:S04]  /*41900*/  LDL.LU R11, [R1+0x6c] ;  /* 0x00006c00010b7983 */ /* 0x000ee80000300800 */
[----:B---3--:R-:W-:Y:S04]  /*41910*/  STL.64 [R1+0x13b8], R10 ;  /* 0x0013b80a01007387 */ /* 0x008fe80000100a00 */
[----:B--2---:R1:W-:Y:S04]  /*41920*/  STL.64 [R1+0x13b0], R8 ;  /* 0x0013b00801007387 */ /* 0x0043e80000100a00 */
[----:B------:R-:W2:Y:S04]  /*41930*/  LDL.LU R4, [R1+0x70] ;  /* 0x0000700001047983 */ /* 0x000ea80000300800 */
[----:B------:R-:W2:Y:S04]  /*41940*/  LDL.LU R5, [R1+0x74] ;  /* 0x0000740001057983 */ /* 0x000ea80000300800 */
[----:B------:R-:W2:Y:S04]  /*41950*/  LDL.LU R6, [R1+0x78] ;  /* 0x0000780001067983 */ /* 0x000ea80000300800 */
[----:B------:R-:W2:Y:S04]  /*41960*/  LDL.LU R7, [R1+0x7c] ;  /* 0x00007c0001077983 */ /* 0x000ea80000300800 */
[----:B0-----:R-:W3:Y:S04]  /*41970*/  LDL.LU R12, [R1+0x80] ;  /* 0x00008000010c7983 */ /* 0x001ee80000300800 */
[----:B------:R-:W3:Y:S04]  /*41980*/  LDL.LU R13, [R1+0x84] ;  /* 0x00008400010d7983 */ /* 0x000ee80000300800 */
[----:B------:R-:W3:Y:S04]  /*41990*/  LDL.LU R14, [R1+0x88] ;  /* 0x00008800010e7983 */ /* 0x000ee80000300800 */
[----:B------:R-:W3:Y:S04]  /*419a0*/  LDL.LU R15, [R1+0x8c] ;  /* 0x00008c00010f7983 */ /* 0x000ee80000300800 */
[----:B-1----:R-:W4:Y:S04]  /*419b0*/  LDL.LU R8, [R1+0x90] ;  /* 0x0000900001087983 */ /* 0x002f280000300800 */
[----:B------:R-:W4:Y:S04]  /*419c0*/  LDL.LU R9, [R1+0x94] ;  /* 0x0000940001097983 */ /* 0x000f280000300800 */
[----:B------:R-:W4:Y:S04]  /*419d0*/  LDL.LU R10, [R1+0x98] ;  /* 0x00009800010a7983 */ /* 0x000f280000300800 */
[----:B------:R-:W4:Y:S04]  /*419e0*/  LDL.LU R11, [R1+0x9c] ;  /* 0x00009c00010b7983 */ /* 0x000f280000300800 */
[----:B------:R0:W-:Y:S04]  /*419f0*/  STL.64 [R1+0x1338], R18 ;  /* 0x0013381201007387 */ /* 0x0001e80000100a00 */
[----:B0-----:R-:W2:Y:S04]  /*41a00*/  LDL.LU R19, [R1+0x10] ;  /* 0x0000100001137983 */ /* 0x001ea80000300800 */
[----:B------:R-:W3:Y:S04]  /*41a10*/  LDL R18, [R1+0x7c0] ;  /* 0x0007c00001127983 */ /* 0x000ee80000100800 */
[----:B------:R0:W-:Y:S04]  /*41a20*/  STL.64 [R1+0x1330], R16 ;  /* 0x0013301001007387 */ /* 0x0001e80000100a00 */
[----:B0-----:R-:W4:Y:S04]  /*41a30*/  LDL.LU R16, [R1+0x18] ;  /* 0x0000180001107983 */ /* 0x001f280000300800 */
[----:B------:R-:W4:Y:S04]  /*41a40*/  LDL.LU R17, [R1+0x1c] ;  /* 0x00001c0001117983 */ /* 0x000f280000300800 */
[----:B------:R0:W-:Y:S04]  /*41a50*/  STL.64 [R1+0x1328], R22 ;  /* 0x0013281601007387 */ /* 0x0001e80000100a00 */
[----:B------:R1:W-:Y:S04]  /*41a60*/  STL.64 [R1+0x1320], R20 ;  /* 0x0013201401007387 */ /* 0x0003e80000100a00 */
[----:B------:R1:W-:Y:S04]  /*41a70*/  STL.64 [R1+0x1318], R26 ;  /* 0x0013181a01007387 */ /* 0x0003e80000100a00 */
[----:B------:R1:W-:Y:S01]  /*41a80*/  STL.64 [R1+0x1310], R24 ;  /* 0x0013101801007387 */ /* 0x0003e20000100a00 */
[----:B0-----:R-:W-:-:S02]  /*41a90*/  IMAD.MOV.U32 R23, RZ, RZ, R29 ;  /* 0x000000ffff177224 */ /* 0x001fc400078e001d */
[----:B-1----:R-:W-:Y:S02]  /*41aa0*/  IMAD.MOV.U32 R20, RZ, RZ, R28 ;  /* 0x000000ffff147224 */ /* 0x002fe400078e001c */
[----:B------:R-:W-:Y:S02]  /*41ab0*/  IMAD.MOV.U32 R21, RZ, RZ, R3 ;  /* 0x000000ffff157224 */ /* 0x000fe400078e0003 */
[----:B------:R-:W-:Y:S02]  /*41ac0*/  IMAD.MOV.U32 R27, RZ, RZ, R0 ;  /* 0x000000ffff1b7224 */ /* 0x000fe400078e0000 */
[----:B------:R-:W-:Y:S02]  /*41ad0*/  IMAD.MOV.U32 R26, RZ, RZ, R2 ;  /* 0x000000ffff1a7224 */ /* 0x000fe400078e0002 */
[----:B------:R-:W-:Y:S02]  /*41ae0*/  IMAD.MOV.U32 R25, RZ, RZ, R27 ;  /* 0x000000ffff197224 */ /* 0x000fe400078e001b */
[----:B------:R-:W-:-:S02]  /*41af0*/  IMAD.MOV.U32 R24, RZ, RZ, R26 ;  /* 0x000000ffff187224 */ /* 0x000fc400078e001a */
[----:B------:R-:W-:Y:S02]  /*41b00*/  IMAD.MOV.U32 R26, RZ, RZ, R20 ;  /* 0x000000ffff1a7224 */ /* 0x000fe400078e0014 */
[----:B------:R-:W-:Y:S02]  /*41b10*/  IMAD.MOV.U32 R27, RZ, RZ, R21 ;  /* 0x000000ffff1b7224 */ /* 0x000fe400078e0015 */
[----:B------:R-:W-:Y:S02]  /*41b20*/  IMAD.MOV.U32 R21, RZ, RZ, R23 ;  /* 0x000000ffff157224 */ /* 0x000fe400078e0017 */
[----:B--2---:R-:W-:Y:S02]  /*41b30*/  IMAD.MOV.U32 R22, RZ, RZ, R19 ;  /* 0x000000ffff167224 */ /* 0x004fe400078e0013 */
[----:B------:R-:W0:Y:S01]  /*41b40*/  S2R R19, SR_TID.X ;  /* 0x0000000000137919 */ /* 0x000e220000002100 */
[C---:B---3--:R-:W-:Y:S01]  /*41b50*/  IADD3 R2, R18.reuse, 0x1, RZ ;  /* 0x0000000112027810 */ /* 0x048fe20007ffe0ff */
[----:B------:R-:W-:Y:S01]  /*41b60*/  IMAD.MOV.U32 R20, RZ, RZ, R22 ;  /* 0x000000ffff147224 */ /* 0x000fe200078e0016 */
[----:B------:R-:W-:-:S02]  /*41b70*/  IADD3 R3, R18, 0x2, RZ ;  /* 0x0000000212037810 */ /* 0x000fc40007ffe0ff */
[----:B------:R-:W-:Y:S02]  /*41b80*/  ISETP.GE.AND P3, PT, R2, c[0x0][0x17c], PT ;  /* 0x00005f0002007a0c */ /* 0x000fe40003f66270 */
[----:B------:R-:W-:Y:S02]  /*41b90*/  ISETP.GE.AND P1, PT, R3, c[0x0][0x17c], PT ;  /* 0x00005f0003007a0c */ /* 0x000fe40003f26270 */
[----:B------:R-:W-:-:S04]  /*41ba0*/  IADD3 R3, R18, 0x4, RZ ;  /* 0x0000000412037810 */ /* 0x000fc80007ffe0ff */
[----:B------:R-:W-:Y:S01]  /*41bb0*/  ISETP.GE.AND P6, PT, R3, c[0x0][0x17c], PT ;  /* 0x00005f0003007a0c */ /* 0x000fe20003fc6270 */
[----:B----4-:R-:W-:Y:S02]  /*41bc0*/  IMAD.MOV.U32 R22, RZ, RZ, R16 ;  /* 0x000000ffff167224 */ /* 0x010fe400078e0010 */
[----:B------:R-:W-:Y:S02]  /*41bd0*/  IMAD.MOV.U32 R23, RZ, RZ, R17 ;  /* 0x000000ffff177224 */ /* 0x000fe400078e0011 */
[C---:B0-----:R-:W-:Y:S02]  /*41be0*/  IMAD.SHL.U32 R0, R19.reuse, 0x400, RZ ;  /* 0x0000040013007824 */ /* 0x041fe400078e00ff */
[C---:B------:R-:W-:Y:S02]  /*41bf0*/  IMAD.SHL.U32 R28, R19.reuse, 0x20, RZ ;  /* 0x00000020131c7824 */ /* 0x040fe400078e00ff */
[C---:B------:R-:W-:Y:S01]  /*41c00*/  IMAD.SHL.U32 R2, R19.reuse, 0x80, RZ ;  /* 0x0000008013027824 */ /* 0x040fe200078e00ff */
[----:B------:R-:W-:Y:S01]  /*41c10*/  LOP3.LUT R0, R0, 0x6000, RZ, 0xc0, !PT ;  /* 0x0000600000007812 */ /* 0x000fe200078ec0ff */
[----:B------:R-:W-:-:S03]  /*41c20*/  IMAD.SHL.U32 R29, R19, 0x1000, RZ ;  /* 0x00001000131d7824 */ /* 0x000fc600078e00ff */
[----:B------:R-:W-:Y:S01]  /*41c30*/  LOP3.LUT R0, R0, 0x60, R28, 0xf8, !PT ;  /* 0x0000006000007812 */ /* 0x000fe200078ef81c */
[----:B------:R-:W-:Y:S01]  /*41c40*/  IMAD.SHL.U32 R28, R19, 0x4, RZ ;  /* 0x00000004131c7824 */ /* 0x000fe200078e00ff */
[----:B------:R-:W-:Y:S02]  /*41c50*/  LOP3.LUT R29, R29, 0x6000, RZ, 0xc0, !PT ;  /* 0x000060001d1d7812 */ /* 0x000fe400078ec0ff */
[----:B------:R-:W-:Y:S02]  /*41c60*/  LOP3.LUT R19, R19, 0xff, RZ, 0xc0, !PT ;  /* 0x000000ff13137812 */ /* 0x000fe400078ec0ff */
[----:B------:R-:W-:Y:S02]  /*41c70*/  LOP3.LUT R0, R0, 0x370, R28, 0x78, !PT ;  /* 0x0000037000007812 */ /* 0x000fe400078e781c */
[----:B------:R-:W-:Y:S01]  /*41c80*/  LOP3.LUT R28, R2, 0x1000, RZ, 0xc0, !PT ;  /* 0x00001000021c7812 */ /* 0x000fe200078ec0ff */
[----:B------:R-:W-:Y:S01]  /*41c90*/  IMAD R16, R19, 0x10, R29 ;  /* 0x0000001013107824 */ /* 0x000fe200078e021d */
[----:B------:R-:W-:-:S03]  /*41ca0*/  IADD3 R2, R18, 0x3, RZ ;  /* 0x0000000312027810 */ /* 0x000fc60007ffe0ff */
[----:B------:R-:W-:Y:S01]  /*41cb0*/  IMAD.IADD R0, R28, 0x1, R0 ;  /* 0x000000011c007824 */ /* 0x000fe200078e0200 */
[----:B------:R-:W-:-:S04]  /*41cc0*/  ISETP.GE.AND P0, PT, R2, c[0x0][0x17c], PT ;  /* 0x00005f0002007a0c */ /* 0x000fc80003f06270 */
[----:B------:R0:W-:Y:S04]  /*41cd0*/  STS.128 [R0], R8 ;  /* 0x0000000800007388 */ /* 0x0001e80000000c00 */
[----:B------:R1:W-:Y:S04]  /*41ce0*/  STS.128 [R0+0x80], R12 ;  /* 0x0000800c00007388 */ /* 0x0003e80000000c00 */
[----:B0-----:R-:W2:Y:S04]  /*41cf0*/  LDL.LU.64 R10, [R1+0x13b8] ;  /* 0x0013b800010a7983 */ /* 0x001ea80000300a00 */
[----:B------:R-:W2:Y:S04]  /*41d00*/  LDL.LU.64 R8, [R1+0x13b0] ;  /* 0x0013b00001087983 */ /* 0x000ea80000300a00 */
[----:B-1----:R-:W3:Y:S04]  /*41d10*/  LDL.LU.64 R14, [R1+0x13a8] ;  /* 0x0013a800010e7983 */ /* 0x002ee80000300a00 */
[----:B------:R-:W3:Y:S04]  /*41d20*/  LDL.LU.64 R12, [R1+0x13a0] ;  /* 0x0013a000010c7983 */ /* 0x000ee80000300a00 */
[----:B------:R0:W-:Y:S04]  /*41d30*/  STS.128 [R0+0x400], R4 ;  /* 0x0004000400007388 */ /* 0x0001e80000000c00 */
[----:B0-----:R-:W4:Y:S04]  /*41d40*/  LDL.LU.64 R6, [R1+0x1398] ;  /* 0x0013980001067983 */ /* 0x001f280000300a00 */
[----:B------:R-:W4:Y:S04]  /*41d50*/  LDL.LU.64 R4, [R1+0x1390] ;  /* 0x0013900001047983 */ /* 0x000f280000300a00 */
[----:B--2---:R0:W-:Y:S04]  /*41d60*/  STS.128 [R0+0x480], R8 ;  /* 0x0004800800007388 */ /* 0x0041e80000000c00 */
[----:B---3--:R1:W-:Y:S04]  /*41d70*/  STS.128 [R0+0x800], R12 ;  /* 0x0008000c00007388 */ /* 0x0083e80000000c00 */
[----:B0-----:R-:W2:Y:S04]  /*41d80*/  LDL.LU.64 R10, [R1+0x1388] ;  /* 0x00138800010a7983 */ /* 0x001ea80000300a00 */
[----:B------:R-:W2:Y:S04]  /*41d90*/  LDL.LU.64 R8, [R1+0x1380] ;  /* 0x0013800001087983 */ /* 0x000ea80000300a00 */
[----:B-1----:R-:W3:Y:S04]  /*41da0*/  LDL.LU.64 R14, [R1+0x1378] ;  /* 0x00137800010e7983 */ /* 0x002ee80000300a00 */
[----:B------:R-:W3:Y:S04]  /*41db0*/  LDL.LU.64 R12, [R1+0x1370] ;  /* 0x00137000010c7983 */ /* 0x000ee80000300a00 */
[----:B----4-:R0:W-:Y:S01]  /*41dc0*/  STS.128 [R0+0x880], R4 ;  /* 0x0008800400007388 */ /* 0x0101e20000000c00 */
[----:B------:R-:W-:-:S02]  /*41dd0*/  LOP3.LUT R28, R16, 0x20, RZ, 0x3c, !PT ;  /* 0x00000020101c7812 */ /* 0x000fc400078e3cff */
[C---:B------:R-:W-:Y:S02]  /*41de0*/  LOP3.LUT R3, R16.reuse, 0x40, RZ, 0x3c, !PT ;  /* 0x0000004010037812 */ /* 0x040fe400078e3cff */
[----:B------:R-:W-:Y:S01]  /*41df0*/  LOP3.LUT R2, R16, 0x60, RZ, 0x3c, !PT ;  /* 0x0000006010027812 */ /* 0x000fe200078e3cff */
[----:B0-----:R-:W4:Y:S04]  /*41e00*/  LDL.LU.64 R6, [R1+0x1368] ;  /* 0x0013680001067983 */ /* 0x001f280000300a00 */
[----:B------:R-:W4:Y:S04]  /*41e10*/  LDL.LU.64 R4, [R1+0x1360] ;  /* 0x0013600001047983 */ /* 0x000f280000300a00 */
[----:B--2---:R0:W-:Y:S04]  /*41e20*/  STS.128 [R0+0xc00], R8 ;  /* 0x000c000800007388 */ /* 0x0041e80000000c00 */
[----:B---3--:R-:W-:Y:S04]  /*41e30*/  STS.128 [R0+0xc80], R12 ;  /* 0x000c800c00007388 */ /* 0x008fe80000000c00 */
[----:B------:R-:W-:Y:S06]  /*41e40*/  BAR.SYNC.DEFER_BLOCKING 0x0 ;  /* 0x0000000000007b1d */ /* 0x000fec0000010000 */
[----:B0-----:R-:W2:Y:S04]  /*41e50*/  LDL.LU.64 R10, [R1+0x1358] ;  /* 0x00135800010a7983 */ /* 0x001ea80000300a00 */
[----:B------:R-:W2:Y:S04]  /*41e60*/  LDL.LU.64 R8, [R1+0x1350] ;  /* 0x0013500001087983 */ /* 0x000ea80000300a00 */
[----:B------:R-:W0:Y:S04]  /*41e70*/  LDS.128 R12, [R16] ;  /* 0x00000000100c7984 */ /* 0x000e280000000c00 */
[----:B------:R-:W1:Y:S04]  /*41e80*/  LDS.128 R16, [R16+0x1000] ;  /* 0x0010000010107984 */ /* 0x000e680000000c00 */
[----:B0-----:R-:W-:Y:S04]  /*41e90*/  STL.64 [R1+0x40], R12 ;  /* 0x0000400c01007387 */ /* 0x001fe80000100a00 */
[----:B------:R0:W-:Y:S04]  /*41ea0*/  STL.64 [R1+0x48], R14 ;  /* 0x0000480e01007387 */ /* 0x0001e80000100a00 */
[----:B0-----:R-:W2:Y:S04]  /*41eb0*/  LDL.LU.64 R14, [R1+0x1348] ;  /* 0x00134800010e7983 */ /* 0x001ea80000300a00 */
[----:B------:R-:W2:Y:S04]  /*41ec0*/  LDL.LU.64 R12, [R1+0x1340] ;  /* 0x00134000010c7983 */ /* 0x000ea80000300a00 */
[----:B-1----:R-:W-:Y:S04]  /*41ed0*/  STL.64 [R1+0x140], R16 ;  /* 0x0001401001007387 */ /* 0x002fe80000100a00 */
[----:B------:R-:W-:Y:S04]  /*41ee0*/  STL.64 [R1+0x148], R18 ;  /* 0x0001481201007387 */ /* 0x000fe80000100a00 */
[----:B------:R-:W0:Y:S04]  /*41ef0*/  LDS.128 R16, [R28] ;  /* 0x000000001c107984 */ /* 0x000e280000000c00 */
[----:B0-----:R-:W-:Y:S04]  /*41f00*/  STL.64 [R1+0x50], R16 ;  /* 0x0000501001007387 */ /* 0x001fe80000100a00 */
[----:B------:R-:W-:Y:S04]  /*41f10*/  STL.64 [R1+0x58], R18 ;  /* 0x0000581201007387 */ /* 0x000fe80000100a00 */
[----:B------:R-:W0:Y:S04]  /*41f20*/  LDS.128 R16, [R28+0x1000] ;  /* 0x001000001c107984 */ /* 0x000e280000000c00 */
[----:B0-----:R-:W-:Y:S04]  /*41f30*/  STL.64 [R1+0x90], R16 ;  /* 0x0000901001007387 */ /* 0x001fe80000100a00 */
        /* <DEDUP_REMOVED lines=11> */
[----:B------:R-:W-:Y:S06]  /*41ff0*/  BAR.SYNC.DEFER_BLOCKING 0x0 ;  /* 0x0000000000007b1d */ /* 0x000fec0000010000 */
[----:B------:R-:W-:Y:S04]  /*42000*/  STS.128 [R0], R20 ;  /* 0x0000001400007388 */ /* 0x000fe80000000c00 */
[----:B------:R-:W-:Y:S04]  /*42010*/  STS.128 [R0+0x80], R24 ;  /* 0x0000801800007388 */ /* 0x000fe80000000c00 */
[----:B0-----:R-:W-:Y:S04]  /*42020*/  STL.64 [R1+0x1c0], R16 ;  /* 0x0001c01001007387 */ /* 0x001fe80000100a00 */
[----:B------:R0:W-:Y:S04]  /*42030*/  STL.64 [R1+0x1c8], R18 ;  /* 0x0001c81201007387 */ /* 0x0001e80000100a00 */
[----:B0-----:R-:W3:Y:S04]  /*42040*/  LDL.LU.64 R18, [R1+0x1338] ;  /* 0x0013380001127983 */ /* 0x001ee80000300a00 */
[----:B------:R-:W3:Y:S04]  /*42050*/  LDL.LU.64 R16, [R1+0x1330] ;  /* 0x0013300001107983 */ /* 0x000ee80000300a00 */
[----:B------:R-:W3:Y:S04]  /*42060*/  LDL.LU.64 R22, [R1+0x1328] ;  /* 0x0013280001167983 */ /* 0x000ee80000300a00 */
[----:B------:R-:W3:Y:S04]  /*42070*/  LDL.LU.64 R20, [R1+0x1320] ;  /* 0x0013200001147983 */ /* 0x000ee80000300a00 */
[----:B------:R-:W3:Y:S04]  /*42080*/  LDL.LU.64 R26, [R1+0x1318] ;  /* 0x00131800011a7983 */ /* 0x000ee80000300a00 */
[----:B------:R-:W3:Y:S04]  /*42090*/  LDL.LU.64 R24, [R1+0x1310] ;  /* 0x0013100001187983 */ /* 0x000ee80000300a00 */
[----:B----4-:R0:W-:Y:S04]  /*420a0*/  STS.128 [R0+0x400], R4 ;  /* 0x0004000400007388 */ /* 0x0101e80000000c00 */
[----:B--2---:R-:W-:Y:S04]  /*420b0*/  STS.128 [R0+0x480], R8 ;  /* 0x0004800800007388 */ /* 0x004fe80000000c00 */
[----:B------:R-:W-:Y:S04]  /*420c0*/  STS.128 [R0+0x800], R12 ;  /* 0x0008000c00007388 */ /* 0x000fe80000000c00 */
[----:B0-----:R-:W0:Y:S02]  /*420d0*/  S2R R7, SR_TID.X ;  /* 0x0000000000077919 */ /* 0x001e240000002100 */
[C---:B0-----:R-:W-:Y:S01]  /*420e0*/  LOP3.LUT R29, R7.reuse, 0xff, RZ, 0xc0, !PT ;  /* 0x000000ff071d7812 */ /* 0x041fe200078ec0ff */
[----:B------:R-:W-:-:S05]  /*420f0*/  IMAD.SHL.U32 R7, R7, 0x1000, RZ ;  /* 0x0000100007077824 */ /* 0x000fca00078e00ff */
[----:B------:R-:W-:-:S05]  /*42100*/  LOP3.LUT R7, R7, 0x6000, RZ, 0xc0, !PT ;  /* 0x0000600007077812 */ /* 0x000fca00078ec0ff */
[----:B------:R-:W-:Y:S01]  /*42110*/  IMAD R7, R29, 0x10, R7 ;  /* 0x000000101d077824 */ /* 0x000fe200078e0207 */
[----:B---3--:R-:W-:Y:S04]  /*42120*/  STS.128 [R0+0x880], R16 ;  /* 0x0008801000007388 */ /* 0x008fe80000000c00 */
[----:B------:R-:W-:Y:S04]  /*42130*/  STS.128 [R0+0xc00], R20 ;  /* 0x000c001400007388 */ /* 0x000fe80000000c00 */
[----:B------:R-:W-:Y:S04]  /*42140*/  STS.128 [R0+0xc80], R24 ;  /* 0x000c801800007388 */ /* 0x000fe80000000c00 */
[----:B------:R-:W-:Y:S06]  /*42150*/  BAR.SYNC.DEFER_BLOCKING 0x0 ;  /* 0x0000000000007b1d */ /* 0x000fec0000010000 */
[----:B------:R-:W0:Y:S04]  /*42160*/  LDS.128 R8, [R7] ;  /* 0x0000000007087984 */ /* 0x000e280000000c00 */
[----:B------:R-:W1:Y:S04]  /*42170*/  LDS.128 R4, [R7+0x1000] ;  /* 0x0010000007047984 */ /* 0x000e680000000c00 */
[----:B------:R-:W2:Y:S04]  /*42180*/  LDS.128 R20, [R28] ;  /* 0x000000001c147984 */ /* 0x000ea80000000c00 */
[----:B------:R-:W-:Y:S04]  /*42190*/  LDS.128 R12, [R3+0x1000] ;  /* 0x00100000030c7984 */ /* 0x000fe80000000c00 */
[----:B------:R-:W-:Y:S04]  /*421a0*/  LDS.128 R16, [R2] ;  /* 0x0000000002107984 */ /* 0x000fe80000000c00 */
[----:B0-----:R-:W-:Y:S01]  /*421b0*/  STL [R1+0x14], R9 ;  /* 0x0000140901007387 */ /* 0x001fe20000100800 */
[----:B------:R-:W-:-:S03]  /*421c0*/  IMAD.MOV.U32 R29, RZ, RZ, R8 ;  /* 0x000000ffff1d7224 */ /* 0x000fc600078e0008 */
[----:B------:R-:W-:Y:S04]  /*421d0*/  STL.64 [R1+0x18], R10 ;  /* 0x0000180a01007387 */ /* 0x000fe80000100a00 */
[----:B------:R-:W3:Y:S04]  /*421e0*/  LDL.LU R24, [R1+0x100] ;  /* 0x0001000001187983 */ /* 0x000ee80000300800 */
[----:B-1----:R-:W-:Y:S04]  /*421f0*/  STL.64 [R1+0x20], R4 ;  /* 0x0000200401007387 */ /* 0x002fe80000100a00 */
[----:B------:R-:W-:Y:S04]  /*42200*/  STL.64 [R1+0x28], R6 ;  /* 0x0000280601007387 */ /* 0x000fe80000100a00 */
[----:B------:R-:W3:Y:S04]  /*42210*/  LDL.LU R25, [R1+0x104] ;  /* 0x0001040001197983 */ /* 0x000ee80000300800 */
[----:B------:R-:W4:Y:S04]  /*42220*/  LDL.LU R26, [R1+0x108] ;  /* 0x00010800011a7983 */ /* 0x000f280000300800 */
[----:B------:R-:W4:Y:S04]  /*42230*/  LDL.LU R27, [R1+0x10c] ;  /* 0x00010c00011b7983 */ /* 0x000f280000300800 */
[----:B------:R-:W0:Y:S04]  /*42240*/  LDS.128 R4, [R28+0x1000] ;  /* 0x001000001c047984 */ /* 0x000e280000000c00 */
[----:B------:R-:W1:Y:S04]  /*42250*/  LDS.128 R8, [R3] ;  /* 0x0000000003087984 */ /* 0x000e680000000c00 */
[----:B----4-:R-:W-:Y:S04]  /*42260*/  STL.64 [R1+0x12e8], R26 ;  /* 0x0012e81a01007387 */ /* 0x010fe80000100a00 */
[----:B---3--:R-:W-:Y:S04]  /*42270*/  STL.64 [R1+0x12e0], R24 ;  /* 0x0012e01801007387 */ /* 0x008fe80000100a00 */
[----:B--2---:R-:W-:Y:S04]  /*42280*/  STL [R1+0x1234], R22 ;  /* 0x0012341601007387 */ /* 0x004fe80000100800 */
[----:B------:R2:W-:Y:S04]  /*42290*/  STL [R1+0x1230], R23 ;  /* 0x0012301701007387 */ /* 0x0005e80000100800 */
[----:B--2---:R-:W2:Y:S04]  /*422a0*/  LDL R23, [R1+0x7c0] ;  /* 0x0007c00001177983 */ /* 0x004ea80000100800 */
[----:B--2---:R-:W-:Y:S04]  /*422b0*/  STL [R1+0x12d8], R23 ;  /* 0x0012d81701007387 */ /* 0x004fe80000100800 */
[----:B------:R2:W-:Y:S04]  /*422c0*/  STL.64 [R1+0x12d0], R20 ;  /* 0x0012d01401007387 */ /* 0x0005e80000100a00 */
[----:B--2---:R-:W2:Y:S04]  /*422d0*/  LDL.LU R20, [R1+0xf0] ;  /* 0x0000f00001147983 */ /* 0x004ea80000300800 */
[----:B------:R-:W2:Y:S04]  /*422e0*/  LDL.LU R21, [R1+0xf4] ;  /* 0x0000f40001157983 */ /* 0x000ea80000300800 */
[----:B------:R-:W3:Y:S04]  /*422f0*/  LDL.LU R22, [R1+0xf8] ;  /* 0x0000f80001167983 */ /* 0x000ee80000300800 */
[----:B------:R-:W3:Y:S04]  /*42300*/  LDL.LU R23, [R1+0xfc] ;  /* 0x0000fc0001177983 */ /* 0x000ee80000300800 */
[----:B---3--:R-:W-:Y:S04]  /*42310*/  STL.64 [R1+0x12f8], R22 ;  /* 0x0012f81601007387 */ /* 0x008fe80000100a00 */
[----:B--2---:R2:W-:Y:S04]  /*42320*/  STL.64 [R1+0x12f0], R20 ;  /* 0x0012f01401007387 */ /* 0x0045e80000100a00 */
[----:B------:R-:W3:Y:S04]  /*42330*/  LDL.LU R24, [R1+0xd0] ;  /* 0x0000d00001187983 */ /* 0x000ee80000300800 */
[----:B------:R-:W3:Y:S04]  /*42340*/  LDL.LU R25, [R1+0xd4] ;  /* 0x0000d40001197983 */ /* 0x000ee80000300800 */
[----:B------:R-:W4:Y:S04]  /*42350*/  LDL.LU R26, [R1+0xd8] ;  /* 0x0000d800011a7983 */ /* 0x000f280000300800 */
[----:B------:R-:W4:Y:S04]  /*42360*/  LDL.LU R27, [R1+0xdc] ;  /* 0x0000dc00011b7983 */ /* 0x000f280000300800 */
[----:B----4-:R-:W-:Y:S04]  /*42370*/  STL.64 [R1+0x1308], R26 ;  /* 0x0013081a01007387 */ /* 0x010fe80000100a00 */
[----:B---3--:R-:W-:Y:S04]  /*42380*/  STL.64 [R1+0x1300], R24 ;  /* 0x0013001801007387 */ /* 0x008fe80000100a00 */
[----:B------:R-:W3:Y:S04]  /*42390*/  LDS.128 R24, [R2+0x1000] ;  /* 0x0010000002187984 */ /* 0x000ee80000000c00 */
[----:B--2---:R-:W2:Y:S04]  /*423a0*/  LDL.LU R20, [R1+0xe0] ;  /* 0x0000e00001147983 */ /* 0x004ea80000300800 */
[----:B------:R-:W2:Y:S04]  /*423b0*/  LDL.LU R21, [R1+0xe4] ;  /* 0x0000e40001157983 */ /* 0x000ea80000300800 */
[----:B------:R-:W2:Y:S04]  /*423c0*/  LDL.LU R22, [R1+0xe8] ;  /* 0x0000e80001167983 */ /* 0x000ea80000300800 */
[----:B------:R-:W2:Y:S04]  /*423d0*/  LDL.LU R23, [R1+0xec] ;  /* 0x0000ec0001177983 */ /* 0x000ea80000300800 */
[----:B0-----:R-:W-:Y:S04]  /*423e0*/  STL.64 [R1+0x1248], R4 ;  /* 0x0012480401007387 */ /* 0x001fe80000100a00 */
[----:B------:R-:W-:Y:S04]  /*423f0*/  STL [R1+0x122c], R7 ;  /* 0x00122c0701007387 */ /* 0x000fe80000100800 */
[----:B-1----:R-:W-:Y:S04]  /*42400*/  STL.64 [R1+0x1238], R10 ;  /* 0x0012380a01007387 */ /* 0x002fe80000100a00 */
[----:B------:R-:W-:Y:S04]  /*42410*/  STL [R1+0x1288], R11 ;  /* 0x0012880b01007387 */ /* 0x000fe80000100800 */
[----:B------:R0:W-:Y:S04]  /*42420*/  STL.64 [R1+0x1280], R8 ;  /* 0x0012800801007387 */ /* 0x0001e80000100a00 */
[----:B------:R-:W-:Y:S06]  /*42430*/  BAR.SYNC.DEFER_BLOCKING 0x0 ;  /* 0x0000000000007b1d */ /* 0x000fec0000010000 */
[----:B0-----:R-:W4:Y:S04]  /*42440*/  LDL.LU R8, [R1+0xa0] ;  /* 0x0000a00001087983 */ /* 0x001f280000300800 */
[----:B------:R-:W4:Y:S04]  /*42450*/  LDL.LU R9, [R1+0xa4] ;  /* 0x0000a40001097983 */ /* 0x000f280000300800 */
[----:B------:R-:W4:Y:S04]  /*42460*/  LDL.LU R10, [R1+0xa8] ;  /* 0x0000a800010a7983 */ /* 0x000f280000300800 */
[----:B------:R-:W4:Y:S04]  /*42470*/  LDL.LU R11, [R1+0xac] ;  /* 0x0000ac00010b7983 */ /* 0x000f280000300800 */
[----:B------:R-:W-:Y:S04]  /*42480*/  STL.64 [R1+0x1250], R12 ;  /* 0x0012500c01007387 */ /* 0x000fe80000100a00 */
[----:B------:R3:W-:Y:S04]  /*42490*/  STL.64 [R1+0x1240], R14 ;  /* 0x0012400e01007387 */ /* 0x0007e80000100a00 */
[----:B------:R-:W-:Y:S04]  /*424a0*/  STL.64 [R1+0x1258], R18 ;  /* 0x0012581201007387 */ /* 0x000fe80000100a00 */
[----:B------:R-:W-:Y:S04]  /*424b0*/  STL [R1+0x1268], R19 ;  /* 0x0012681301007387 */ /* 0x000fe80000100800 */
[----:B------:R0:W-:Y:S01]  /*424c0*/  STL.64 [R1+0x1260], R16 ;  /* 0x0012601001007387 */ /* 0x0001e20000100a00 */
[----:B---3--:R-:W-:-:S03]  /*424d0*/  IMAD.MOV.U32 R14, RZ, RZ, R24 ;  /* 0x000000ffff0e7224 */ /* 0x008fc600078e0018 */
[----:B0-----:R-:W3:Y:S04]  /*424e0*/  LDL.LU R16, [R1+0xb0] ;  /* 0x0000b00001107983 */ /* 0x001ee80000300800 */
[----:B------:R-:W3:Y:S04]  /*424f0*/  LDL.LU R17, [R1+0xb4] ;  /* 0x0000b40001117983 */ /* 0x000ee80000300800 */
[----:B------:R-:W3:Y:S04]  /*42500*/  LDL.LU R18, [R1+0xb8] ;  /* 0x0000b80001127983 */ /* 0x000ee80000300800 */
[----:B------:R-:W3:Y:S04]  /*42510*/  LDL.LU R19, [R1+0xbc] ;  /* 0x0000bc0001137983 */ /* 0x000ee80000300800 */
[----:B------:R-:W-:Y:S04]  /*42520*/  STL [R1+0x34], R25 ;  /* 0x0000341901007387 */ /* 0x000fe80000100800 */
[----:B------:R0:W-:Y:S04]  /*42530*/  STL.64 [R1+0x38], R26 ;  /* 0x0000381a01007387 */ /* 0x0001e80000100a00 */
[----:B0-----:R-:W3:Y:S04]  /*42540*/  LDL.LU.64 R26, [R1+0x1308] ;  /* 0x00130800011a7983 */ /* 0x001ee80000300a00 */
[----:B------:R-:W3:Y:S04]  /*42550*/  LDL.LU.64 R24, [R1+0x1300] ;  /* 0x0013000001187983 */ /* 0x000ee80000300a00 */
[----:B------:R-:W-:Y:S04]  /*42560*/  STL.64 [R1+0x1278], R14 ;  /* 0x0012780e01007387 */ /* 0x000fe80000100a00 */
[----:B------:R0:W-:Y:S04]  /*42570*/  STL.64 [R1+0x1270], R12 ;  /* 0x0012700c01007387 */ /* 0x0001e80000100a00 */
[----:B0-----:R-:W4:Y:S04]  /*42580*/  LDL.LU R12, [R1+0xc0] ;  /* 0x0000c000010c7983 */ /* 0x001f280000300800 */
[----:B------:R-:W4:Y:S04]  /*42590*/  LDL.LU R13, [R1+0xc4] ;  /* 0x0000c400010d7983 */ /* 0x000f280000300800 */
[----:B------:R-:W4:Y:S04]  /*425a0*/  LDL.LU R14, [R1+0xc8] ;  /* 0x0000c800010e7983 */ /* 0x000f280000300800 */
[----:B------:R-:W4:Y:S04]  /*425b0*/  LDL.LU R15, [R1+0xcc] ;  /* 0x0000cc00010f7983 */ /* 0x000f280000300800 */
[----:B--2---:R0:W-:Y:S04]  /*425c0*/  STS.128 [R0], R20 ;  /* 0x0000001400007388 */ /* 0x0041e80000000c00 */
[----:B0-----:R-:W2:Y:S04]  /*425d0*/  LDL.LU.64 R22, [R1+0x12f8] ;  /* 0x0012f80001167983 */ /* 0x001ea80000300a00 */
[----:B------:R-:W2:Y:S04]  /*425e0*/  LDL.LU.64 R20, [R1+0x12f0] ;  /* 0x0012f00001147983 */ /* 0x000ea80000300a00 */
[----:B---3--:R0:W-:Y:S04]  /*425f0*/  STS.128 [R0+0x80], R24 ;  /* 0x0000801800007388 */ /* 0x0081e80000000c00 */
[----:B0-----:R-:W3:Y:S04]  /*42600*/  LDL.LU.64 R26, [R1+0x12e8] ;  /* 0x0012e800011a7983 */ /* 0x001ee80000300a00 */
[----:B------:R-:W3:Y:S04]  /*42610*/  LDL.LU.64 R24, [R1+0x12e0] ;  /* 0x0012e00001187983 */ /* 0x000ee80000300a00 */
[----:B----4-:R0:W-:Y:S04]  /*42620*/  STS.128 [R0+0x800], R8 ;  /* 0x0008000800007388 */ /* 0x0101e80000000c00 */
[----:B------:R-:W4:Y:S04]  /*42630*/  LDL R7, [R1+0x7c4] ;  /* 0x0007c40001077983 */ /* 0x000f280000100800 */
[----:B------:R-:W-:Y:S04]  /*42640*/  STS.128 [R0+0x400], R12 ;  /* 0x0004000c00007388 */ /* 0x000fe80000000c00 */
[----:B------:R-:W-:Y:S04]  /*42650*/  STS.128 [R0+0x480], R16 ;  /* 0x0004801000007388 */ /* 0x000fe80000000c00 */
[----:B0-----:R-:W4:Y:S04]  /*42660*/  LDL.LU R8, [R1+0x110] ;  /* 0x0001100001087983 */ /* 0x001f280000300800 */
[----:B------:R-:W4:Y:S04]  /*42670*/  LDL.LU R9, [R1+0x114] ;  /* 0x0001140001097983 */ /* 0x000f280000300800 */
[----:B------:R-:W4:Y:S04]  /*42680*/  LDL.LU R10, [R1+0x118] ;  /* 0x00011800010a7983 */ /* 0x000f280000300800 */
[----:B------:R-:W4:Y:S04]  /*42690*/  LDL.LU R11, [R1+0x11c] ;  /* 0x00011c00010b7983 */ /* 0x000f280000300800 */
[----:B--2---:R-:W-:Y:S04]  /*426a0*/  STS.128 [R0+0x880], R20 ;  /* 0x0008801400007388 */ /* 0x004fe80000000c00 */
[----:B---3--:R0:W-:Y:S04]  /*426b0*/  STS.128 [R0+0xc00], R24 ;  /* 0x000c001800007388 */ /* 0x0081e80000000c00 */
[----:B0-----:R-:W2:Y:S04]  /*426c0*/  LDL.LU R24, [R1+0x180] ;  /* 0x0001800001187983 */ /* 0x001ea80000300800 */
[----:B------:R-:W2:Y:S04]  /*426d0*/  LDL.LU R25, [R1+0x184] ;  /* 0x0001840001197983 */ /* 0x000ea80000300800 */
[----:B------:R-:W3:Y:S04]  /*426e0*/  LDL.LU R26, [R1+0x188] ;  /* 0x00018800011a7983 */ /* 0x000ee80000300800 */
[----:B------:R-:W3:Y:S04]  /*426f0*/  LDL.LU R27, [R1+0x18c] ;  /* 0x00018c00011b7983 */ /* 0x000ee80000300800 */
[----:B---3--:R-:W-:Y:S04]  /*42700*/  STL.64 [R1+0x1298], R26 ;  /* 0x0012981a01007387 */ /* 0x008fe80000100a00 */
[----:B--2---:R0:W-:Y:S04]  /*42710*/  STL.64 [R1+0x1290], R24 ;  /* 0x0012901801007387 */ /* 0x0041e80000100a00 */
        /* <DEDUP_REMOVED lines=16> */
[----:B------:R-:W0:Y:S04]  /*42820*/  S2R R22, SR_TID.X ;  /* 0x0000000000167919 */ /* 0x000e280000002100 */
[----:B----4-:R-:W-:Y:S01]  /*42830*/  STS.128 [R0+0xc80], R8 ;  /* 0x000c800800007388 */ /* 0x010fe20000000c00 */
[C---:B0-----:R-:W-:Y:S01]  /*42840*/  LOP3.LUT R5, R22.reuse, 0xff, RZ, 0xc0, !PT ;  /* 0x000000ff16057812 */ /* 0x041fe200078ec0ff */
[----:B------:R-:W-:-:S05]  /*42850*/  IMAD.SHL.U32 R22, R22, 0x1000, RZ ;  /* 0x0000100016167824 */ /* 0x000fca00078e00ff */
[----:B------:R-:W-:-:S05]  /*42860*/  LOP3.LUT R22, R22, 0x6000, RZ, 0xc0, !PT ;  /* 0x0000600016167812 */ /* 0x000fca00078ec0ff */
[----:B------:R-:W-:Y:S01]  /*42870*/  IMAD R22, R5, 0x10, R22 ;  /* 0x0000001005167824 */ /* 0x000fe200078e0216 */
[----:B------:R-:W-:Y:S06]  /*42880*/  BAR.SYNC.DEFER_BLOCKING 0x0 ;  /* 0x0000000000007b1d */ /* 0x000fec0000010000 */
[----:B------:R-:W0:Y:S04]  /*42890*/  LDS.128 R16, [R22] ;  /* 0x0000000016107984 */ /* 0x000e280000000c00 */
[----:B------:R-:W1:Y:S04]  /*428a0*/  LDS.128 R12, [R22+0x1000] ;  /* 0x00100000160c7984 */ /* 0x000e680000000c00 */
[----:B------:R-:W4:Y:S04]  /*428b0*/  LDS.128 R20, [R28] ;  /* 0x000000001c147984 */ /* 0x000f280000000c00 */
[----:B---3--:R-:W-:Y:S04]  /*428c0*/  STL.64 [R1+0x12c8], R26 ;  /* 0x0012c81a01007387 */ /* 0x008fe80000100a00 */
[----:B--2---:R2:W-:Y:S04]  /*428d0*/  STL.64 [R1+0x12c0], R24 ;  /* 0x0012c01801007387 */ /* 0x0045e80000100a00 */
[----:B--2---:R-:W2:Y:S04]  /*428e0*/  LDL.LU R24, [R1+0x120] ;  /* 0x0001200001187983 */ /* 0x004ea80000300800 */
[----:B------:R-:W2:Y:S04]  /*428f0*/  LDL.LU R25, [R1+0x124] ;  /* 0x0001240001197983 */ /* 0x000ea80000300800 */
[----:B------:R-:W2:Y:S04]  /*42900*/  LDL.LU R26, [R1+0x128] ;  /* 0x00012800011a7983 */ /* 0x000ea80000300800 */
[----:B------:R-:W2:Y:S04]  /*42910*/  LDL.LU R27, [R1+0x12c] ;  /* 0x00012c00011b7983 */ /* 0x000ea80000300800 */
[----:B------:R-:W3:Y:S04]  /*42920*/  LDL.LU R8, [R1+0x190] ;  /* 0x0001900001087983 */ /* 0x000ee80000300800 */
[----:B0-----:R-:W-:Y:S04]  /*42930*/  STL.64 [R1+0xa0], R16 ;  /* 0x0000a01001007387 */ /* 0x001fe80000100a00 */
[----:B------:R-:W-:Y:S04]  /*42940*/  STL.64 [R1+0xa8], R18 ;  /* 0x0000a81201007387 */ /* 0x000fe80000100a00 */
[----:B-1----:R0:W-:Y:S04]  /*42950*/  STL.64 [R1+0x110], R12 ;  /* 0x0001100c01007387 */ /* 0x0021e80000100a00 */
[----:B------:R1:W-:Y:S04]  /*42960*/  STL.64 [R1+0x118], R14 ;  /* 0x0001180e01007387 */ /* 0x0003e80000100a00 */
[----:B------:R-:W3:Y:S04]  /*42970*/  LDL.LU R9, [R1+0x194] ;  /* 0x0001940001097983 */ /* 0x000ee80000300800 */
[----:B------:R-:W3:Y:S04]  /*42980*/  LDL.LU R10, [R1+0x198] ;  /* 0x00019800010a7983 */ /* 0x000ee80000300800 */
[----:B------:R-:W3:Y:S04]  /*42990*/  LDL.LU R11, [R1+0x19c] ;  /* 0x00019c00010b7983 */ /* 0x000ee80000300800 */
[----:B0-----:R-:W3:Y:S04]  /*429a0*/  LDL.LU R12, [R1+0x1a0] ;  /* 0x0001a000010c7983 */ /* 0x001ee80000300800 */
[----:B------:R-:W3:Y:S04]  /*429b0*/  LDL.LU R13, [R1+0x1a4] ;  /* 0x0001a400010d7983 */ /* 0x000ee80000300800 */
[----:B-1----:R-:W3:Y:S04]  /*429c0*/  LDL.LU R14, [R1+0x1a8] ;  /* 0x0001a800010e7983 */ /* 0x002ee80000300800 */
[----:B------:R-:W3:Y:S04]  /*429d0*/  LDL.LU R15, [R1+0x1ac] ;  /* 0x0001ac00010f7983 */ /* 0x000ee80000300800 */
[----:B------:R-:W3:Y:S04]  /*429e0*/  LDL.LU R16, [R1+0x1b0] ;  /* 0x0001b00001107983 */ /* 0x000ee80000300800 */
[----:B------:R-:W3:Y:S04]  /*429f0*/  LDL.LU R17, [R1+0x1b4] ;  /* 0x0001b40001117983 */ /* 0x000ee80000300800 */
[----:B------:R-:W3:Y:S04]  /*42a00*/  LDL.LU R18, [R1+0x1b8] ;  /* 0x0001b80001127983 */ /* 0x000ee80000300800 */
[----:B------:R-:W3:Y:S04]  /*42a10*/  LDL.LU R19, [R1+0x1bc] ;  /* 0x0001bc0001137983 */ /* 0x000ee80000300800 */
[----:B------:R-:W3:Y:S04]  /*42a20*/  LDL.LU R5, [R1+0x40] ;  /* 0x0000400001057983 */ /* 0x000ee80000300800 */
[----:B----4-:R-:W-:Y:S04]  /*42a30*/  STL.64 [R1+0xc0], R20 ;  /* 0x0000c01401007387 */ /* 0x010fe80000100a00 */
        /* <DEDUP_REMOVED lines=15> */
[----:B--2---:R-:W-:Y:S04]  /*42b30*/  STS.128 [R0], R24 ;  /* 0x0000001800007388 */ /* 0x004fe80000000c00 */
[----:B0-----:R-:W-:Y:S04]  /*42b40*/  STL.64 [R1+0xb0], R20 ;  /* 0x0000b01401007387 */ /* 0x001fe80000100a00 */
[----:B------:R0:W-:Y:S04]  /*42b50*/  STL.64 [R1+0xb8], R22 ;  /* 0x0000b81601007387 */ /* 0x0001e80000100a00 */
[----:B0-----:R-:W2:Y:S04]  /*42b60*/  LDL.LU R23, [R1+0x12d8] ;  /* 0x0012d80001177983 */ /* 0x001ea80000300800 */
[----:B------:R-:W4:Y:S04]  /*42b70*/  LDL.LU.64 R20, [R1+0x12d0] ;  /* 0x0012d00001147983 */ /* 0x000f280000300a00 */
[----:B------:R-:W2:Y:S04]  /*42b80*/  LDL R22, [R1+0x7c8] ;  /* 0x0007c80001167983 */ /* 0x000ea80000100800 */
[----:B------:R-:W2:Y:S04]  /*42b90*/  LDL.LU.64 R26, [R1+0x12c8] ;  /* 0x0012c800011a7983 */ /* 0x000ea80000300a00 */
[----:B------:R-:W2:Y:S04]  /*42ba0*/  LDL.LU.64 R24, [R1+0x12c0] ;  /* 0x0012c00001187983 */ /* 0x000ea80000300a00 */
[----:B--2---:R0:W-:Y:S04]  /*42bb0*/  STS.128 [R0+0x80], R24 ;  /* 0x0000801800007388 */ /* 0x0041e80000000c00 */
[----:B0-----:R-:W2:Y:S04]  /*42bc0*/  LDL.LU.64 R26, [R1+0x12b8] ;  /* 0x0012b800011a7983 */ /* 0x001ea80000300a00 */
[----:B------:R-:W2:Y:S04]  /*42bd0*/  LDL.LU.64 R24, [R1+0x12b0] ;  /* 0x0012b00001187983 */ /* 0x000ea80000300a00 */
[----:B--2---:R0:W-:Y:S04]  /*42be0*/  STS.128 [R0+0x400], R24 ;  /* 0x0004001800007388 */ /* 0x0041e80000000c00 */
[----:B0-----:R-:W2:Y:S04]  /*42bf0*/  LDL.LU.64 R26, [R1+0x12a8] ;  /* 0x0012a800011a7983 */ /* 0x001ea80000300a00 */
[----:B------:R-:W2:Y:S04]  /*42c00*/  LDL.LU.64 R24, [R1+0x12a0] ;  /* 0x0012a00001187983 */ /* 0x000ea80000300a00 */
[----:B---3--:R-:W-:Y:S04]  /*42c10*/  STS.128 [R0+0x880], R8 ;  /* 0x0008800800007388 */ /* 0x008fe80000000c00 */
[----:B------:R-:W-:Y:S04]  /*42c20*/  STS.128 [R0+0xc00], R12 ;  /* 0x000c000c00007388 */ /* 0x000fe80000000c00 */
[----:B------:R-:W-:Y:S04]  /*42c30*/  STS.128 [R0+0xc80], R16 ;  /* 0x000c801000007388 */ /* 0x000fe80000000c00 */
[----:B--2---:R0:W-:Y:S04]  /*42c40*/  STS.128 [R0+0x480], R24 ;  /* 0x0004801800007388 */ /* 0x0041e80000000c00 */
[----:B0-----:R-:W2:Y:S04]  /*42c50*/  LDL.LU.64 R26, [R1+0x1298] ;  /* 0x00129800011a7983 */ /* 0x001ea80000300a00 */
[----:B------:R-:W2:Y:S04]  /*42c60*/  LDL.LU.64 R24, [R1+0x1290] ;  /* 0x0012900001187983 */ /* 0x000ea80000300a00 */
[----:B------:R-:W3:Y:S04]  /*42c70*/  LDL.LU R11, [R1+0x1288] ;  /* 0x00128800010b7983 */ /* 0x000ee80000300800 */
[----:B------:R-:W3:Y:S04]  /*42c80*/  LDL.LU.64 R8, [R1+0x1280] ;  /* 0x0012800001087983 */ /* 0x000ee80000300a00 */
[----:B------:R-:W3:Y:S04]  /*42c90*/  LDL.LU R10, [R1+0x50] ;  /* 0x00005000010a7983 */ /* 0x000ee80000300800 */
[----:B------:R-:W3:Y:S04]  /*42ca0*/  LDL.LU.64 R14, [R1+0x1278] ;  /* 0x00127800010e7983 */ /* 0x000ee80000300a00 */
[----:B------:R-:W3:Y:S04]  /*42cb0*/  LDL.LU.64 R12, [R1+0x1270] ;  /* 0x00127000010c7983 */ /* 0x000ee80000300a00 */
[----:B------:R-:W3:Y:S01]  /*42cc0*/  LDL.LU R19, [R1+0x1268] ;  /* 0x0012680001137983 */ /* 0x000ee20000300800 */
[C---:B------:R-:W-:Y:S01]  /*42cd0*/  IMAD R3, R7.reuse, c[0x0][0x194], RZ ;  /* 0x0000650007037a24 */ /* 0x040fe200078e02ff */
[----:B------:R-:W-:Y:S01]  /*42ce0*/  ISETP.GE.AND P4, PT, R7, c[0x0][0x178], PT ;  /* 0x00005e0007007a0c */ /* 0x000fe20003f86270 */
[----:B------:R-:W-:Y:S01]  /*42cf0*/  IMAD R28, R23, c[0x0][0x198], RZ ;  /* 0x00006600171c7a24 */ /* 0x000fe200078e02ff */
[----:B------:R-:W3:Y:S02]  /*42d00*/  LDL.LU.64 R16, [R1+0x1260] ;  /* 0x0012600001107983 */ /* 0x000ee40000300a00 */
[----:B------:R-:W-:-:S02]  /*42d10*/  LEA R2, P5, R3, c[0x0][0x170], 0x1 ;  /* 0x00005c0003027a11 */ /* 0x000fc400078a08ff */
[----:B------:R-:W-:Y:S01]  /*42d20*/  ISETP.LT.AND P4, PT, R23, c[0x0][0x17c], !P4 ;  /* 0x00005f0017007a0c */ /* 0x000fe20006781270 */
[----:B--2---:R0:W-:Y:S02]  /*42d30*/  STS.128 [R0+0x800], R24 ;  /* 0x0008001800007388 */ /* 0x0041e40000000c00 */
[----:B0-----:R-:W-:-:S04]  /*42d40*/  IMAD.MOV.U32 R25, RZ, RZ, c[0x0][0x194] ;  /* 0x00006500ff197624 */ /* 0x001fc800078e00ff */
[----:B------:R-:W-:Y:S01]  /*42d50*/  IMAD R25, R25, 0x100, R3 ;  /* 0x0000010019197824 */ /* 0x000fe200078e0203 */
[----:B------:R-:W-:-:S05]  /*42d60*/  LEA.HI.X.SX32 R3, R3, c[0x0][0x174], 0x1, P5 ;  /* 0x00005d0003037a11 */ /* 0x000fca00028f0eff */
[----:B------:R-:W-:Y:S01]  /*42d70*/  IMAD.WIDE R26, R28, 0x2, R2 ;  /* 0x000000021c1a7825 */ /* 0x000fe200078e0202 */
[----:B------:R-:W-:Y:S01]  /*42d80*/  BAR.SYNC.DEFER_BLOCKING 0x0 ;  /* 0x0000000000007b1d */ /* 0x000fe20000010000 */
[----:B---3--:R-:W-:-:S05]  /*42d90*/  PRMT R19, R5, 0x7632, R19 ;  /* 0x0000763205137816 */ /* 0x008fca0000000013 */
[----:B------:R0:W-:Y:S04]  /*42da0*/  @P4 STG.E.U16 [R26.64], R5 ;  /* 0x000000051a004986 */ /* 0x0001e8000c101506 */
[----:B0-----:R-:W2:Y:S01]  /*42db0*/  LDL.LU R5, [R1+0x70] ;  /* 0x0000700001057983 */ /* 0x001ea20000300800 */
[----:B------:R-:W-:Y:S02]  /*42dc0*/  ISETP.GE.AND P2, PT, R23, c[0x0][0x17c], PT ;  /* 0x00005f0017007a0c */ /* 0x000fe40003f46270 */
[C---:B------:R-:W-:Y:S02]  /*42dd0*/  LEA R24, P5, R25.reuse, c[0x0][0x170], 0x1 ;  /* 0x00005c0019187a11 */ /* 0x040fe400078a08ff */
[----:B------:R-:W-:Y:S02]  /*42de0*/  ISETP.LT.AND P2, PT, R22, c[0x0][0x178], !P2 ;  /* 0x00005e0016007a0c */ /* 0x000fe40005741270 */
[----:B------:R-:W-:-:S02]  /*42df0*/  LEA.HI.X.SX32 R25, R25, c[0x0][0x174], 0x1, P5 ;  /* 0x00005d0019197a11 */ /* 0x000fc400028f0eff */
[----:B------:R-:W-:Y:S02]  /*42e00*/  IADD3 R0, R23, 0x5, RZ ;  /* 0x0000000517007810 */ /* 0x000fe40007ffe0ff */
[C---:B------:R-:W-:Y:S01]  /*42e10*/  ISETP.LT.AND P4, PT, R7.reuse, c[0x0][0x178], !P3 ;  /* 0x00005e0007007a0c */ /* 0x040fe20005f81270 */
[----:B------:R-:W-:Y:S01]  /*42e20*/  IMAD.WIDE R26, R28, 0x2, R24 ;  /* 0x000000021c1a7825 */ /* 0x000fe200078e0218 */
[----:B------:R-:W-:Y:S02]  /*42e30*/  ISETP.LT.AND P3, PT, R22, c[0x0][0x178], !P3 ;  /* 0x00005e0016007a0c */ /* 0x000fe40005f61270 */
[----:B------:R-:W-:Y:S02]  /*42e40*/  ISETP.GE.AND P5, PT, R0, c[0x0][0x17c], PT ;  /* 0x00005f0000007a0c */ /* 0x000fe40003fa6270 */
[----:B------:R-:W-:Y:S01]  /*42e50*/  IADD3 R0, R28, c[0x0][0x198], RZ ;  /* 0x000066001c007a10 */ /* 0x000fe20007ffe0ff */
[----:B------:R0:W-:Y:S01]  /*42e60*/  @P2 STG.E.U16 [R26.64], R29 ;  /* 0x0000001d1a002986 */ /* 0x0001e2000c101506 */
[----:B------:R-:W-:-:S02]  /*42e70*/  ISETP.LT.AND P2, PT, R7, c[0x0][0x178], !P1 ;  /* 0x00005e0007007a0c */ /* 0x000fc40004f41270 */
[----:B------:R-:W-:Y:S02]  /*42e80*/  PRMT R13, R29, 0x7632, R13 ;  /* 0x000076321d0d7816 */ /* 0x000fe4000000000d */
[----:B------:R-:W-:Y:S01]  /*42e90*/  ISETP.LT.AND P1, PT, R22, c[0x0][0x178], !P1 ;  /* 0x00005e0016007a0c */ /* 0x000fe20004f21270 */
[----:B0-----:R-:W-:-:S04]  /*42ea0*/  IMAD.WIDE R28, R0, 0x2, R2 ;  /* 0x00000002001c7825 */ /* 0x001fc800078e0202 */
[C---:B------:R-:W-:Y:S01]  /*42eb0*/  IMAD.WIDE R26, R0.reuse, 0x2, R24 ;  /* 0x00000002001a7825 */ /* 0x040fe200078e0218 */
[----:B------:R-:W-:Y:S01]  /*42ec0*/  IADD3 R0, R0, c[0x0][0x198], RZ ;  /* 0x0000660000007a10 */ /* 0x000fe20007ffe0ff */
[----:B------:R0:W-:Y:S04]  /*42ed0*/  @P4 STG.E.U16 [R28.64], R19 ;  /* 0x000000131c004986 */ /* 0x0001e8000c101506 */
[----:B------:R1:W-:Y:S01]  /*42ee0*/  @P3 STG.E.U16 [R26.64], R13 ;  /* 0x0000000d1a003986 */ /* 0x0003e2000c101506 */
[----:B0-----:R-:W-:-:S04]  /*42ef0*/  IMAD.WIDE R28, R0, 0x2, R2 ;  /* 0x00000002001c7825 */ /* 0x001fc800078e0202 */
[----:B-1----:R-:W-:Y:S01]  /*42f00*/  IMAD.WIDE R26, R0, 0x2, R24 ;  /* 0x00000002001a7825 */ /* 0x002fe200078e0218 */
[----:B------:R-:W-:Y:S04]  /*42f10*/  @P2 STG.E.U16 [R28.64], R10 ;  /* 0x0000000a1c002986 */ /* 0x000fe8000c101506 */
[----:B----4-:R0:W-:Y:S01]  /*42f20*/  @P1 STG.E.U16 [R26.64], R20 ;  /* 0x000000141a001986 */ /* 0x0101e2000c101506 */
[----:B------:R-:W-:Y:S02]  /*42f30*/  ISETP.LT.AND P3, PT, R7, c[0x0][0x178], !P0 ;  /* 0x00005e0007007a0c */ /* 0x000fe40004761270 */
[----:B------:R-:W-:Y:S02]  /*42f40*/  ISETP.LT.AND P0, PT, R22, c[0x0][0x178], !P0 ;  /* 0x00005e0016007a0c */ /* 0x000fe40004701270 */
[----:B------:R-:W-:-:S02]  /*42f50*/  IADD3 R0, R0, c[0x0][0x198], RZ ;  /* 0x0000660000007a10 */ /* 0x000fc40007ffe0ff */
[----:B0-----:R-:W-:Y:S02]  /*42f60*/  PRMT R20, R10, 0x7632, R20 ;  /* 0x000076320a147816 */ /* 0x001fe40000000014 */
[----:B------:R-:W3:Y:S01]  /*42f70*/  LDL.LU R10, [R1+0x60] ;  /* 0x00006000010a7983 */ /* 0x000ee20000300800 */
[----:B------:R-:W-:Y:S01]  /*42f80*/  ISETP.LT.AND P1, PT, R7, c[0x0][0x178], !P6 ;  /* 0x00005e0007007a0c */ /* 0x000fe20007721270 */
[----:B------:R-:W-:Y:S01]  /*42f90*/  IMAD.WIDE R28, R0, 0x2, R2 ;  /* 0x00000002001c7825 */ /* 0x000fe200078e0202 */
[----:B------:R-:W-:-:S03]  /*42fa0*/  PRMT R4, R20, 0x7632, R4 ;  /* 0x0000763214047816 */ /* 0x000fc60000000004 */
[C---:B------:R-:W-:Y:S01]  /*42fb0*/  IMAD.WIDE R26, R0.reuse, 0x2, R24 ;  /* 0x00000002001a7825 */ /* 0x040fe200078e0218 */
[----:B------:R-:W-:Y:S01]  /*42fc0*/  IADD3 R0, R0, c[0x0][0x198], RZ ;  /* 0x0000660000007a10 */ /* 0x000fe20007ffe0ff */
[----:B------:R0:W-:Y:S04]  /*42fd0*/  @P3 STG.E.U16 [R28.64], R20 ;  /* 0x000000141c003986 */ /* 0x0001e8000c101506 */
[----:B------:R1:W-:Y:S01]  /*42fe0*/  @P0 STG.E.U16 [R26.64], R4 ;  /* 0x000000041a000986 */ /* 0x0003e2000c101506 */
[----:B0-----:R-:W-:Y:S01]  /*42ff0*/  IADD3 R20, R23, 0x8, RZ ;  /* 0x0000000817147810 */ /* 0x001fe20007ffe0ff */
[----:B-1----:R-:W-:Y:S02]  /*43000*/  IMAD.WIDE R26, R0, 0x2, R2 ;  /* 0x00000002001a7825 */ /* 0x002fe400078e0202 */
[----:B------:R-:W4:Y:S01]  /*43010*/  LDL.LU R4, [R1+0x140] ;  /* 0x0001400001047983 */ /* 0x000f220000300800 */
[----:B------:R-:W-:-:S02]  /*43020*/  ISETP.GE.AND P3, PT, R20, c[0x0][0x17c], PT ;  /* 0x00005f0014007a0c */ /* 0x000fc40003f66270 */
[C---:B------:R-:W-:Y:S01]  /*43030*/  IADD3 R20, R0.reuse, c[0x0][0x198], RZ ;  /* 0x0000660000147a10 */ /* 0x040fe20007ffe0ff */
[----:B--2---:R0:W-:Y:S02]  /*43040*/  @P1 STG.E.U16 [R26.64], R5 ;  /* 0x000000051a001986 */ /* 0x0041e4000c101506 */
[----:B0-----:R-:W-:Y:S01]  /*43050*/  IMAD.WIDE R26, R0, 0x2, R24 ;  /* 0x00000002001a7825 */ /* 0x001fe200078e0218 */
[----:B------:R-:W-:Y:S02]  /*43060*/  PRMT R0, R5, 0x7632, R0 ;  /* 0x0000763205007816 */ /* 0x000fe40000000000 */
[----:B------:R-:W2:Y:S01]  /*43070*/  LDL.LU R5, [R1+0x20] ;  /* 0x0000200001057983 */ /* 0x000ea20000300800 */
[----:B------:R-:W-:Y:S02]  /*43080*/  ISETP.LT.AND P6, PT, R22, c[0x0][0x178], !P6 ;  /* 0x00005e0016007a0c */ /* 0x000fe400077c1270 */
[----:B------:R-:W-:Y:S02]  /*43090*/  ISETP.LT.AND P0, PT, R7, c[0x0][0x178], !P5 ;  /* 0x00005e0007007a0c */ /* 0x000fe40006f01270 */
[----:B------:R-:W-:-:S02]  /*430a0*/  IADD3 R18, R23, 0x6, RZ ;  /* 0x0000000617127810 */ /* 0x000fc40007ffe0ff */
[----:B------:R-:W-:Y:S02]  /*430b0*/  IADD3 R28, R23, 0x9, RZ ;  /* 0x00000009171c7810 */ /* 0x000fe40007ffe0ff */
[----:B------:R-:W-:Y:S02]  /*430c0*/  ISETP.GE.AND P4, PT, R18, c[0x0][0x17c], PT ;  /* 0x00005f0012007a0c */ /* 0x000fe40003f86270 */
[----:B------:R-:W-:Y:S01]  /*430d0*/  ISETP.GE.AND P1, PT, R28, c[0x0][0x17c], PT ;  /* 0x00005f001c007a0c */ /* 0x000fe20003f26270 */
[----:B------:R-:W-:Y:S01]  /*430e0*/  IMAD.WIDE R28, R20, 0x2, R2 ;  /* 0x00000002141c7825 */ /* 0x000fe200078e0202 */
[C---:B------:R-:W-:Y:S01]  /*430f0*/  ISETP.LT.AND P5, PT, R22.reuse, c[0x0][0x178], !P5 ;  /* 0x00005e0016007a0c */ /* 0x040fe20006fa1270 */
[----:B------:R-:W-:Y:S01]  /*43100*/  @P6 STG.E.U16 [R26.64], R8 ;  /* 0x000000081a006986 */ /* 0x000fe2000c101506 */
[----:B------:R-:W-:Y:S02]  /*43110*/  ISETP.LT.AND P6, PT, R7, c[0x0][0x178], !P4 ;  /* 0x00005e0007007a0c */ /* 0x000fe400067c1270 */
[----:B------:R-:W-:Y:S01]  /*43120*/  ISETP.LT.AND P4, PT, R22, c[0x0][0x178], !P4 ;  /* 0x00005e0016007a0c */ /* 0x000fe20006781270 */
[----:B------:R0:W-:Y:S01]  /*43130*/  @P0 STG.E.U16 [R28.64], R0 ;  /* 0x000000001c000986 */ /* 0x0001e2000c101506 */
[----:B------:R-:W-:Y:S01]  /*43140*/  IADD3 R13, R23, 0x7, RZ ;  /* 0x00000007170d7810 */ /* 0x000fe20007ffe0ff */
[----:B------:R-:W-:Y:S01]  /*43150*/  IMAD.WIDE R18, R20, 0x2, R24 ;  /* 0x0000000214127825 */ /* 0x000fe200078e0218 */
[----:B------:R-:W-:-:S02]  /*43160*/  PRMT R12, R8, 0x7632, R12 ;  /* 0x00007632080c7816 */ /* 0x000fc4000000000c */
[----:B0-----:R-:W-:-:S03]  /*43170*/  IADD3 R0, R20, c[0x0][0x198], RZ ;  /* 0x0000660014007a10 */ /* 0x001fc60007ffe0ff */
[----:B------:R0:W-:Y:S01]  /*43180*/  @P5 STG.E.U16 [R18.64], R12 ;  /* 0x0000000c12005986 */ /* 0x0001e2000c101506 */
[----:B------:R-:W-:Y:S01]  /*43190*/  ISETP.GE.AND P2, PT, R13, c[0x0][0x17c], PT ;  /* 0x00005f000d007a0c */ /* 0x000fe20003f46270 */
[----:B------:R-:W-:-:S04]  /*431a0*/  IMAD.WIDE R26, R0, 0x2, R2 ;  /* 0x00000002001a7825 */ /* 0x000fc800078e0202 */
[C---:B------:R-:W-:Y:S01]  /*431b0*/  IMAD.WIDE R28, R0.reuse, 0x2, R24 ;  /* 0x00000002001c7825 */ /* 0x040fe200078e0218 */
[----:B------:R-:W-:Y:S02]  /*431c0*/  IADD3 R20, R0, c[0x0][0x198], RZ ;  /* 0x0000660000147a10 */ /* 0x000fe40007ffe0ff */
[----:B------:R-:W-:Y:S02]  /*431d0*/  IADD3 R13, R23, 0xa, RZ ;  /* 0x0000000a170d7810 */ /* 0x000fe40007ffe0ff */
[C---:B------:R-:W-:Y:S01]  /*431e0*/  IADD3 R0, R20.reuse, c[0x0][0x198], RZ ;  /* 0x0000660014007a10 */ /* 0x040fe20007ffe0ff */
[----:B0-----:R-:W-:Y:S01]  /*431f0*/  IMAD.WIDE R18, R20, 0x2, R2 ;  /* 0x0000000214127825 */ /* 0x001fe200078e0202 */
[----:B------:R-:W-:Y:S01]  /*43200*/  ISETP.GE.AND P0, PT, R13, c[0x0][0x17c], PT ;  /* 0x00005f000d007a0c */ /* 0x000fe20003f06270 */
[----:B---3--:R0:W-:Y:S01]  /*43210*/  @P6 STG.E.U16 [R26.64], R10 ;  /* 0x0000000a1a006986 */ /* 0x0081e2000c101506 */
[----:B------:R-:W-:-:S03]  /*43220*/  ISETP.LT.AND P6, PT, R7, c[0x0][0x178], !P3 ;  /* 0x00005e0007007a0c */ /* 0x000fc60005fc1270 */
[----:B------:R1:W-:Y:S01]  /*43230*/  @P4 STG.E.U16 [R28.64], R16 ;  /* 0x000000101c004986 */ /* 0x0003e2000c101506 */
[----:B------:R-:W-:Y:S02]  /*43240*/  ISETP.LT.AND P4, PT, R7, c[0x0][0x178], !P2 ;  /* 0x00005e0007007a0c */ /* 0x000fe40005781270 */
[----:B------:R-:W-:Y:S01]  /*43250*/  ISETP.LT.AND P2, PT, R22, c[0x0][0x178], !P2 ;  /* 0x00005e0016007a0c */ /* 0x000fe20005741270 */
[----:B------:R-:W-:Y:S01]  /*43260*/  IMAD.WIDE R12, R20, 0x2, R24 ;  /* 0x00000002140c7825 */ /* 0x000fe200078e0218 */
[----:B------:R-:W-:Y:S02]  /*43270*/  PRMT R11, R10, 0x7632, R11 ;  /* 0x000076320a0b7816 */ /* 0x000fe4000000000b */
[----:B------:R-:W-:Y:S01]  /*43280*/  ISETP.LT.AND P3, PT, R22, c[0x0][0x178], !P3 ;  /* 0x00005e0016007a0c */ /* 0x000fe20005f61270 */
[----:B0-----:R-:W-:Y:S01]  /*43290*/  IMAD.WIDE R26, R0, 0x2, R2 ;  /* 0x00000002001a7825 */ /* 0x001fe200078e0202 */
[----:B------:R-:W3:Y:S01]  /*432a0*/  LDL.LU R10, [R1+0x90] ;  /* 0x00009000010a7983 */ /* 0x000ee20000300800 */
[----:B-1----:R-:W-:-:S04]  /*432b0*/  PRMT R16, R16, 0x7632, R16 ;  /* 0x0000763210107816 */ /* 0x002fc80000000010 */
[----:B------:R0:W-:Y:S04]  /*432c0*/  @P4 STG.E.U16 [R18.64], R11 ;  /* 0x0000000b12004986 */ /* 0x0001e8000c101506 */
[----:B------:R1:W-:Y:S01]  /*432d0*/  @P2 STG.E.U16 [R12.64], R16 ;  /* 0x000000100c002986 */ /* 0x0003e2000c101506 */
[----:B------:R-:W-:-:S03]  /*432e0*/  IMAD.WIDE R28, R0, 0x2, R24 ;  /* 0x00000002001c7825 */ /* 0x000fc600078e0218 */
[----:B----4-:R4:W-:Y:S01]  /*432f0*/  @P6 STG.E.U16 [R26.64], R4 ;  /* 0x000000041a006986 */ /* 0x0109e2000c101506 */
[----:B------:R-:W-:Y:S02]  /*43300*/  ISETP.LT.AND P6, PT, R7, c[0x0][0x178], !P1 ;  /* 0x00005e0007007a0c */ /* 0x000fe40004fc1270 */
[----:B------:R-:W-:Y:S01]  /*43310*/  PRMT R15, R4, 0x7632, R15 ;  /* 0x00007632040f7816 */ /* 0x000fe2000000000f */
[----:B0-----:R-:W3:Y:S04]  /*43320*/  LDL.LU.64 R18, [R1+0x1258] ;  /* 0x0012580001127983 */ /* 0x001ee80000300a00 */
[----:B-1----:R-:W3:Y:S01]  /*43330*/  LDL.LU.64 R12, [R1+0x1250] ;  /* 0x00125000010c7983 */ /* 0x002ee20000300a00 */
[----:B----4-:R-:W-:-:S03]  /*43340*/  IADD3 R26, R0, c[0x0][0x198], RZ ;  /* 0x00006600001a7a10 */ /* 0x010fc60007ffe0ff */
[----:B------:R-:W4:Y:S04]  /*43350*/  LDL.LU R11, [R1+0x80] ;  /* 0x00008000010b7983 */ /* 0x000f280000300800 */
[----:B--2---:R0:W-:Y:S01]  /*43360*/  @P3 STG.E.U16 [R28.64], R5 ;  /* 0x000000051c003986 */ /* 0x0041e2000c101506 */
[----:B------:R-:W-:Y:S01]  /*43370*/  PRMT R20, R5, 0x7632, R20 ;  /* 0x0000763205147816 */ /* 0x000fe20000000014 */
[----:B0-----:R-:W-:-:S05]  /*43380*/  IMAD.WIDE R4, R26, 0x2, R2 ;  /* 0x000000021a047825 */ /* 0x001fca00078e0202 */
[----:B------:R0:W-:Y:S04]  /*43390*/  @P6 STG.E.U16 [R4.64], R15 ;  /* 0x0000000f04006986 */ /* 0x0001e8000c101506 */
[----:B0-----:R-:W2:Y:S01]  /*433a0*/  LDL.LU.64 R4, [R1+0x1248] ;  /* 0x0012480001047983 */ /* 0x001ea20000300a00 */
[----:B------:R-:W-:Y:S02]  /*433b0*/  ISETP.LT.AND P1, PT, R22, c[0x0][0x178], !P1 ;  /* 0x00005e0016007a0c */ /* 0x000fe40004f21270 */
[----:B------:R-:W-:Y:S01]  /*433c0*/  IADD3 R8, R23, 0xb, RZ ;  /* 0x0000000b17087810 */ /* 0x000fe20007ffe0ff */
[----:B------:R-:W4:Y:S01]  /*433d0*/  LDL.LU R15, [R1+0x1c0] ;  /* 0x0001c000010f7983 */ /* 0x000f220000300800 */
[----:B------:R-:W-:Y:S02]  /*433e0*/  ISETP.LT.AND P3, PT, R7, c[0x0][0x178], !P0 ;  /* 0x00005e0007007a0c */ /* 0x000fe40004761270 */
[C---:B------:R-:W-:Y:S01]  /*433f0*/  IADD3 R0, R26.reuse, c[0x0][0x198], RZ ;  /* 0x000066001a007a10 */ /* 0x040fe20007ffe0ff */
[----:B------:R-:W-:Y:S01]  /*43400*/  IMAD.WIDE R26, R26, 0x2, R24 ;  /* 0x000000021a1a7825 */ /* 0x000fe200078e0218 */
[----:B------:R-:W-:-:S02]  /*43410*/  ISETP.LT.AND P0, PT, R22, c[0x0][0x178], !P0 ;  /* 0x00005e0016007a0c */ /* 0x000fc40004701270 */
[----:B------:R-:W-:Y:S01]  /*43420*/  ISETP.GE.AND P5, PT, R8, c[0x0][0x17c], PT ;  /* 0x00005f0008007a0c */ /* 0x000fe20003fa6270 */
[----:B------:R-:W-:Y:S01]  /*43430*/  IMAD.WIDE R28, R0, 0x2, R2 ;  /* 0x00000002001c7825 */ /* 0x000fe200078e0202 */
[----:B------:R-:W-:Y:S01]  /*43440*/  IADD3 R8, R23, 0xc, RZ ;  /* 0x0000000c17087810 */ /* 0x000fe20007ffe0ff */
[----:B------:R0:W-:Y:S01]  /*43450*/  @P1 STG.E.U16 [R26.64], R20 ;  /* 0x000000141a001986 */ /* 0x0001e2000c101506 */
[----:B------:R-:W-:Y:S02]  /*43460*/  ISETP.LT.AND P1, PT, R7, c[0x0][0x178], !P5 ;  /* 0x00005e0007007a0c */ /* 0x000fe40006f21270 */
[----:B------:R-:W-:Y:S02]  /*43470*/  ISETP.LT.AND P5, PT, R22, c[0x0][0x178], !P5 ;  /* 0x00005e0016007a0c */ /* 0x000fe40006fa1270 */
[----:B------:R-:W-:Y:S02]  /*43480*/  ISETP.GE.AND P4, PT, R8, c[0x0][0x17c], PT ;  /* 0x00005f0008007a0c */ /* 0x000fe40003f86270 */
[----:B------:R-:W-:Y:S01]  /*43490*/  IADD3 R16, R23, 0xd, RZ ;  /* 0x0000000d17107810 */ /* 0x000fe20007ffe0ff */
[C---:B0-----:R-:W-:Y:S01]  /*434a0*/  IMAD.WIDE R26, R0.reuse, 0x2, R24 ;  /* 0x00000002001a7825 */ /* 0x041fe200078e0218 */
[----:B------:R-:W-:-:S02]  /*434b0*/  IADD3 R0, R0, c[0x0][0x198], RZ ;  /* 0x0000660000007a10 */ /* 0x000fc40007ffe0ff */
[----:B------:R-:W-:Y:S01]  /*434c0*/  ISETP.GE.AND P2, PT, R16, c[0x0][0x17c], PT ;  /* 0x00005f0010007a0c */ /* 0x000fe20003f46270 */
[----:B---3--:R0:W-:Y:S01]  /*434d0*/  @P3 STG.E.U16 [R28.64], R10 ;  /* 0x0000000a1c003986 */ /* 0x0081e2000c101506 */
[----:B------:R-:W-:Y:S01]  /*434e0*/  PRMT R16, R10, 0x7632, R16 ;  /* 0x000076320a107816 */ /* 0x000fe20000000010 */
[----:B0-----:R-:W-:Y:S02]  /*434f0*/  IMAD.WIDE R28, R0, 0x2, R2 ;  /* 0x00000002001c7825 */ /* 0x001fe400078e0202 */
[----:B------:R-:W3:Y:S04]  /*43500*/  LDL.LU R10, [R1+0x44] ;  /* 0x00004400010a7983 */ /* 0x000ee80000300800 */
[----:B--2---:R0:W-:Y:S01]  /*43510*/  @P0 STG.E.U16 [R26.64], R4 ;  /* 0x000000041a000986 */ /* 0x0041e2000c101506 */
[----:B------:R-:W-:-:S03]  /*43520*/  ISETP.LT.AND P0, PT, R7, c[0x0][0x178], !P4 ;  /* 0x00005e0007007a0c */ /* 0x000fc60006701270 */
[----:B------:R-:W-:Y:S01]  /*43530*/  @P1 STG.E.U16 [R28.64], R16 ;  /* 0x000000101c001986 */ /* 0x000fe2000c101506 */
[----:B0-----:R-:W-:Y:S01]  /*43540*/  PRMT R4, R4, 0x7632, R4 ;  /* 0x0000763204047816 */ /* 0x001fe20000000004 */
[C---:B------:R-:W-:Y:S01]  /*43550*/  IMAD.WIDE R26, R0.reuse, 0x2, R24 ;  /* 0x00000002001a7825 */ /* 0x040fe200078e0218 */
[----:B------:R-:W-:-:S04]  /*43560*/  IADD3 R0, R0, c[0x0][0x198], RZ ;  /* 0x0000660000007a10 */ /* 0x000fc80007ffe0ff */
[----:B------:R0:W-:Y:S02]  /*43570*/  @P5 STG.E.U16 [R26.64], R4 ;  /* 0x000000041a005986 */ /* 0x0001e4000c101506 */
[----:B0-----:R-:W-:Y:S01]  /*43580*/  IMAD.WIDE R26, R0, 0x2, R2 ;  /* 0x00000002001a7825 */ /* 0x001fe200078e0202 */
[----:B------:R-:W-:-:S04]  /*43590*/  IADD3 R4, R23, 0x11, RZ ;  /* 0x0000001117047810 */ /* 0x000fc80007ffe0ff */
[----:B----4-:R0:W-:Y:S01]  /*435a0*/  @P0 STG.E.U16 [R26.64], R11 ;  /* 0x0000000b1a000986 */ /* 0x0101e2000c101506 */
[----:B------:R-:W-:Y:S02]  /*435b0*/  ISETP.GE.AND P0, PT, R4, c[0x0][0x17c], PT ;  /* 0x00005f0004007a0c */ /* 0x000fe40003f06270 */
[----:B------:R-:W-:Y:S02]  /*435c0*/  PRMT R4, R11, 0x7632, R4 ;  /* 0x000076320b047816 */ /* 0x000fe40000000004 */
[----:B0-----:R-:W2:Y:S04]  /*435d0*/  LDL.LU R11, [R1+0x14] ;  /* 0x00001400010b7983 */ /* 0x001ea80000300800 */
[----:B------:R-:W4:Y:S01]  /*435e0*/  LDL.LU R20, [R1+0x54] ;  /* 0x0000540001147983 */ /* 0x000f220000300800 */
[----:B------:R-:W-:-:S02]  /*435f0*/  ISETP.LT.AND P4, PT, R22, c[0x0][0x178], !P4 ;  /* 0x00005e0016007a0c */ /* 0x000fc40006781270 */
[----:B------:R-:W-:Y:S01]  /*43600*/  IADD3 R8, R23, 0xe, RZ ;  /* 0x0000000e17087810 */ /* 0x000fe20007ffe0ff */
[----:B------:R-:W-:Y:S01]  /*43610*/  IMAD.WIDE R28, R0, 0x2, R24 ;  /* 0x00000002001c7825 */ /* 0x000fe200078e0218 */
[----:B------:R-:W-:Y:S02]  /*43620*/  ISETP.LT.AND P5, PT, R7, c[0x0][0x178], !P2 ;  /* 0x00005e0007007a0c */ /* 0x000fe400057a1270 */
[----:B------:R-:W-:Y:S02]  /*43630*/  ISETP.GE.AND P6, PT, R8, c[0x0][0x17c], PT ;  /* 0x00005f0008007a0c */ /* 0x000fe40003fc6270 */
[----:B------:R-:W-:Y:S02]  /*43640*/  IADD3 R8, R23, 0xf, RZ ;  /* 0x0000000f17087810 */ /* 0x000fe40007ffe0ff */
[----:B------:R-:W-:Y:S02]  /*43650*/  ISETP.LT.AND P2, PT, R22, c[0x0][0x178], !P2 ;  /* 0x00005e0016007a0c */ /* 0x000fe40005741270 */
[----:B------:R-:W-:-:S02]  /*43660*/  ISETP.GE.AND P3, PT, R8, c[0x0][0x17c], PT ;  /* 0x00005f0008007a0c */ /* 0x000fc40003f66270 */
[----:B------:R-:W-:Y:S01]  /*43670*/  IADD3 R0, R0, c[0x0][0x198], RZ ;  /* 0x0000660000007a10 */ /* 0x000fe20007ffe0ff */
[----:B------:R0:W-:Y:S01]  /*43680*/  @P4 STG.E.U16 [R28.64], R12 ;  /* 0x0000000c1c004986 */ /* 0x0001e2000c101506 */
[----:B------:R-:W-:Y:S02]  /*43690*/  IADD3 R8, R23, 0x10, RZ ;  /* 0x0000001017087810 */ /* 0x000fe40007ffe0ff */
[----:B------:R-:W-:Y:S01]  /*436a0*/  ISETP.LT.AND P4, PT, R7, c[0x0][0x178], !P6 ;  /* 0x00005e0007007a0c */ /* 0x000fe20007781270 */
[----:B------:R-:W-:Y:S01]  /*436b0*/  IMAD.WIDE R26, R0, 0x2, R2 ;  /* 0x00000002001a7825 */ /* 0x000fe200078e0202 */
[----:B------:R-:W-:Y:S02]  /*436c0*/  ISETP.GE.AND P1, PT, R8, c[0x0][0x17c], PT ;  /* 0x00005f0008007a0c */ /* 0x000fe40003f26270 */
[----:B------:R-:W-:Y:S01]  /*436d0*/  PRMT R8, R12, 0x7632, R8 ;  /* 0x000076320c087816 */ /* 0x000fe20000000008 */
[C---:B0-----:R-:W-:Y:S01]  /*436e0*/  IMAD.WIDE R28, R0.reuse, 0x2, R24 ;  /* 0x00000002001c7825 */ /* 0x041fe200078e0218 */
[----:B------:R-:W-:Y:S01]  /*436f0*/  IADD3 R0, R0, c[0x0][0x198], RZ ;  /* 0x0000660000007a10 */ /* 0x000fe20007ffe0ff */
[----:B------:R0:W-:Y:S01]  /*43700*/  @P5 STG.E.U16 [R26.64], R4 ;  /* 0x000000041a005986 */ /* 0x0001e2000c101506 */
[----:B------:R-:W-:-:S03]  /*43710*/  ISETP.LT.AND P6, PT, R22, c[0x0][0x178], !P6 ;  /* 0x00005e0016007a0c */ /* 0x000fc600077c1270 */
[----:B------:R1:W-:Y:S01]  /*43720*/  @P2 STG.E.U16 [R28.64], R8 ;  /* 0x000000081c002986 */ /* 0x0003e2000c101506 */
[----:B------:R-:W-:Y:S01]  /*43730*/  ISETP.LT.AND P2, PT, R7, c[0x0][0x178], !P3 ;  /* 0x00005e0007007a0c */ /* 0x000fe20005f41270 */
[C---:B0-----:R-:W-:Y:S01]  /*43740*/  IMAD.WIDE R26, R0.reuse, 0x2, R2 ;  /* 0x00000002001a7825 */ /* 0x041fe200078e0202 */
[----:B-1----:R-:W-:-:S04]  /*43750*/  IADD3 R8, R0, c[0x0][0x198], RZ ;  /* 0x0000660000087a10 */ /* 0x002fc80007ffe0ff */
[----:B------:R0:W-:Y:S01]  /*43760*/  @P4 STG.E.U16 [R26.64], R15 ;  /* 0x0000000f1a004986 */ /* 0x0001e2000c101506 */
[----:B------:R-:W-:Y:S01]  /*43770*/  ISETP.LT.AND P3, PT, R22, c[0x0][0x178], !P3 ;  /* 0x00005e0016007a0c */ /* 0x000fe20005f61270 */
[----:B------:R-:W-:-:S04]  /*43780*/  IMAD.WIDE R28, R8, 0x2, R2 ;  /* 0x00000002081c7825 */ /* 0x000fc800078e0202 */
[----:B0-----:R-:W-:Y:S01]  /*43790*/  IMAD.WIDE R26, R0, 0x2, R24 ;  /* 0x00000002001a7825 */ /* 0x001fe200078e0218 */
[----:B------:R-:W-:-:S04]  /*437a0*/  PRMT R0, R15, 0x7632, R0 ;  /* 0x000076320f007816 */ /* 0x000fc80000000000 */
[----:B------:R0:W-:Y:S01]  /*437b0*/  @P6 STG.E.U16 [R26.64], R14 ;  /* 0x0000000e1a006986 */ /* 0x0001e2000c101506 */
[----:B------:R-:W-:Y:S02]  /*437c0*/  ISETP.LT.AND P6, PT, R7, c[0x0][0x178], !P1 ;  /* 0x00005e0007007a0c */ /* 0x000fe40004fc1270 */
[----:B------:R-:W-:Y:S01]  /*437d0*/  ISETP.LT.AND P1, PT, R22, c[0x0][0x178], !P1 ;  /* 0x00005e0016007a0c */ /* 0x000fe20004f21270 */
[----:B------:R1:W-:Y:S01]  /*437e0*/  @P2 STG.E.U16 [R28.64], R0 ;  /* 0x000000001c002986 */ /* 0x0003e2000c101506 */
[----:B------:R-:W-:Y:S01]  /*437f0*/  PRMT R12, R14, 0x7632, R12 ;  /* 0x000076320e0c7816 */ /* 0x000fe2000000000c */
[C---:B0-----:R-:W-:Y:S01]  /*43800*/  IMAD.WIDE R14, R8.reuse, 0x2, R24 ;  /* 0x00000002080e7825 */ /* 0x041fe200078e0218 */
[----:B-1----:R-:W-:-:S04]  /*43810*/  IADD3 R0, R8, c[0x0][0x198], RZ ;  /* 0x0000660008007a10 */ /* 0x002fc80007ffe0ff */
[----:B------:R0:W-:Y:S01]  /*43820*/  @P3 STG.E.U16 [R14.64], R12 ;  /* 0x0000000c0e003986 */ /* 0x0001e2000c101506 */
[----:B------:R-:W-:-:S04]  /*43830*/  IMAD.WIDE R26, R0, 0x2, R2 ;  /* 0x00000002001a7825 */ /* 0x000fc800078e0202 */
[----:B------:R-:W-:Y:S01]  /*43840*/  IMAD.WIDE R28, R0, 0x2, R24 ;  /* 0x00000002001c7825 */ /* 0x000fe200078e0218 */
[----:B---3--:R1:W-:Y:S01]  /*43850*/  @P6 STG.E.U16 [R26.64], R10 ;  /* 0x0000000a1a006986 */ /* 0x0083e2000c101506 */
[C---:B------:R-:W-:Y:S02]  /*43860*/  IADD3 R4, R23.reuse, 0x12, RZ ;  /* 0x0000001217047810 */ /* 0x040fe40007ffe0ff */
[----:B------:R-:W-:Y:S02]  /*43870*/  IADD3 R8, R23, 0x15, RZ ;  /* 0x0000001517087810 */ /* 0x000fe40007ffe0ff */
[----:B------:R-:W-:Y:S02]  /*43880*/  ISETP.GE.AND P5, PT, R4, c[0x0][0x17c], PT ;  /* 0x00005f0004007a0c */ /* 0x000fe40003fa6270 */
[----:B------:R-:W-:Y:S02]  /*43890*/  IADD3 R16, R0, c[0x0][0x198], RZ ;  /* 0x0000660000107a10 */ /* 0x000fe40007ffe0ff */
[----:B------:R-:W-:-:S02]  /*438a0*/  ISETP.GE.AND P3, PT, R8, c[0x0][0x17c], PT ;  /* 0x00005f0008007a0c */ /* 0x000fc40003f66270 */
[----:B------:R-:W-:Y:S01]  /*438b0*/  ISETP.LT.AND P6, PT, R7, c[0x0][0x178], !P5 ;  /* 0x00005e0007007a0c */ /* 0x000fe20006fc1270 */
[----:B0-----:R-:W-:Y:S01]  /*438c0*/  IMAD.WIDE R14, R16, 0x2, R2 ;  /* 0x00000002100e7825 */ /* 0x001fe200078e0202 */
[----:B------:R-:W-:Y:S02]  /*438d0*/  PRMT R12, R10, 0x7632, R12 ;  /* 0x000076320a0c7816 */ /* 0x000fe4000000000c */
[----:B------:R-:W-:Y:S02]  /*438e0*/  IADD3 R0, R16, c[0x0][0x198], RZ ;  /* 0x0000660010007a10 */ /* 0x000fe40007ffe0ff */
[----:B------:R-:W-:Y:S02]  /*438f0*/  IADD3 R4, R23, 0x13, RZ ;  /* 0x0000001317047810 */ /* 0x000fe40007ffe0ff */
[----:B------:R-:W-:Y:S01]  /*43900*/  ISETP.LT.AND P5, PT, R22, c[0x0][0x178], !P5 ;  /* 0x00005e0016007a0c */ /* 0x000fe20006fa1270 */
[----:B-1----:R-:W-:Y:S01]  /*43910*/  IMAD.WIDE R26, R0, 0x2, R2 ;  /* 0x00000002001a7825 */ /* 0x002fe200078e0202 */
[----:B------:R-:W-:-:S02]  /*43920*/  ISETP.GE.AND P4, PT, R4, c[0x0][0x17c], PT ;  /* 0x00005f0004007a0c */ /* 0x000fc40003f86270 */
[----:B------:R-:W-:-:S04]  /*43930*/  IADD3 R4, R23, 0x14, RZ ;  /* 0x0000001417047810 */ /* 0x000fc80007ffe0ff */
[----:B------:R-:W-:Y:S02]  /*43940*/  ISETP.GE.AND P2, PT, R4, c[0x0][0x17c], PT ;  /* 0x00005f0004007a0c */ /* 0x000fe40003f46270 */
[----:B------:R-:W-:Y:S01]  /*43950*/  IADD3 R4, R23, 0x16, RZ ;  /* 0x0000001617047810 */ /* 0x000fe20007ffe0ff */
[----:B--2---:R0:W-:Y:S01]  /*43960*/  @P1 STG.E.U16 [R28.64], R11 ;  /* 0x0000000b1c001986 */ /* 0x0041e2000c101506 */
[----:B------:R-:W-:Y:S02]  /*43970*/  ISETP.LT.AND P1, PT, R7, c[0x0][0x178], !P0 ;  /* 0x00005e0007007a0c */ /* 0x000fe40004721270 */
[----:B------:R-:W-:Y:S02]  /*43980*/  ISETP.LT.AND P0, PT, R22, c[0x0][0x178], !P0 ;  /* 0x00005e0016007a0c */ /* 0x000fe40004701270 */
[----:B------:R-:W-:Y:S01]  /*43990*/  PRMT R8, R11, 0x7632, R8 ;  /* 0x000076320b087816 */ /* 0x000fe20000000008 */
[----:B0-----:R-:W-:Y:S01]  /*439a0*/  IMAD.WIDE R10, R16, 0x2, R24 ;  /* 0x00000002100a7825 */ /* 0x001fe200078e0218 */
[----:B------:R-:W-:-:S07]  /*439b0*/  IADD3 R16, R23, 0x17, RZ ;  /* 0x0000001717107810 */ /* 0x000fce0007ffe0ff */
[----:B------:R0:W-:Y:S04]  /*439c0*/  @P1 STG.E.U16 [R14.64], R12 ;  /* 0x0000000c0e001986 */ /* 0x0001e8000c101506 */
[----:B------:R1:W-:Y:S01]  /*439d0*/  @P0 STG.E.U16 [R10.64], R8 ;  /* 0x000000080a000986 */ /* 0x0003e2000c101506 */
[----:B------:R-:W-:-:S03]  /*439e0*/  ISETP.GE.AND P0, PT, R16, c[0x0][0x17c], PT ;  /* 0x00005f0010007a0c */ /* 0x000fc60003f06270 */
[----:B0-----:R-:W2:Y:S04]  /*439f0*/  LDL.LU.64 R14, [R1+0x1240] ;  /* 0x00124000010e7983 */ /* 0x001ea80000300a00 */
[----:B-1----:R-:W3:Y:S04]  /*43a00*/  LDL.LU.64 R10, [R1+0x1238] ;  /* 0x00123800010a7983 */ /* 0x002ee80000300a00 */
[----:B------:R-:W2:Y:S01]  /*43a10*/  LDL.LU R16, [R1+0x74] ;  /* 0x0000740001107983 */ /* 0x000ea20000300800 */
[----:B------:R-:W-:-:S03]  /*43a20*/  IMAD.WIDE R28, R0, 0x2, R24 ;  /* 0x00000002001c7825 */ /* 0x000fc600078e0218 */
[----:B----4-:R0:W-:Y:S01]  /*43a30*/  @P6 STG.E.U16 [R26.64], R20 ;  /* 0x000000141a006986 */ /* 0x0101e2000c101506 */
[----:B------:R-:W-:Y:S02]  /*43a40*/  ISETP.LT.AND P6, PT, R7, c[0x0][0x178], !P4 ;  /* 0x00005e0007007a0c */ /* 0x000fe400067c1270 */
[----:B------:R-:W-:Y:S01]  /*43a50*/  ISETP.LT.AND P4, PT, R22, c[0x0][0x178], !P4 ;  /* 0x00005e0016007a0c */ /* 0x000fe20006781270 */
[----:B------:R1:W-:Y:S01]  /*43a60*/  @P5 STG.E.U16 [R28.64], R21 ;  /* 0x000000151c005986 */ /* 0x0003e2000c101506 */
[----:B------:R-:W-:Y:S02]  /*43a70*/  ISETP.GE.AND P1, PT, R4, c[0x0][0x17c], PT ;  /* 0x00005f0004007a0c */ /* 0x000fe40003f26270 */
[----:B------:R-:W-:Y:S02]  /*43a80*/  PRMT R4, R20, 0x7632, R4 ;  /* 0x0000763214047816 */ /* 0x000fe40000000004 */
[----:B0-----:R-:W-:Y:S02]  /*43a90*/  IADD3 R26, R0, c[0x0][0x198], RZ ;  /* 0x00006600001a7a10 */ /* 0x001fe40007ffe0ff */
[----:B------:R-:W-:-:S02]  /*43aa0*/  PRMT R8, R21, 0x7632, R8 ;  /* 0x0000763215087816 */ /* 0x000fc40000000008 */
[C---:B------:R-:W-:Y:S01]  /*43ab0*/  IADD3 R0, R26.reuse, c[0x0][0x198], RZ ;  /* 0x000066001a007a10 */ /* 0x040fe20007ffe0ff */
[----:B-1----:R-:W-:-:S04]  /*43ac0*/  IMAD.WIDE R20, R26, 0x2, R2 ;  /* 0x000000021a147825 */ /* 0x002fc800078e0202 */
[----:B------:R-:W-:Y:S01]  /*43ad0*/  IMAD.WIDE R26, R26, 0x2, R24 ;  /* 0x000000021a1a7825 */ /* 0x000fe200078e0218 */
[----:B------:R-:W-:Y:S04]  /*43ae0*/  @P6 STG.E.U16 [R20.64], R4 ;  /* 0x0000000414006986 */ /* 0x000fe8000c101506 */
[----:B------:R0:W-:Y:S04]  /*43af0*/  @P4 STG.E.U16 [R26.64], R8 ;  /* 0x000000081a004986 */ /* 0x0001e8000c101506 */
[----:B0-----:R-:W4:Y:S01]  /*43b00*/  LDL.LU R27, [R1+0x64] ;  /* 0x00006400011b7983 */ /* 0x001f220000300800 */
[----:B------:R-:W-:-:S02]  /*43b10*/  ISETP.LT.AND P5, PT, R7, c[0x0][0x178], !P2 ;  /* 0x00005e0007007a0c */ /* 0x000fc400057a1270 */
[----:B------:R-:W-:Y:S01]  /*43b20*/  ISETP.LT.AND P2, PT, R22, c[0x0][0x178], !P2 ;  /* 0x00005e0016007a0c */ /* 0x000fe20005741270 */
[----:B------:R-:W-:Y:S01]  /*43b30*/  IMAD.WIDE R28, R0, 0x2, R2 ;  /* 0x00000002001c7825 */ /* 0x000fe200078e0202 */
[----:B------:R-:W-:-:S03]  /*43b40*/  ISETP.LT.AND P4, PT, R7, c[0x0][0x178], !P3 ;  /* 0x00005e0007007a0c */ /* 0x000fc60005f81270 */
[C---:B------:R-:W-:Y:S01]  /*43b50*/  IMAD.WIDE R20, R0.reuse, 0x2, R24 ;  /* 0x0000000200147825 */ /* 0x040fe200078e0218 */
[C---:B------:R-:W-:Y:S02]  /*43b60*/  IADD3 R12, R23.reuse, 0x18, RZ ;  /* 0x00000018170c7810 */ /* 0x040fe40007ffe0ff */
[----:B------:R-:W-:Y:S02]  /*43b70*/  IADD3 R4, R23, 0x19, RZ ;  /* 0x0000001917047810 */ /* 0x000fe40007ffe0ff */
[----:B------:R-:W-:Y:S02]  /*43b80*/  IADD3 R0, R0, c[0x0][0x198], RZ ;  /* 0x0000660000007a10 */ /* 0x000fe40007ffe0ff */
[----:B------:R-:W-:Y:S02]  /*43b90*/  ISETP.LT.AND P3, PT, R22, c[0x0][0x178], !P3 ;  /* 0x00005e0016007a0c */ /* 0x000fe40005f61270 */
[----:B------:R-:W-:Y:S02]  /*43ba0*/  ISETP.GE.AND P6, PT, R12, c[0x0][0x17c], PT ;  /* 0x00005f000c007a0c */ /* 0x000fe40003fc6270 */
[----:B------:R-:W-:Y:S01]  /*43bb0*/  PRMT R12, R9, 0x7632, R12 ;  /* 0x00007632090c7816 */ /* 0x000fe2000000000c */
[----:B--2---:R0:W-:Y:S01]  /*43bc0*/  @P5 STG.E.U16 [R28.64], R16 ;  /* 0x000000101c005986 */ /* 0x0041e2000c101506 */
[----:B------:R-:W-:-:S03]  /*43bd0*/  ISETP.GE.AND P5, PT, R4, c[0x0][0x17c], PT ;  /* 0x00005f0004007a0c */ /* 0x000fc60003fa6270 */
[----:B------:R1:W-:Y:S01]  /*43be0*/  @P2 STG.E.U16 [R20.64], R9 ;  /* 0x0000000914002986 */ /* 0x0003e2000c101506 */
[----:B------:R-:W-:-:S03]  /*43bf0*/  ISETP.LT.AND P2, PT, R7, c[0x0][0x178], !P1 ;  /* 0x00005e0007007a0c */ /* 0x000fc60004f41270 */
[----:B0-----:R-:W2:Y:S01]  /*43c00*/  LDL.LU R29, [R1+0x144] ;  /* 0x00014400011d7983 */ /* 0x001ea20000300800 */
[----:B------:R-:W-:-:S03]  /*43c10*/  PRMT R4, R16, 0x7632, R4 ;  /* 0x0000763210047816 */ /* 0x000fc60000000004 */
[----:B------:R-:W3:Y:S01]  /*43c20*/  LDL.LU R26, [R1+0x24] ;  /* 0x00002400011a7983 */ /* 0x000ee20000300800 */
[----:B-1----:R-:W-:-:S04]  /*43c30*/  IMAD.WIDE R8, R0, 0x2, R2 ;  /* 0x0000000200087825 */ /* 0x002fc800078e0202 */
[C---:B------:R-:W-:Y:S01]  /*43c40*/  IMAD.WIDE R20, R0.reuse, 0x2, R24 ;  /* 0x0000000200147825 */ /* 0x040fe200078e0218 */
[----:B------:R-:W-:Y:S01]  /*43c50*/  IADD3 R0, R0, c[0x0][0x198], RZ ;  /* 0x0000660000007a10 */ /* 0x000fe20007ffe0ff */
[----:B------:R0:W-:Y:S04]  /*43c60*/  @P4 STG.E.U16 [R8.64], R4 ;  /* 0x0000000408004986 */ /* 0x0001e8000c101506 */
[----:B------:R1:W-:Y:S01]  /*43c70*/  @P3 STG.E.U16 [R20.64], R12 ;  /* 0x0000000c14003986 */ /* 0x0003e2000c101506 */
[----:B0-----:R-:W-:-:S05]  /*43c80*/  IMAD.WIDE R8, R0, 0x2, R2 ;  /* 0x0000000200087825 */ /* 0x001fca00078e0202 */
[----:B----4-:R0:W-:Y:S01]  /*43c90*/  @P2 STG.E.U16 [R8.64], R27 ;  /* 0x0000001b08002986 */ /* 0x0101e2000c101506 */
[----:B-1----:R-:W-:-:S03]  /*43ca0*/  PRMT R12, R27, 0x7632, R12 ;  /* 0x000076321b0c7816 */ /* 0x002fc6000000000c */
[----:B0-----:R-:W4:Y:S04]  /*43cb0*/  LDL.LU R27, [R1+0x94] ;  /* 0x00009400011b7983 */ /* 0x001f280000300800 */
[----:B------:R-:W4:Y:S01]  /*43cc0*/  LDL.LU R28, [R1+0x84] ;  /* 0x00008400011c7983 */ /* 0x000f220000300800 */
[----:B------:R-:W-:Y:S01]  /*43cd0*/  ISETP.LT.AND P1, PT, R22, c[0x0][0x178], !P1 ;  /* 0x00005e0016007a0c */ /* 0x000fe20004f21270 */
[----:B------:R-:W-:Y:S01]  /*43ce0*/  IMAD.WIDE R20, R0, 0x2, R24 ;  /* 0x0000000200147825 */ /* 0x000fe200078e0218 */
[----:B------:R-:W-:Y:S02]  /*43cf0*/  ISETP.LT.AND P3, PT, R7, c[0x0][0x178], !P0 ;  /* 0x00005e0007007a0c */ /* 0x000fe40004761270 */
[----:B------:R-:W-:Y:S02]  /*43d00*/  ISETP.LT.AND P0, PT, R22, c[0x0][0x178], !P0 ;  /* 0x00005e0016007a0c */ /* 0x000fe40004701270 */
[----:B------:R-:W-:-:S02]  /*43d10*/  IADD3 R4, R23, 0x1b, RZ ;  /* 0x0000001b17047810 */ /* 0x000fc40007ffe0ff */
[----:B------:R-:W-:Y:S02]  /*43d20*/  IADD3 R16, R23, 0x1a, RZ ;  /* 0x0000001a17107810 */ /* 0x000fe40007ffe0ff */
[----:B------:R-:W-:Y:S02]  /*43d30*/  IADD3 R0, R0, c[0x0][0x198], RZ ;  /* 0x0000660000007a10 */ /* 0x000fe40007ffe0ff */
[----:B------:R-:W-:Y:S01]  /*43d40*/  ISETP.GE.AND P2, PT, R4, c[0x0][0x17c], PT ;  /* 0x00005f0004007a0c */ /* 0x000fe20003f46270 */
[----:B------:R0:W-:Y:S01]  /*43d50*/  @P1 STG.E.U16 [R20.64], R17 ;  /* 0x0000001114001986 */ /* 0x0001e2000c101506 */
[----:B------:R-:W-:Y:S01]  /*43d60*/  ISETP.LT.AND P1, PT, R7, c[0x0][0x178], !P6 ;  /* 0x00005e0007007a0c */ /* 0x000fe20007721270 */
[----:B------:R-:W-:Y:S01]  /*43d70*/  IMAD.WIDE R8, R0, 0x2, R2 ;  /* 0x0000000200087825 */ /* 0x000fe200078e0202 */
[----:B------:R-:W-:Y:S02]  /*43d80*/  ISETP.GE.AND P4, PT, R16, c[0x0][0x17c], PT ;  /* 0x00005f0010007a0c */ /* 0x000fe40003f86270 */
[----:B------:R-:W-:-:S02]  /*43d90*/  PRMT R4, R17, 0x7632, R4 ;  /* 0x0000763211047816 */ /* 0x000fc40000000004 */
[----:B------:R-:W-:Y:S01]  /*43da0*/  ISETP.LT.AND P6, PT, R22, c[0x0][0x178], !P6 ;  /* 0x00005e0016007a0c */ /* 0x000fe200077c1270 */
[C---:B0-----:R-:W-:Y:S01]  /*43db0*/  IMAD.WIDE R16, R0.reuse, 0x2, R24 ;  /* 0x0000000200107825 */ /* 0x041fe200078e0218 */
[----:B------:R-:W-:Y:S01]  /*43dc0*/  IADD3 R0, R0, c[0x0][0x198], RZ ;  /* 0x0000660000007a10 */ /* 0x000fe20007ffe0ff */
[----:B------:R0:W-:Y:S04]  /*43dd0*/  @P3 STG.E.U16 [R8.64], R12 ;  /* 0x0000000c08003986 */ /* 0x0001e8000c101506 */
[----:B------:R1:W-:Y:S01]  /*43de0*/  @P0 STG.E.U16 [R16.64], R4 ;  /* 0x0000000410000986 */ /* 0x0003e2000c101506 */
[----:B------:R-:W-:Y:S02]  /*43df0*/  ISETP.LT.AND P0, PT, R7, c[0x0][0x178], !P5 ;  /* 0x00005e0007007a0c */ /* 0x000fe40006f01270 */
[C---:B------:R-:W-:Y:S01]  /*43e00*/  IADD3 R20, R0.reuse, c[0x0][0x198], RZ ;  /* 0x0000660000147a10 */ /* 0x040fe20007ffe0ff */
[----:B0-----:R-:W-:Y:S01]  /*43e10*/  IMAD.WIDE R8, R0, 0x2, R2 ;  /* 0x0000000200087825 */ /* 0x001fe200078e0202 */
[----:B------:R-:W-:-:S03]  /*43e20*/  ISETP.LT.AND P5, PT, R22, c[0x0][0x178], !P5 ;  /* 0x00005e0016007a0c */ /* 0x000fc60006fa1270 */
[----:B-1----:R-:W-:Y:S01]  /*43e30*/  IMAD.WIDE R16, R20, 0x2, R2 ;  /* 0x0000000214107825 */ /* 0x002fe200078e0202 */
[C---:B------:R-:W-:Y:S02]  /*43e40*/  IADD3 R4, R23.reuse, 0x1d, RZ ;  /* 0x0000001d17047810 */ /* 0x040fe40007ffe0ff */
[----:B------:R-:W-:-:S04]  /*43e50*/  IADD3 R12, R23, 0x1c, RZ ;  /* 0x0000001c170c7810 */ /* 0x000fc80007ffe0ff */
[----:B------:R-:W-:Y:S02]  /*43e60*/  ISETP.GE.AND P3, PT, R12, c[0x0][0x17c], PT ;  /* 0x00005f000c007a0c */ /* 0x000fe40003f66270 */
[----:B------:R-:W-:Y:S01]  /*43e70*/  IADD3 R12, R23, 0x1e, RZ ;  /* 0x0000001e170c7810 */ /* 0x000fe20007ffe0ff */
[----:B--2---:R0:W-:Y:S02]  /*43e80*/  @P1 STG.E.U16 [R8.64], R29 ;  /* 0x0000001d08001986 */ /* 0x0041e4000c101506 */
[----:B0-----:R-:W-:Y:S01]  /*43e90*/  IMAD.WIDE R8, R0, 0x2, R24 ;  /* 0x0000000200087825 */ /* 0x001fe200078e0218 */
[----:B------:R-:W-:-:S04]  /*43ea0*/  PRMT R0, R29, 0x7632, R0 ;  /* 0x000076321d007816 */ /* 0x000fc80000000000 */
[----:B---3--:R0:W-:Y:S01]  /*43eb0*/  @P6 STG.E.U16 [R8.64], R26 ;  /* 0x0000001a08006986 */ /* 0x0081e2000c101506 */
[----:B------:R-:W-:Y:S02]  /*43ec0*/  ISETP.LT.AND P6, PT, R7, c[0x0][0x178], !P4 ;  /* 0x00005e0007007a0c */ /* 0x000fe400067c1270 */
[----:B------:R-:W-:Y:S01]  /*43ed0*/  ISETP.LT.AND P4, PT, R22, c[0x0][0x178], !P4 ;  /* 0x00005e0016007a0c */ /* 0x000fe20006781270 */
[----:B------:R1:W-:Y:S01]  /*43ee0*/  @P0 STG.E.U16 [R16.64], R0 ;  /* 0x0000000010000986 */ /* 0x0003e2000c101506 */
[----:B------:R-:W-:Y:S02]  /*43ef0*/  ISETP.GE.AND P1, PT, R4, c[0x0][0x17c], PT ;  /* 0x00005f0004007a0c */ /* 0x000fe40003f26270 */
[----:B------:R-:W-:Y:S01]  /*43f00*/  PRMT R4, R26, 0x7632, R4 ;  /* 0x000076321a047816 */ /* 0x000fe20000000004 */
[C---:B0-----:R-:W-:Y:S01]  /*43f10*/  IMAD.WIDE R8, R20.reuse, 0x2, R24 ;  /* 0x0000000214087825 */ /* 0x041fe200078e0218 */
[----:B-1----:R-:W-:-:S04]  /*43f20*/  IADD3 R0, R20, c[0x0][0x198], RZ ;  /* 0x0000660014007a10 */ /* 0x002fc80007ffe0ff */
[----:B------:R0:W-:Y:S01]  /*43f30*/  @P5 STG.E.U16 [R8.64], R4 ;  /* 0x0000000408005986 */ /* 0x0001e2000c101506 */
[----:B------:R-:W-:-:S04]  /*43f40*/  IMAD.WIDE R16, R0, 0x2, R2 ;  /* 0x0000000200107825 */ /* 0x000fc800078e0202 */
[----:B------:R-:W-:Y:S01]  /*43f50*/  IMAD.WIDE R20, R0, 0x2, R24 ;  /* 0x0000000200147825 */ /* 0x000fe200078e0218 */
[----:B----4-:R-:W-:Y:S01]  /*43f60*/  @P6 STG.E.U16 [R16.64], R27 ;  /* 0x0000001b10006986 */ /* 0x010fe2000c101506 */
[----:B------:R-:W-:-:S03]  /*43f70*/  IADD3 R26, R23, 0x1f, RZ ;  /* 0x0000001f171a7810 */ /* 0x000fc60007ffe0ff */
[----:B------:R1:W-:Y:S01]  /*43f80*/  @P4 STG.E.U16 [R20.64], R5 ;  /* 0x0000000514004986 */ /* 0x0003e2000c101506 */
[C---:B------:R-:W-:Y:S02]  /*43f90*/  ISETP.LT.AND P4, PT, R7.reuse, c[0x0][0x178], !P2 ;  /* 0x00005e0007007a0c */ /* 0x040fe40005781270 */
[----:B------:R-:W-:Y:S02]  /*43fa0*/  ISETP.LT.AND P2, PT, R22, c[0x0][0x178], !P2 ;  /* 0x00005e0016007a0c */ /* 0x000fe40005741270 */
[----:B0-----:R-:W-:Y:S02]  /*43fb0*/  IADD3 R8, R0, c[0x0][0x198], RZ ;  /* 0x0000660000087a10 */ /* 0x001fe40007ffe0ff */
[----:B------:R-:W-:Y:S02]  /*43fc0*/  ISETP.LT.AND P6, PT, R7, c[0x0][0x178], !P3 ;  /* 0x00005e0007007a0c */ /* 0x000fe40005fc1270 */
[----:B------:R-:W-:Y:S02]  /*43fd0*/  IADD3 R0, R8, c[0x0][0x198], RZ ;  /* 0x0000660008007a10 */ /* 0x000fe40007ffe0ff */
[----:B------:R-:W-:-:S02]  /*43fe0*/  ISETP.GE.AND P5, PT, R26, c[0x0][0x17c], PT ;  /* 0x00005f001a007a0c */ /* 0x000fc40003fa6270 */
[----:B------:R-:W-:Y:S02]  /*43ff0*/  ISETP.GE.AND P0, PT, R12, c[0x0][0x17c], PT ;  /* 0x00005f000c007a0c */ /* 0x000fe40003f06270 */
[----:B------:R-:W-:Y:S01]  /*44000*/  PRMT R26, R5, 0x7632, R26 ;  /* 0x00007632051a7816 */ /* 0x000fe2000000001a */
[C---:B-1----:R-:W-:Y:S01]  /*44010*/  IMAD.WIDE R4, R8.reuse, 0x2, R2 ;  /* 0x0000000208047825 */ /* 0x042fe200078e0202 */
[----:B------:R-:W-:Y:S02]  /*44020*/  PRMT R12, R27, 0x7632, R12 ;  /* 0x000076321b0c7816 */ /* 0x000fe4000000000c */
[----:B------:R-:W-:Y:S01]  /*44030*/  IADD3 R27, R23, 0x20, RZ ;  /* 0x00000020171b7810 */ /* 0x000fe20007ffe0ff */
[----:B------:R-:W-:Y:S01]  /*44040*/  IMAD.WIDE R8, R8, 0x2, R24 ;  /* 0x0000000208087825 */ /* 0x000fe200078e0218 */
[----:B------:R-:W-:-:S03]  /*44050*/  ISETP.LT.AND P3, PT, R22, c[0x0][0x178], !P3 ;  /* 0x00005e0016007a0c */ /* 0x000fc60005f61270 */
[----:B------:R-:W-:Y:S01]  /*44060*/  IMAD.WIDE R16, R0, 0x2, R2 ;  /* 0x0000000200107825 */ /* 0x000fe200078e0202 */
[----:B------:R-:W-:Y:S01]  /*44070*/  @P4 STG.E.U16 [R4.64], R12 ;  /* 0x0000000c04004986 */ /* 0x000fe2000c101506 */
[----:B------:R-:W-:-:S03]  /*44080*/  ISETP.GE.AND P4, PT, R27, c[0x0][0x17c], PT ;  /* 0x00005f001b007a0c */ /* 0x000fc60003f86270 */
[----:B------:R-:W2:Y:S04]  /*44090*/  LDL.LU R22, [R1+0x1234] ;  /* 0x0012340001167983 */ /* 0x000ea80000300800 */
[----:B------:R0:W-:Y:S04]  /*440a0*/  @P2 STG.E.U16 [R8.64], R26 ;  /* 0x0000001a08002986 */ /* 0x0001e8000c101506 */
[----:B------:R-:W3:Y:S04]  /*440b0*/  LDL.LU R29, [R1+0x34] ;  /* 0x00003400011d7983 */ /* 0x000ee80000300800 */
[----:B------:R1:W-:Y:S01]  /*440c0*/  @P6 STG.E.U16 [R16.64], R28 ;  /* 0x0000001c10006986 */ /* 0x0003e2000c101506 */
[----:B------:R-:W-:-:S03]  /*440d0*/  ISETP.LT.AND P6, PT, R7, c[0x0][0x178], !P1 ;  /* 0x00005e0007007a0c */ /* 0x000fc60004fc1270 */
[----:B------:R-:W4:Y:S01]  /*440e0*/  LDL R27, [R1+0x7c8] ;  /* 0x0007c800011b7983 */ /* 0x000f220000100800 */
[C---:B0-----:R-:W-:Y:S01]  /*440f0*/  IADD3 R8, R0.reuse, c[0x0][0x198], RZ ;  /* 0x0000660000087a10 */ /* 0x041fe20007ffe0ff */
[----:B------:R-:W-:-:S04]  /*44100*/  IMAD.WIDE R20, R0, 0x2, R24 ;  /* 0x0000000200147825 */ /* 0x000fc800078e0218 */
[----:B------:R-:W-:Y:S01]  /*44110*/  IMAD.WIDE R4, R8, 0x2, R2 ;  /* 0x0000000208047825 */ /* 0x000fe200078e0202 */
[----:B-1----:R-:W-:Y:S01]  /*44120*/  PRMT R16, R28, 0x7632, R16 ;  /* 0x000076321c107816 */ /* 0x002fe20000000010 */
[----:B------:R0:W-:Y:S04]  /*44130*/  @P3 STG.E.U16 [R20.64], R13 ;  /* 0x0000000d14003986 */ /* 0x0001e8000c101506 */
[----:B------:R1:W-:Y:S04]  /*44140*/  @P6 STG.E.U16 [R4.64], R16 ;  /* 0x0000001004006986 */ /* 0x0003e8000c101506 */
[----:B0-----:R-:W2:Y:S04]  /*44150*/  LDL.LU R21, [R1+0x48] ;  /* 0x0000480001157983 */ /* 0x001ea80000300800 */
[----:B------:R-:W2:Y:S04]  /*44160*/  LDL.LU R28, [R1+0x18] ;  /* 0x00001800011c7983 */ /* 0x000ea80000300800 */
[----:B-1----:R-:W2:Y:S01]  /*44170*/  LDL.LU R16, [R1+0x1c4] ;  /* 0x0001c40001107983 */ /* 0x002ea20000300800 */
[----:B------:R-:W-:-:S02]  /*44180*/  ISETP.LT.AND P3, PT, R7, c[0x0][0x178], !P0 ;  /* 0x00005e0007007a0c */ /* 0x000fc40004761270 */
[----:B------:R-:W-:Y:S02]  /*44190*/  IADD3 R12, R23, 0x21, RZ ;  /* 0x00000021170c7810 */ /* 0x000fe40007ffe0ff */
[C---:B------:R-:W-:Y:S01]  /*441a0*/  IADD3 R20, R8.reuse, c[0x0][0x198], RZ ;  /* 0x0000660008147a10 */ /* 0x040fe20007ffe0ff */
[----:B------:R-:W-:Y:S01]  /*441b0*/  IMAD.WIDE R8, R8, 0x2, R24 ;  /* 0x0000000208087825 */ /* 0x000fe200078e0218 */
[----:B------:R-:W-:Y:S02]  /*441c0*/  PRMT R17, R13, 0x7632, R17 ;  /* 0x000076320d117816 */ /* 0x000fe40000000011 */
[----:B------:R-:W-:Y:S01]  /*441d0*/  ISETP.GE.AND P2, PT, R12, c[0x0][0x17c], PT ;  /* 0x00005f000c007a0c */ /* 0x000fe20003f46270 */
[----:B------:R-:W-:-:S04]  /*441e0*/  IMAD.WIDE R12, R20, 0x2, R2 ;  /* 0x00000002140c7825 */ /* 0x000fc800078e0202 */
[----:B------:R-:W-:Y:S01]  /*441f0*/  IMAD.WIDE R4, R20, 0x2, R24 ;  /* 0x0000000214047825 */ /* 0x000fe200078e0218 */
[C---:B----4-:R-:W-:Y:S02]  /*44200*/  ISETP.LT.AND P1, PT, R27.reuse, c[0x0][0x178], !P1 ;  /* 0x00005e001b007a0c */ /* 0x050fe40004f21270 */
[----:B------:R-:W-:-:S11]  /*44210*/  ISETP.LT.AND P0, PT, R27, c[0x0][0x178], !P0 ;  /* 0x00005e001b007a0c */ /* 0x000fd60004701270 */
[----:B------:R-:W-:Y:S04]  /*44220*/  @P1 STG.E.U16 [R8.64], R17 ;  /* 0x0000001108001986 */ /* 0x000fe8000c101506 */
[----:B--2---:R0:W-:Y:S04]  /*44230*/  @P3 STG.E.U16 [R12.64], R16 ;  /* 0x000000100c003986 */ /* 0x0041e8000c101506 */
[----:B---3--:R1:W-:Y:S01]  /*44240*/  @P0 STG.E.U16 [R4.64], R29 ;  /* 0x0000001d04000986 */ /* 0x0083e2000c101506 */
[----:B0-----:R-:W-:-:S03]  /*44250*/  PRMT R13, R29, 0x7632, R13 ;  /* 0x000076321d0d7816 */ /* 0x001fc6000000000d */
[----:B-1----:R-:W2:Y:S01]  /*44260*/  LDL.LU R29, [R1+0x58] ;  /* 0x00005800011d7983 */ /* 0x002ea20000300800 */
[----:B------:R-:W-:-:S04]  /*44270*/  IADD3 R0, R23, 0x22, RZ ;  /* 0x0000002217007810 */ /* 0x000fc80007ffe0ff */
[----:B------:R-:W-:Y:S02]  /*44280*/  ISETP.GE.AND P6, PT, R0, c[0x0][0x17c], PT ;  /* 0x00005f0000007a0c */ /* 0x000fe40003fc6270 */
[----:B------:R-:W-:Y:S02]  /*44290*/  IADD3 R0, R23, 0x23, RZ ;  /* 0x0000002317007810 */ /* 0x000fe40007ffe0ff */
[----:B------:R-:W-:Y:S02]  /*442a0*/  ISETP.LT.AND P1, PT, R7, c[0x0][0x178], !P5 ;  /* 0x00005e0007007a0c */ /* 0x000fe40006f21270 */
[----:B------:R-:W-:Y:S02]  /*442b0*/  ISETP.LT.AND P5, PT, R27, c[0x0][0x178], !P5 ;  /* 0x00005e001b007a0c */ /* 0x000fe40006fa1270 */
[----:B------:R-:W-:Y:S02]  /*442c0*/  ISETP.GE.AND P3, PT, R0, c[0x0][0x17c], PT ;  /* 0x00005f0000007a0c */ /* 0x000fe40003f66270 */
[----:B------:R-:W-:-:S02]  /*442d0*/  IADD3 R0, R20, c[0x0][0x198], RZ ;  /* 0x0000660014007a10 */ /* 0x000fc40007ffe0ff */
[----:B------:R-:W-:Y:S02]  /*442e0*/  ISETP.LT.AND P0, PT, R7, c[0x0][0x178], !P4 ;  /* 0x00005e0007007a0c */ /* 0x000fe40006701270 */
[----:B------:R-:W-:Y:S01]  /*442f0*/  PRMT R12, R16, 0x7632, R12 ;  /* 0x00007632100c7816 */ /* 0x000fe2000000000c */
[----:B------:R-:W-:Y:S01]  /*44300*/  IMAD.WIDE R8, R0, 0x2, R2 ;  /* 0x0000000200087825 */ /* 0x000fe200078e0202 */
[----:B------:R-:W-:-:S03]  /*44310*/  ISETP.LT.AND P4, PT, R27, c[0x0][0x178], !P4 ;  /* 0x00005e001b007a0c */ /* 0x000fc60006781270 */
[C-C-:B------:R-:W-:Y:S01]  /*44320*/  IMAD.WIDE R4, R0.reuse, 0x2, R24.reuse ;  /* 0x0000000200047825 */ /* 0x140fe200078e0218 */
[----:B------:R-:W-:Y:S01]  /*44330*/  IADD3 R0, R0, c[0x0][0x198], RZ ;  /* 0x0000660000007a10 */ /* 0x000fe20007ffe0ff */
[----:B------:R0:W-:Y:S04]  /*44340*/  @P1 STG.E.U16 [R8.64], R12 ;  /* 0x0000000c08001986 */ /* 0x0001e8000c101506 */
[----:B------:R1:W-:Y:S01]  /*44350*/  @P5 STG.E.U16 [R4.64], R13 ;  /* 0x0000000d04005986 */ /* 0x0003e2000c101506 */
[----:B------:R-:W-:Y:S02]  /*44360*/  ISETP.LT.AND P5, PT, R7, c[0x0][0x178], !P2 ;  /* 0x00005e0007007a0c */ /* 0x000fe400057a1270 */
[----:B------:R-:W-:Y:S01]  /*44370*/  ISETP.LT.AND P2, PT, R27, c[0x0][0x178], !P2 ;  /* 0x00005e001b007a0c */ /* 0x000fe20005741270 */
[----:B0-----:R-:W-:-:S04]  /*44380*/  IMAD.WIDE R8, R0, 0x2, R24 ;  /* 0x0000000200087825 */ /* 0x001fc800078e0218 */
[C---:B-1----:R-:W-:Y:S01]  /*44390*/  IMAD.WIDE R4, R0.reuse, 0x2, R2 ;  /* 0x0000000200047825 */ /* 0x042fe200078e0202 */
[----:B------:R-:W-:-:S04]  /*443a0*/  IADD3 R0, R0, c[0x0][0x198], RZ ;  /* 0x0000660000007a10 */ /* 0x000fc80007ffe0ff */
[----:B------:R0:W-:Y:S01]  /*443b0*/  @P0 STG.E.U16 [R4.64], R21 ;  /* 0x0000001504000986 */ /* 0x0001e2000c101506 */
[----:B------:R-:W-:-:S03]  /*443c0*/  IADD3 R12, R23, 0x25, RZ ;  /* 0x00000025170c7810 */ /* 0x000fc60007ffe0ff */
[----:B------:R1:W-:Y:S01]  /*443d0*/  @P4 STG.E.U16 [R8.64], R28 ;  /* 0x0000001c08004986 */ /* 0x0003e2000c101506 */
[----:B------:R-:W-:Y:S02]  /*443e0*/  ISETP.LT.AND P4, PT, R7, c[0x0][0x178], !P6 ;  /* 0x00005e0007007a0c */ /* 0x000fe40007781270 */
[----:B------:R-:W-:Y:S01]  /*443f0*/  PRMT R13, R21, 0x7632, R13 ;  /* 0x00007632150d7816 */ /* 0x000fe2000000000d */
[----:B0-----:R-:W-:-:S04]  /*44400*/  IMAD.WIDE R4, R0, 0x2, R2 ;  /* 0x0000000200047825 */ /* 0x001fc800078e0202 */
[C---:B-1----:R-:W-:Y:S01]  /*44410*/  IMAD.WIDE R8, R0.reuse, 0x2, R24 ;  /* 0x0000000200087825 */ /* 0x042fe200078e0218 */
[----:B------:R-:W-:Y:S01]  /*44420*/  IADD3 R0, R0, c[0x0][0x198], RZ ;  /* 0x0000660000007a10 */ /* 0x000fe20007ffe0ff */
[----:B------:R0:W-:Y:S01]  /*44430*/  @P5 STG.E.U16 [R4.64], R13 ;  /* 0x0000000d04005986 */ /* 0x0001e2000c101506 */
[----:B------:R-:W-:Y:S02]  /*44440*/  ISETP.GE.AND P0, PT, R12, c[0x0][0x17c], PT ;  /* 0x00005f000c007a0c */ /* 0x000fe40003f06270 */
[----:B------:R-:W-:Y:S02]  /*44450*/  ISETP.LT.AND P6, PT, R27, c[0x0][0x178], !P6 ;  /* 0x00005e001b007a0c */ /* 0x000fe400077c1270 */
[----:B------:R-:W-:Y:S02]  /*44460*/  PRMT R12, R28, 0x7632, R12 ;  /* 0x000076321c0c7816 */ /* 0x000fe4000000000c */
[----:B------:R-:W-:Y:S01]  /*44470*/  IADD3 R16, R23, 0x24, RZ ;  /* 0x0000002417107810 */ /* 0x000fe20007ffe0ff */
[----:B------:R-:W3:Y:S01]  /*44480*/  LDL.LU R28, [R1+0x78] ;  /* 0x00007800011c7983 */ /* 0x000ee20000300800 */
[----:B0-----:R-:W-:-:S03]  /*44490*/  IMAD.WIDE R4, R0, 0x2, R2 ;  /* 0x0000000200047825 */ /* 0x001fc600078e0202 */
[----:B------:R0:W-:Y:S01]  /*444a0*/  @P2 STG.E.U16 [R8.64], R12 ;  /* 0x0000000c08002986 */ /* 0x0001e2000c101506 */
[C---:B------:R-:W-:Y:S02]  /*444b0*/  IADD3 R13, R23.reuse, 0x26, RZ ;  /* 0x00000026170d7810 */ /* 0x040fe40007ffe0ff */
[----:B------:R-:W-:Y:S02]  /*444c0*/  ISETP.GE.AND P1, PT, R16, c[0x0][0x17c], PT ;  /* 0x00005f0010007a0c */ /* 0x000fe40003f26270 */
[----:B------:R-:W-:Y:S02]  /*444d0*/  PRMT R16, R22, 0x7632, R16 ;  /* 0x0000763216107816 */ /* 0x000fe40000000010 */
[----:B0-----:R-:W-:Y:S02]  /*444e0*/  IADD3 R8, R23, 0x27, RZ ;  /* 0x0000002717087810 */ /* 0x001fe40007ffe0ff */
[C---:B------:R-:W-:Y:S01]  /*444f0*/  IADD3 R12, R0.reuse, c[0x0][0x198], RZ ;  /* 0x00006600000c7a10 */ /* 0x040fe20007ffe0ff */
[----:B------:R-:W4:Y:S04]  /*44500*/  LDL.LU R23, [R1+0x1230] ;  /* 0x0012300001177983 */ /* 0x000f280000300800 */
[----:B--2---:R0:W-:Y:S02]  /*44510*/  @P4 STG.E.U16 [R4.64], R29 ;  /* 0x0000001d04004986 */ /* 0x0041e4000c101506 */
[----:B0-----:R-:W-:Y:S01]  /*44520*/  IMAD.WIDE R4, R0, 0x2, R24 ;  /* 0x0000000200047825 */ /* 0x001fe200078e0218 */
[----:B------:R-:W-:-:S02]  /*44530*/  PRMT R0, R29, 0x7632, R0 ;  /* 0x000076321d007816 */ /* 0x000fc40000000000 */
[----:B------:R-:W2:Y:S04]  /*44540*/  LDL.LU R29, [R1+0x68] ;  /* 0x00006800011d7983 */ /* 0x000ea80000300800 */
[----:B------:R0:W-:Y:S04]  /*44550*/  @P6 STG.E.U16 [R4.64], R22 ;  /* 0x0000001604006986 */ /* 0x0001e8000c101506 */
[----:B0-----:R-:W2:Y:S01]  /*44560*/  LDL R22, [R1+0x7c0] ;  /* 0x0007c00001167983 */ /* 0x001ea20000100800 */
[----:B------:R-:W-:Y:S02]  /*44570*/  ISETP.LT.AND P2, PT, R7, c[0x0][0x178], !P3 ;  /* 0x00005e0007007a0c */ /* 0x000fe40005f41270 */
[----:B------:R-:W-:Y:S01]  /*44580*/  ISETP.GE.AND P4, PT, R8, c[0x0][0x17c], PT ;  /* 0x00005f0008007a0c */ /* 0x000fe20003f86270 */
[----:B------:R-:W-:Y:S01]  /*44590*/  IMAD.WIDE R8, R12, 0x2, R2 ;  /* 0x000000020c087825 */ /* 0x000fe200078e0202 */
[----:B------:R-:W-:-:S02]  /*445a0*/  ISETP.LT.AND P3, PT, R27, c[0x0][0x178], !P3 ;  /* 0x00005e001b007a0c */ /* 0x000fc40005f61270 */
[----:B------:R-:W-:Y:S02]  /*445b0*/  ISETP.LT.AND P6, PT, R7, c[0x0][0x178], !P1 ;  /* 0x00005e0007007a0c */ /* 0x000fe40004fc1270 */
[----:B------:R-:W-:-:S05]  /*445c0*/  ISETP.LT.AND P1, PT, R27, c[0x0][0x178], !P1 ;  /* 0x00005e001b007a0c */ /* 0x000fca0004f21270 */
[----:B------:R0:W-:Y:S01]  /*445d0*/  @P2 STG.E.U16 [R8.64], R0 ;  /* 0x0000000008002986 */ /* 0x0001e2000c101506 */
[C---:B------:R-:W-:Y:S01]  /*445e0*/  IMAD.WIDE R4, R12.reuse, 0x2, R24 ;  /* 0x000000020c047825 */ /* 0x040fe200078e0218 */
[----:B------:R-:W-:Y:S02]  /*445f0*/  ISETP.GE.AND P5, PT, R13, c[0x0][0x17c], PT ;  /* 0x00005f000d007a0c */ /* 0x000fe40003fa6270 */
[----:B0-----:R-:W-:Y:S02]  /*44600*/  IADD3 R0, R12, c[0x0][0x198], RZ ;  /* 0x000066000c007a10 */ /* 0x001fe40007ffe0ff */
[----:B------:R-:W-:Y:S03]  /*44610*/  @P3 STG.E.U16 [R4.64], R16 ;  /* 0x0000001004003986 */ /* 0x000fe6000c101506 */
[----:B------:R-:W-:-:S04]  /*44620*/  IMAD.WIDE R8, R0, 0x2, R2 ;  /* 0x0000000200087825 */ /* 0x000fc800078e0202 */
[C---:B------:R-:W-:Y:S01]  /*44630*/  IMAD.WIDE R12, R0.reuse, 0x2, R24 ;  /* 0x00000002000c7825 */ /* 0x040fe200078e0218 */
[----:B---3--:R0:W-:Y:S04]  /*44640*/  @P6 STG.E.U16 [R8.64], R28 ;  /* 0x0000001c08006986 */ /* 0x0081e8000c101506 */
[----:B------:R1:W-:Y:S01]  /*44650*/  @P1 STG.E.U16 [R12.64], R10 ;  /* 0x0000000a0c001986 */ /* 0x0003e2000c101506 */
[----:B------:R-:W-:Y:S02]  /*44660*/  ISETP.LT.AND P1, PT, R7, c[0x0][0x178], !P0 ;  /* 0x00005e0007007a0c */ /* 0x000fe40004721270 */
[----:B------:R-:W-:Y:S02]  /*44670*/  ISETP.LT.AND P0, PT, R27, c[0x0][0x178], !P0 ;  /* 0x00005e001b007a0c */ /* 0x000fe40004701270 */
[----:B0-----:R-:W-:-:S02]  /*44680*/  IADD3 R8, R0, c[0x0][0x198], RZ ;  /* 0x0000660000087a10 */ /* 0x001fc40007ffe0ff */
[----:B-1----:R-:W-:-:S03]  /*44690*/  PRMT R10, R28, 0x7632, R10 ;  /* 0x000076321c0a7816 */ /* 0x002fc6000000000a */
[C---:B------:R-:W-:Y:S01]  /*446a0*/  IMAD.WIDE R4, R8.reuse, 0x2, R2 ;  /* 0x0000000208047825 */ /* 0x040fe200078e0202 */
[C---:B------:R-:W-:Y:S01]  /*446b0*/  IADD3 R0, R8.reuse, c[0x0][0x198], RZ ;  /* 0x0000660008007a10 */ /* 0x040fe20007ffe0ff */
[----:B------:R-:W3:Y:S02]  /*446c0*/  LDL.LU R28, [R1+0x28] ;  /* 0x00002800011c7983 */ /* 0x000ee40000300800 */
[----:B------:R-:W-:Y:S02]  /*446d0*/  IMAD.WIDE R8, R8, 0x2, R24 ;  /* 0x0000000208087825 */ /* 0x000fe400078e0218 */
[----:B------:R-:W-:Y:S01]  /*446e0*/  @P1 STG.E.U16 [R4.64], R10 ;  /* 0x0000000a04001986 */ /* 0x000fe2000c101506 */
[----:B------:R-:W-:Y:S01]  /*446f0*/  ISETP.LT.AND P6, PT, R7, c[0x0][0x178], !P5 ;  /* 0x00005e0007007a0c */ /* 0x000fe20006fc1270 */
[----:B------:R-:W-:Y:S01]  /*44700*/  IMAD.WIDE R12, R0, 0x2, R2 ;  /* 0x00000002000c7825 */ /* 0x000fe200078e0202 */
[----:B--2---:R-:W-:-:S04]  /*44710*/  IADD3 R20, R22, 0x29, RZ ;  /* 0x0000002916147810 */ /* 0x004fc80007ffe0ff */
[----:B------:R-:W-:Y:S02]  /*44720*/  ISETP.GE.AND P3, PT, R20, c[0x0][0x17c], PT ;  /* 0x00005f0014007a0c */ /* 0x000fe40003f66270 */
[----:B------:R-:W-:-:S05]  /*44730*/  PRMT R20, R10, 0x7632, R20 ;  /* 0x000076320a147816 */ /* 0x000fca0000000014 */
[----:B------:R0:W-:Y:S04]  /*44740*/  @P0 STG.E.U16 [R8.64], R20 ;  /* 0x0000001408000986 */ /* 0x0001e8000c101506 */
[----:B0-----:R-:W2:Y:S01]  /*44750*/  LDL.LU R20, [R1+0x148] ;  /* 0x0001480001147983 */ /* 0x001ea20000300800 */
[----:B------:R-:W-:-:S03]  /*44760*/  PRMT R10, R29, 0x7632, R10 ;  /* 0x000076321d0a7816 */ /* 0x000fc6000000000a */
[----:B------:R0:W-:Y:S04]  /*44770*/  @P6 STG.E.U16 [R12.64], R29 ;  /* 0x0000001d0c006986 */ /* 0x0001e8000c101506 */
[----:B0-----:R-:W4:Y:S01]  /*44780*/  LDL.LU R29, [R1+0x98] ;  /* 0x00009800011d7983 */ /* 0x001f220000300800 */
[----:B------:R-:W-:Y:S02]  /*44790*/  ISETP.LT.AND P5, PT, R27, c[0x0][0x178], !P5 ;  /* 0x00005e001b007a0c */ /* 0x000fe40006fa1270 */
[----:B------:R-:W-:Y:S02]  /*447a0*/  IADD3 R17, R22, 0x28, RZ ;  /* 0x0000002816117810 */ /* 0x000fe40007ffe0ff */
[----:B------:R-:W-:Y:S02]  /*447b0*/  ISETP.LT.AND P6, PT, R7, c[0x0][0x178], !P4 ;  /* 0x00005e0007007a0c */ /* 0x000fe400067c1270 */
[----:B------:R-:W-:Y:S01]  /*447c0*/  ISETP.GE.AND P2, PT, R17, c[0x0][0x17c], PT ;  /* 0x00005f0011007a0c */ /* 0x000fe20003f46270 */
[C---:B------:R-:W-:Y:S01]  /*447d0*/  IMAD.WIDE R16, R0.reuse, 0x2, R24 ;  /* 0x0000000200107825 */ /* 0x040fe200078e0218 */
[----:B------:R-:W-:-:S02]  /*447e0*/  IADD3 R8, R0, c[0x0][0x198], RZ ;  /* 0x0000660000087a10 */ /* 0x000fc40007ffe0ff */
[----:B------:R-:W-:-:S03]  /*447f0*/  ISETP.LT.AND P4, PT, R27, c[0x0][0x178], !P4 ;  /* 0x00005e001b007a0c */ /* 0x000fc60006781270 */
[----:B------:R0:W-:Y:S01]  /*44800*/  @P5 STG.E.U16 [R16.64], R18 ;  /* 0x0000001210005986 */ /* 0x0001e2000c101506 */
[----:B------:R-:W-:Y:S02]  /*44810*/  ISETP.LT.AND P5, PT, R7, c[0x0][0x178], !P2 ;  /* 0x00005e0007007a0c */ /* 0x000fe400057a1270 */
[----:B------:R-:W-:Y:S01]  /*44820*/  ISETP.LT.AND P2, PT, R27, c[0x0][0x178], !P2 ;  /* 0x00005e001b007a0c */ /* 0x000fe20005741270 */
[----:B------:R-:W-:Y:S01]  /*44830*/  IMAD.WIDE R4, R8, 0x2, R2 ;  /* 0x0000000208047825 */ /* 0x000fe200078e0202 */
[----:B------:R-:W-:Y:S02]  /*44840*/  IADD3 R12, R22, 0x2b, RZ ;  /* 0x0000002b160c7810 */ /* 0x000fe40007ffe0ff */
[C---:B------:R-:W-:Y:S01]  /*44850*/  IADD3 R0, R8.reuse, c[0x0][0x198], RZ ;  /* 0x0000660008007a10 */ /* 0x040fe20007ffe0ff */
[----:B------:R-:W-:Y:S01]  /*44860*/  IMAD.WIDE R8, R8, 0x2, R24 ;  /* 0x0000000208087825 */ /* 0x000fe200078e0218 */
[----:B------:R-:W-:Y:S01]  /*44870*/  ISETP.GE.AND P0, PT, R12, c[0x0][0x17c], PT ;  /* 0x00005f000c007a0c */ /* 0x000fe20003f06270 */
[----:B------:R1:W-:Y:S01]  /*44880*/  @P6 STG.E.U16 [R4.64], R10 ;  /* 0x0000000a04006986 */ /* 0x0003e2000c101506 */
[----:B0-----:R-:W-:Y:S01]  /*44890*/  PRMT R18, R18, 0x7632, R18 ;  /* 0x0000763212127816 */ /* 0x001fe20000000012 */
[----:B------:R-:W-:Y:S01]  /*448a0*/  IMAD.WIDE R12, R0, 0x2, R2 ;  /* 0x00000002000c7825 */ /* 0x000fe200078e0202 */
[----:B------:R-:W-:-:S03]  /*448b0*/  IADD3 R21, R22, 0x2a, RZ ;  /* 0x0000002a16157810 */ /* 0x000fc60007ffe0ff */
[----:B------:R0:W-:Y:S01]  /*448c0*/  @P4 STG.E.U16 [R8.64], R18 ;  /* 0x0000001208004986 */ /* 0x0001e2000c101506 */
[----:B-1----:R-:W-:Y:S01]  /*448d0*/  IMAD.WIDE R4, R0, 0x2, R24 ;  /* 0x0000000200047825 */ /* 0x002fe200078e0218 */
[----:B------:R-:W-:Y:S02]  /*448e0*/  ISETP.LT.AND P4, PT, R7, c[0x0][0x178], !P3 ;  /* 0x00005e0007007a0c */ /* 0x000fe40005f81270 */
[----:B------:R-:W-:Y:S02]  /*448f0*/  ISETP.LT.AND P3, PT, R27, c[0x0][0x178], !P3 ;  /* 0x00005e001b007a0c */ /* 0x000fe40005f61270 */
[----:B------:R-:W-:Y:S02]  /*44900*/  ISETP.GE.AND P1, PT, R21, c[0x0][0x17c], PT ;  /* 0x00005f0015007a0c */ /* 0x000fe40003f26270 */
[----:B0-----:R-:W-:Y:S02]  /*44910*/  IADD3 R8, R22, 0x2d, RZ ;  /* 0x0000002d16087810 */ /* 0x001fe40007ffe0ff */
[----:B------:R-:W-:Y:S01]  /*44920*/  IADD3 R0, R0, c[0x0][0x198], RZ ;  /* 0x0000660000007a10 */ /* 0x000fe20007ffe0ff */
[----:B--2---:R0:W-:Y:S04]  /*44930*/  @P5 STG.E.U16 [R12.64], R20 ;  /* 0x000000140c005986 */ /* 0x0041e8000c101506 */
[----:B---3--:R1:W-:Y:S01]  /*44940*/  @P2 STG.E.U16 [R4.64], R28 ;  /* 0x0000001c04002986 */ /* 0x0083e2000c101506 */
[----:B------:R-:W-:-:S02]  /*44950*/  ISETP.LT.AND P2, PT, R7, c[0x0][0x178], !P1 ;  /* 0x00005e0007007a0c */ /* 0x000fc40004f41270 */
[----:B0-----:R-:W-:Y:S02]  /*44960*/  PRMT R12, R28, 0x7632, R12 ;  /* 0x000076321c0c7816 */ /* 0x001fe4000000000c */
[----:B-1----:R-:W2:Y:S01]  /*44970*/  LDL.LU R28, [R1+0x88] ;  /* 0x00008800011c7983 */ /* 0x002ea20000300800 */
[----:B------:R-:W-:Y:S01]  /*44980*/  ISETP.GE.AND P5, PT, R8, c[0x0][0x17c], PT ;  /* 0x00005f0008007a0c */ /* 0x000fe20003fa6270 */
[----:B------:R-:W-:Y:S01]  /*44990*/  IMAD.WIDE R4, R0, 0x2, R2 ;  /* 0x0000000200047825 */ /* 0x000fe200078e0202 */
[----:B------:R-:W-:Y:S01]  /*449a0*/  ISETP.LT.AND P1, PT, R27, c[0x0][0x178], !P1 ;  /* 0x00005e001b007a0c */ /* 0x000fe20004f21270 */
[----:B------:R-:W3:Y:S01]  /*449b0*/  LDL.LU R17, [R1+0x1c8] ;  /* 0x0001c80001117983 */ /* 0x000ee20000300800 */
[----:B------:R-:W-:Y:S01]  /*449c0*/  PRMT R10, R20, 0x7632, R10 ;  /* 0x00007632140a7816 */ /* 0x000fe2000000000a */
[C---:B------:R-:W-:Y:S01]  /*449d0*/  IMAD.WIDE R8, R0.reuse, 0x2, R24 ;  /* 0x0000000200087825 */ /* 0x040fe200078e0218 */
[----:B------:R-:W-:-:S03]  /*449e0*/  IADD3 R0, R0, c[0x0][0x198], RZ ;  /* 0x0000660000007a10 */ /* 0x000fc60007ffe0ff */
[----:B------:R0:W-:Y:S04]  /*449f0*/  @P4 STG.E.U16 [R4.64], R10 ;  /* 0x0000000a04004986 */ /* 0x0001e8000c101506 */
[----:B------:R1:W-:Y:S01]  /*44a00*/  @P3 STG.E.U16 [R8.64], R12 ;  /* 0x0000000c08003986 */ /* 0x0003e2000c101506 */
[----:B0-----:R-:W-:-:S04]  /*44a10*/  IMAD.WIDE R4, R0, 0x2, R2 ;  /* 0x0000000200047825 */ /* 0x001fc800078e0202 */
[----:B-1----:R-:W-:Y:S01]  /*44a20*/  IMAD.WIDE R8, R0, 0x2, R24 ;  /* 0x0000000200087825 */ /* 0x002fe200078e0218 */
[----:B----4-:R-:W-:Y:S04]  /*44a30*/  @P2 STG.E.U16 [R4.64], R29 ;  /* 0x0000001d04002986 */ /* 0x010fe8000c101506 */
[----:B------:R0:W-:Y:S02]  /*44a40*/  @P1 STG.E.U16 [R8.64], R6 ;  /* 0x0000000608001986 */ /* 0x0001e4000c101506 */
[----:B0-----:R-:W-:Y:S02]  /*44a50*/  PRMT R6, R29, 0x7632, R6 ;  /* 0x000076321d067816 */ /* 0x001fe40000000006 */
[----:B------:R-:W4:Y:S01]  /*44a60*/  LDL.LU R29, [R1+0x38] ;  /* 0x00003800011d7983 */ /* 0x000f220000300800 */
[----:B------:R-:W-:-:S02]  /*44a70*/  IADD3 R16, R22, 0x2c, RZ ;  /* 0x0000002c16107810 */ /* 0x000fc40007ffe0ff */
[----:B------:R-:W-:Y:S01]  /*44a80*/  ISETP.LT.AND P3, PT, R7, c[0x0][0x178], !P0 ;  /* 0x00005e0007007a0c */ /* 0x000fe20004761270 */
[----:B------:R-:W4:Y:S01]  /*44a90*/  LDL.LU R20, [R1+0x4c] ;  /* 0x00004c0001147983 */ /* 0x000f220000300800 */
[----:B------:R-:W-:Y:S02]  /*44aa0*/  ISETP.GE.AND P6, PT, R16, c[0x0][0x17c], PT ;  /* 0x00005f0010007a0c */ /* 0x000fe40003fc6270 */
[----:B------:R-:W-:Y:S02]  /*44ab0*/  ISETP.LT.AND P0, PT, R27, c[0x0][0x178], !P0 ;  /* 0x00005e001b007a0c */ /* 0x000fe40004701270 */
[----:B------:R-:W-:Y:S02]  /*44ac0*/  IADD3 R0, R0, c[0x0][0x198], RZ ;  /* 0x0000660000007a10 */ /* 0x000fe40007ffe0ff */
[----:B------:R-:W-:Y:S02]  /*44ad0*/  IADD3 R10, R22, 0x2f, RZ ;  /* 0x0000002f160a7810 */ /* 0x000fe40007ffe0ff */
[----:B------:R-:W-:Y:S01]  /*44ae0*/  ISETP.LT.AND P1, PT, R7, c[0x0][0x178], !P6 ;  /* 0x00005e0007007a0c */ /* 0x000fe20007721270 */
[----:B------:R-:W-:Y:S01]  /*44af0*/  IMAD.WIDE R4, R0, 0x2, R2 ;  /* 0x0000000200047825 */ /* 0x000fe200078e0202 */
[----:B------:R-:W-:-:S03]  /*44b00*/  ISETP.GE.AND P2, PT, R10, c[0x0][0x17c], PT ;  /* 0x00005f000a007a0c */ /* 0x000fc60003f46270 */
[C---:B------:R-:W-:Y:S01]  /*44b10*/  IMAD.WIDE R8, R0.reuse, 0x2, R24 ;  /* 0x0000000200087825 */ /* 0x040fe200078e0218 */
[----:B------:R-:W-:Y:S02]  /*44b20*/  IADD3 R0, R0, c[0x0][0x198], RZ ;  /* 0x0000660000007a10 */ /* 0x000fe40007ffe0ff */
[----:B------:R-:W-:Y:S01]  /*44b30*/  PRMT R10, R6, 0x7632, R10 ;  /* 0x00007632060a7816 */ /* 0x000fe2000000000a */
[----:B------:R0:W-:Y:S01]  /*44b40*/  @P3 STG.E.U16 [R4.64], R6 ;  /* 0x0000000604003986 */ /* 0x0001e2000c101506 */
[----:B------:R-:W-:-:S03]  /*44b50*/  ISETP.LT.AND P6, PT, R27, c[0x0][0x178], !P6 ;  /* 0x00005e001b007a0c */ /* 0x000fc600077c1270 */
[----:B------:R1:W-:Y:S01]  /*44b60*/  @P0 STG.E.U16 [R8.64], R10 ;  /* 0x0000000a08000986 */ /* 0x0003e2000c101506 */
[----:B------:R-:W-:Y:S02]  /*44b70*/  ISETP.LT.AND P0, PT, R7, c[0x0][0x178], !P5 ;  /* 0x00005e0007007a0c */ /* 0x000fe40006f01270 */
[C---:B------:R-:W-:Y:S02]  /*44b80*/  IADD3 R13, R22.reuse, 0x2e, RZ ;  /* 0x0000002e160d7810 */ /* 0x040fe40007ffe0ff */
[----:B0-----:R-:W-:Y:S01]  /*44b90*/  IADD3 R6, R22, 0x30, RZ ;  /* 0x0000003016067810 */ /* 0x001fe20007ffe0ff */
[----:B------:R-:W-:-:S03]  /*44ba0*/  IMAD.WIDE R4, R0, 0x2, R2 ;  /* 0x0000000200047825 */ /* 0x000fc600078e0202 */
[----:B------:R-:W-:Y:S02]  /*44bb0*/  ISETP.GE.AND P3, PT, R6, c[0x0][0x17c], PT ;  /* 0x00005f0006007a0c */ /* 0x000fe40003f66270 */
[----:B-1----:R-:W-:Y:S02]  /*44bc0*/  IADD3 R8, R22, 0x31, RZ ;  /* 0x0000003116087810 */ /* 0x002fe40007ffe0ff */
[----:B------:R-:W-:Y:S02]  /*44bd0*/  IADD3 R6, R0, c[0x0][0x198], RZ ;  /* 0x0000660000067a10 */ /* 0x000fe40007ffe0ff */
[----:B------:R-:W-:Y:S02]  /*44be0*/  ISETP.GE.AND P4, PT, R13, c[0x0][0x17c], PT ;  /* 0x00005f000d007a0c */ /* 0x000fe40003f86270 */
[----:B------:R-:W-:Y:S02]  /*44bf0*/  ISETP.LT.AND P5, PT, R27, c[0x0][0x178], !P5 ;  /* 0x00005e001b007a0c */ /* 0x000fe40006fa1270 */
[----:B------:R-:W-:Y:S01]  /*44c00*/  IADD3 R10, R22, 0x32, RZ ;  /* 0x00000032160a7810 */ /* 0x000fe20007ffe0ff */
[----:B--2---:R0:W-:Y:S01]  /*44c10*/  @P1 STG.E.U16 [R4.64], R28 ;  /* 0x0000001c04001986 */ /* 0x0041e2000c101506 */
[----:B------:R-:W-:Y:S01]  /*44c20*/  ISETP.GE.AND P1, PT, R8, c[0x0][0x17c], PT ;  /* 0x00005f0008007a0c */ /* 0x000fe20003f26270 */
[----:B------:R-:W-:-:S04]  /*44c30*/  IMAD.WIDE R8, R6, 0x2, R2 ;  /* 0x0000000206087825 */ /* 0x000fc800078e0202 */
[----:B0-----:R-:W-:Y:S01]  /*44c40*/  IMAD.WIDE R4, R0, 0x2, R24 ;  /* 0x0000000200047825 */ /* 0x001fe200078e0218 */
[----:B------:R-:W-:Y:S02]  /*44c50*/  PRMT R0, R28, 0x7632, R0 ;  /* 0x000076321c007816 */ /* 0x000fe40000000000 */
[----:B------:R-:W2:Y:S04]  /*44c60*/  LDL.LU R28, [R1+0x1c] ;  /* 0x00001c00011c7983 */ /* 0x000ea80000300800 */
[----:B------:R0:W-:Y:S01]  /*44c70*/  @P6 STG.E.U16 [R4.64], R14 ;  /* 0x0000000e04006986 */ /* 0x0001e2000c101506 */
[----:B------:R-:W-:Y:S02]  /*44c80*/  ISETP.LT.AND P6, PT, R7, c[0x0][0x178], !P4 ;  /* 0x00005e0007007a0c */ /* 0x000fe400067c1270 */
[----:B------:R-:W-:Y:S01]  /*44c90*/  ISETP.LT.AND P4, PT, R27, c[0x0][0x178], !P4 ;  /* 0x00005e001b007a0c */ /* 0x000fe20006781270 */
[----:B------:R1:W-:Y:S01]  /*44ca0*/  @P0 STG.E.U16 [R8.64], R0 ;  /* 0x0000000008000986 */ /* 0x0003e2000c101506 */
[----:B------:R-:W-:-:S02]  /*44cb0*/  ISETP.GE.AND P0, PT, R10, c[0x0][0x17c], PT ;  /* 0x00005f000a007a0c */ /* 0x000fc40003f06270 */
[----:B0-----:R-:W-:Y:S02]  /*44cc0*/  PRMT R14, R14, 0x7632, R14 ;  /* 0x000076320e0e7816 */ /* 0x001fe4000000000e */
[C---:B-1----:R-:W-:Y:S01]  /*44cd0*/  IADD3 R0, R6.reuse, c[0x0][0x198], RZ ;  /* 0x0000660006007a10 */ /* 0x042fe20007ffe0ff */
[----:B------:R-:W-:-:S04]  /*44ce0*/  IMAD.WIDE R4, R6, 0x2, R24 ;  /* 0x0000000206047825 */ /* 0x000fc800078e0218 */
[C---:B------:R-:W-:Y:S01]  /*44cf0*/  IMAD.WIDE R8, R0.reuse, 0x2, R2 ;  /* 0x0000000200087825 */ /* 0x040fe200078e0202 */
[----:B------:R-:W-:Y:S03]  /*44d00*/  @P5 STG.E.U16 [R4.64], R14 ;  /* 0x0000000e04005986 */ /* 0x000fe6000c101506 */
[----:B------:R-:W-:Y:S01]  /*44d10*/  IMAD.WIDE R12, R0, 0x2, R24 ;  /* 0x00000002000c7825 */ /* 0x000fe200078e0218 */
[----:B---3--:R-:W-:Y:S01]  /*44d20*/  @P6 STG.E.U16 [R8.64], R17 ;  /* 0x0000001108006986 */ /* 0x008fe2000c101506 */
[----:B----4-:R-:W-:-:S03]  /*44d30*/  PRMT R10, R29, 0x7632, R10 ;  /* 0x000076321d0a7816 */ /* 0x010fc6000000000a */
[----:B------:R0:W-:Y:S04]  /*44d40*/  @P4 STG.E.U16 [R12.64], R29 ;  /* 0x0000001d0c004986 */ /* 0x0001e8000c101506 */
[----:B0-----:R-:W3:Y:S01]  /*44d50*/  LDL.LU R29, [R1+0x5c] ;  /* 0x00005c00011d7983 */ /* 0x001ee20000300800 */
[----:B------:R-:W-:Y:S02]  /*44d60*/  ISETP.LT.AND P4, PT, R7, c[0x0][0x178], !P2 ;  /* 0x00005e0007007a0c */ /* 0x000fe40005781270 */
[----:B------:R-:W-:Y:S02]  /*44d70*/  IADD3 R6, R22, 0x33, RZ ;  /* 0x0000003316067810 */ /* 0x000fe40007ffe0ff */
[----:B------:R-:W-:Y:S02]  /*44d80*/  ISETP.LT.AND P2, PT, R27, c[0x0][0x178], !P2 ;  /* 0x00005e001b007a0c */ /* 0x000fe40005741270 */
[----:B------:R-:W-:-:S02]  /*44d90*/  IADD3 R8, R0, c[0x0][0x198], RZ ;  /* 0x0000660000087a10 */ /* 0x000fc40007ffe0ff */
[----:B------:R-:W-:Y:S02]  /*44da0*/  ISETP.LT.AND P6, PT, R7, c[0x0][0x178], !P3 ;  /* 0x00005e0007007a0c */ /* 0x000fe40005fc1270 */
[----:B------:R-:W-:Y:S01]  /*44db0*/  ISETP.LT.AND P3, PT, R27, c[0x0][0x178], !P3 ;  /* 0x00005e001b007a0c */ /* 0x000fe20005f61270 */
[----:B------:R-:W-:Y:S01]  /*44dc0*/  IMAD.WIDE R4, R8, 0x2, R2 ;  /* 0x0000000208047825 */ /* 0x000fe200078e0202 */
[----:B------:R-:W-:Y:S02]  /*44dd0*/  ISETP.GE.AND P5, PT, R6, c[0x0][0x17c], PT ;  /* 0x00005f0006007a0c */ /* 0x000fe40003fa6270 */
[C---:B------:R-:W-:Y:S02]  /*44de0*/  IADD3 R0, R8.reuse, c[0x0][0x198], RZ ;  /* 0x0000660008007a10 */ /* 0x040fe40007ffe0ff */
[----:B------:R-:W-:Y:S01]  /*44df0*/  PRMT R6, R17, 0x7632, R6 ;  /* 0x0000763211067816 */ /* 0x000fe20000000006 */
[----:B------:R-:W-:-:S04]  /*44e00*/  IMAD.WIDE R8, R8, 0x2, R24 ;  /* 0x0000000208087825 */ /* 0x000fc800078e0218 */
[C---:B------:R-:W-:Y:S01]  /*44e10*/  IMAD.WIDE R12, R0.reuse, 0x2, R2 ;  /* 0x00000002000c7825 */ /* 0x040fe200078e0202 */
[----:B------:R0:W-:Y:S04]  /*44e20*/  @P4 STG.E.U16 [R4.64], R6 ;  /* 0x0000000604004986 */ /* 0x0001e8000c101506 */
[----:B------:R-:W-:Y:S04]  /*44e30*/  @P2 STG.E.U16 [R8.64], R10 ;  /* 0x0000000a08002986 */ /* 0x000fe8000c101506 */
[----:B------:R1:W-:Y:S01]  /*44e40*/  @P6 STG.E.U16 [R12.64], R20 ;  /* 0x000000140c006986 */ /* 0x0003e2000c101506 */
[----:B0-----:R-:W-:Y:S01]  /*44e50*/  IMAD.WIDE R4, R0, 0x2, R24 ;  /* 0x0000000200047825 */ /* 0x001fe200078e0218 */
[----:B------:R-:W-:-:S02]  /*44e60*/  ISETP.LT.AND P6, PT, R7, c[0x0][0x178], !P1 ;  /* 0x00005e0007007a0c */ /* 0x000fc40004fc1270 */
[----:B-1----:R-:W-:Y:S02]  /*44e70*/  IADD3 R12, R0, c[0x0][0x198], RZ ;  /* 0x00006600000c7a10 */ /* 0x002fe40007ffe0ff */
[----:B------:R-:W-:Y:S02]  /*44e80*/  ISETP.LT.AND P1, PT, R27, c[0x0][0x178], !P1 ;  /* 0x00005e001b007a0c */ /* 0x000fe40004f21270 */
[----:B------:R-:W-:Y:S01]  /*44e90*/  PRMT R10, R20, 0x7632, R10 ;  /* 0x00007632140a7816 */ /* 0x000fe2000000000a */
[C---:B------:R-:W-:Y:S01]  /*44ea0*/  IMAD.WIDE R8, R12.reuse, 0x2, R2 ;  /* 0x000000020c087825 */ /* 0x040fe200078e0202 */
[----:B------:R-:W-:Y:S02]  /*44eb0*/  IADD3 R6, R12, c[0x0][0x198], RZ ;  /* 0x000066000c067a10 */ /* 0x000fe40007ffe0ff */
[----:B--2---:R-:W-:Y:S01]  /*44ec0*/  PRMT R0, R28, 0x7632, R0 ;  /* 0x000076321c007816 */ /* 0x004fe20000000000 */
[----:B------:R0:W-:Y:S01]  /*44ed0*/  @P3 STG.E.U16 [R4.64], R28 ;  /* 0x0000001c04003986 */ /* 0x0001e2000c101506 */
[----:B------:R-:W-:-:S03]  /*44ee0*/  ISETP.LT.AND P3, PT, R7, c[0x0][0x178], !P0 ;  /* 0x00005e0007007a0c */ /* 0x000fc60004761270 */
[----:B0-----:R-:W2:Y:S01]  /*44ef0*/  LDL.LU R28, [R1+0x7c] ;  /* 0x00007c00011c7983 */ /* 0x001ea20000300800 */
[----:B------:R-:W-:-:S03]  /*44f00*/  IMAD.WIDE R4, R12, 0x2, R24 ;  /* 0x000000020c047825 */ /* 0x000fc600078e0218 */
[----:B------:R0:W-:Y:S04]  /*44f10*/  @P6 STG.E.U16 [R8.64], R10 ;  /* 0x0000000a08006986 */ /* 0x0001e8000c101506 */
[----:B------:R3:W-:Y:S01]  /*44f20*/  @P1 STG.E.U16 [R4.64], R0 ;  /* 0x0000000004001986 */ /* 0x0007e2000c101506 */
[----:B0-----:R-:W-:Y:S01]  /*44f30*/  IMAD.WIDE R8, R6, 0x2, R2 ;  /* 0x0000000206087825 */ /* 0x001fe200078e0202 */
[----:B---3--:R-:W-:-:S04]  /*44f40*/  PRMT R0, R29, 0x7632, R0 ;  /* 0x000076321d007816 */ /* 0x008fc80000000000 */
[----:B------:R0:W-:Y:S04]  /*44f50*/  @P3 STG.E.U16 [R8.64], R29 ;  /* 0x0000001d08003986 */ /* 0x0001e8000c101506 */
[----:B0-----:R-:W3:Y:S04]  /*44f60*/  LDL.LU R29, [R1+0x6c] ;  /* 0x00006c00011d7983 */ /* 0x001ee80000300800 */
[----:B------:R-:W3:Y:S01]  /*44f70*/  LDL.LU R20, [R1+0x14c] ;  /* 0x00014c0001147983 */ /* 0x000ee20000300800 */
[----:B------:R-:W-:Y:S02]  /*44f80*/  ISETP.LT.AND P0, PT, R27, c[0x0][0x178], !P0 ;  /* 0x00005e001b007a0c */ /* 0x000fe40004701270 */
[----:B------:R-:W-:Y:S01]  /*44f90*/  IADD3 R14, R22, 0x34, RZ ;  /* 0x00000034160e7810 */ /* 0x000fe20007ffe0ff */
[----:B------:R-:W-:Y:S01]  /*44fa0*/  IMAD.WIDE R4, R6, 0x2, R24 ;  /* 0x0000000206047825 */ /* 0x000fe200078e0218 */
[----:B------:R-:W-:-:S02]  /*44fb0*/  ISETP.LT.AND P3, PT, R7, c[0x0][0x178], !P5 ;  /* 0x00005e0007007a0c */ /* 0x000fc40006f61270 */
[----:B------:R-:W-:Y:S02]  /*44fc0*/  ISETP.GE.AND P4, PT, R14, c[0x0][0x17c], PT ;  /* 0x00005f000e007a0c */ /* 0x000fe40003f86270 */
[----:B------:R-:W-:Y:S02]  /*44fd0*/  ISETP.LT.AND P5, PT, R27, c[0x0][0x178], !P5 ;  /* 0x00005e001b007a0c */ /* 0x000fe40006fa1270 */
[----:B------:R-:W-:-:S03]  /*44fe0*/  IADD3 R8, R6, c[0x0][0x198], RZ ;  /* 0x0000660006087a10 */ /* 0x000fc60007ffe0ff */
[----:B------:R0:W-:Y:S01]  /*44ff0*/  @P0 STG.E.U16 [R4.64], R23 ;  /* 0x0000001704000986 */ /* 0x0001e2000c101506 */
[----:B------:R-:W-:Y:S02]  /*45000*/  ISETP.LT.AND P0, PT, R7, c[0x0][0x178], !P4 ;  /* 0x00005e0007007a0c */ /* 0x000fe40006701270 */
[C---:B------:R-:W-:Y:S02]  /*45010*/  IADD3 R10, R22.reuse, 0x37, RZ ;  /* 0x00000037160a7810 */ /* 0x040fe40007ffe0ff */
[----:B------:R-:W-:Y:S02]  /*45020*/  IADD3 R13, R22, 0x36, RZ ;  /* 0x00000036160d7810 */ /* 0x000fe40007ffe0ff */
[----:B------:R-:W-:Y:S02]  /*45030*/  IADD3 R6, R8, c[0x0][0x198], RZ ;  /* 0x0000660008067a10 */ /* 0x000fe40007ffe0ff */
[----:B------:R-:W-:Y:S02]  /*45040*/  IADD3 R16, R22, 0x35, RZ ;  /* 0x0000003516107810 */ /* 0x000fe40007ffe0ff */
[----:B------:R-:W-:Y:S01]  /*45050*/  ISETP.GE.AND P1, PT, R10, c[0x0][0x17c], PT ;  /* 0x00005f000a007a0c */ /* 0x000fe20003f26270 */
[----:B0-----:R-:W-:Y:S01]  /*45060*/  IMAD.WIDE R4, R8, 0x2, R2 ;  /* 0x0000000208047825 */ /* 0x001fe200078e0202 */
[----:B------:R-:W-:-:S02]  /*45070*/  ISETP.LT.AND P4, PT, R27, c[0x0][0x178], !P4 ;  /* 0x00005e001b007a0c */ /* 0x000fc40006781270 */
[----:B------:R-:W-:Y:S01]  /*45080*/  ISETP.GE.AND P6, PT, R13, c[0x0][0x17c], PT ;  /* 0x00005f000d007a0c */ /* 0x000fe20003fc6270 */
[----:B------:R-:W-:Y:S01]  /*45090*/  IMAD.WIDE R8, R8, 0x2, R24 ;  /* 0x0000000208087825 */ /* 0x000fe200078e0218 */
[----:B------:R-:W-:-:S03]  /*450a0*/  PRMT R10, R23, 0x7632, R10 ;  /* 0x00007632170a7816 */ /* 0x000fc6000000000a */
[----:B------:R-:W-:Y:S01]  /*450b0*/  IMAD.WIDE R12, R6, 0x2, R2 ;  /* 0x00000002060c7825 */ /* 0x000fe200078e0202 */
[----:B------:R-:W-:Y:S01]  /*450c0*/  ISETP.GE.AND P2, PT, R16, c[0x0][0x17c], PT ;  /* 0x00005f0010007a0c */ /* 0x000fe20003f46270 */
[----:B------:R0:W-:Y:S04]  /*450d0*/  @P3 STG.E.U16 [R4.64], R0 ;  /* 0x0000000004003986 */ /* 0x0001e8000c101506 */
[----:B------:R1:W-:Y:S01]  /*450e0*/  @P5 STG.E.U16 [R8.64], R10 ;  /* 0x0000000a08005986 */ /* 0x0003e2000c101506 */
[----:B0-----:R-:W-:Y:S01]  /*450f0*/  IMAD.WIDE R4, R6, 0x2, R24 ;  /* 0x0000000206047825 */ /* 0x001fe200078e0218 */
[----:B------:R-:W-:Y:S02]  /*45100*/  PRMT R0, R11, 0x7632, R0 ;  /* 0x000076320b007816 */ /* 0x000fe40000000000 */
[----:B------:R-:W-:-:S04]  /*45110*/  IADD3 R14, R22, 0x38, RZ ;  /* 0x00000038160e7810 */ /* 0x000fc80007ffe0ff */
[----:B------:R-:W-:Y:S01]  /*45120*/  ISETP.GE.AND P3, PT, R14, c[0x0][0x17c], PT ;  /* 0x00005f000e007a0c */ /* 0x000fe20003f66270 */
[----:B--2---:R0:W-:Y:S01]  /*45130*/  @P0 STG.E.U16 [R12.64], R28 ;  /* 0x0000001c0c000986 */ /* 0x0041e2000c101506 */
[----:B------:R-:W-:Y:S02]  /*45140*/  ISETP.LT.AND P0, PT, R7, c[0x0][0x178], !P2 ;  /* 0x00005e0007007a0c */ /* 0x000fe40005701270 */
[----:B------:R-:W-:Y:S01]  /*45150*/  ISETP.LT.AND P2, PT, R27, c[0x0][0x178], !P2 ;  /* 0x00005e001b007a0c */ /* 0x000fe20005741270 */
[----:B------:R2:W-:Y:S01]  /*45160*/  @P4 STG.E.U16 [R4.64], R11 ;  /* 0x0000000b04004986 */ /* 0x0005e2000c101506 */
[----:B-1----:R-:W-:Y:S02]  /*45170*/  PRMT R10, R28, 0x7632, R10 ;  /* 0x000076321c0a7816 */ /* 0x002fe4000000000a */
[----:B------:R-:W-:Y:S02]  /*45180*/  ISETP.LT.AND P4, PT, R7, c[0x0][0x178], !P6 ;  /* 0x00005e0007007a0c */ /* 0x000fe40007781270 */
[----:B0-----:R-:W-:Y:S01]  /*45190*/  IADD3 R12, R6, c[0x0][0x198], RZ ;  /* 0x00006600060c7a10 */ /* 0x001fe20007ffe0ff */
[----:B------:R-:W4:Y:S01]  /*451a0*/  LDL.LU R28, [R1+0x2c] ;  /* 0x00002c00011c7983 */ /* 0x000f220000300800 */
[----:B------:R-:W-:-:S02]  /*451b0*/  ISETP.LT.AND P6, PT, R27, c[0x0][0x178], !P6 ;  /* 0x00005e001b007a0c */ /* 0x000fc400077c1270 */
[C---:B------:R-:W-:Y:S01]  /*451c0*/  IADD3 R6, R12.reuse, c[0x0][0x198], RZ ;  /* 0x000066000c067a10 */ /* 0x040fe20007ffe0ff */
[----:B------:R-:W-:-:S04]  /*451d0*/  IMAD.WIDE R8, R12, 0x2, R2 ;  /* 0x000000020c087825 */ /* 0x000fc800078e0202 */
[----:B--2---:R-:W-:Y:S01]  /*451e0*/  IMAD.WIDE R4, R12, 0x2, R24 ;  /* 0x000000020c047825 */ /* 0x004fe200078e0218 */
[----:B------:R0:W-:Y:S04]  /*451f0*/  @P0 STG.E.U16 [R8.64], R10 ;  /* 0x0000000a08000986 */ /* 0x0001e8000c101506 */
[----:B------:R1:W-:Y:S01]  /*45200*/  @P2 STG.E.U16 [R4.64], R0 ;  /* 0x0000000004002986 */ /* 0x0003e2000c101506 */
[----:B0-----:R-:W-:-:S04]  /*45210*/  IMAD.WIDE R8, R6, 0x2, R2 ;  /* 0x0000000206087825 */ /* 0x001fc800078e0202 */
[----:B-1----:R-:W-:Y:S01]  /*45220*/  IMAD.WIDE R4, R6, 0x2, R24 ;  /* 0x0000000206047825 */ /* 0x002fe200078e0218 */
[----:B------:R-:W-:Y:S01]  /*45230*/  PRMT R12, R19, 0x7632, R12 ;  /* 0x00007632130c7816 */ /* 0x000fe2000000000c */
[----:B---3--:R0:W-:Y:S01]  /*45240*/  @P4 STG.E.U16 [R8.64], R29 ;  /* 0x0000001d08004986 */ /* 0x0081e2000c101506 */
[----:B------:R-:W-:-:S03]  /*45250*/  ISETP.LT.AND P4, PT, R7, c[0x0][0x178], !P1 ;  /* 0x00005e0007007a0c */ /* 0x000fc60004f81270 */
[----:B------:R1:W-:Y:S01]  /*45260*/  @P6 STG.E.U16 [R4.64], R19 ;  /* 0x0000001304006986 */ /* 0x0003e2000c101506 */
[----:B------:R-:W-:Y:S02]  /*45270*/  ISETP.LT.AND P6, PT, R7, c[0x0][0x178], !P3 ;  /* 0x00005e0007007a0c */ /* 0x000fe40005fc1270 */
[----:B------:R-:W-:Y:S01]  /*45280*/  PRMT R0, R29, 0x7632, R0 ;  /* 0x000076321d007816 */ /* 0x000fe20000000000 */
[----:B------:R-:W2:Y:S04]  /*45290*/  LDL.LU R7, [R1+0x122c] ;  /* 0x00122c0001077983 */ /* 0x000ea80000300800 */
[----:B0-----:R-:W3:Y:S04]  /*452a0*/  LDL.LU R29, [R1+0x9c] ;  /* 0x00009c00011d7983 */ /* 0x001ee80000300800 */
[----:B-1----:R-:W2:Y:S01]  /*452b0*/  LDL R19, [R1+0x7c4] ;  /* 0x0007c40001137983 */ /* 0x002ea20000100800 */
[----:B------:R-:W-:-:S02]  /*452c0*/  ISETP.LT.AND P1, PT, R27, c[0x0][0x178], !P1 ;  /* 0x00005e001b007a0c */ /* 0x000fc40004f21270 */
[----:B------:R-:W-:Y:S01]  /*452d0*/  IADD3 R8, R6, c[0x0][0x198], RZ ;  /* 0x0000660006087a10 */ /* 0x000fe20007ffe0ff */
[----:B------:R-:W3:Y:S01]  /*452e0*/  LDL.LU R17, [R1+0x8c] ;  /* 0x00008c0001117983 */ /* 0x000ee20000300800 */
[C---:B------:R-:W-:Y:S02]  /*452f0*/  IADD3 R11, R22.reuse, 0x3a, RZ ;  /* 0x0000003a160b7810 */ /* 0x040fe40007ffe0ff */
[----:B------:R-:W-:Y:S02]  /*45300*/  IADD3 R10, R22, 0x3b, RZ ;  /* 0x0000003b160a7810 */ /* 0x000fe40007ffe0ff */
[C---:B------:R-:W-:Y:S01]  /*45310*/  IADD3 R6, R8.reuse, c[0x0][0x198], RZ ;  /* 0x0000660008067a10 */ /* 0x040fe20007ffe0ff */
[----:B------:R-:W-:Y:S01]  /*45320*/  IMAD.WIDE R4, R8, 0x2, R2 ;  /* 0x0000000208047825 */ /* 0x000fe200078e0202 */
[----:B------:R-:W-:Y:S02]  /*45330*/  ISETP.GE.AND P0, PT, R11, c[0x0][0x17c], PT ;  /* 0x00005f000b007a0c */ /* 0x000fe40003f06270 */
[----:B------:R-:W-:Y:S01]  /*45340*/  ISETP.GE.AND P2, PT, R10, c[0x0][0x17c], PT ;  /* 0x00005f000a007a0c */ /* 0x000fe20003f46270 */
[----:B------:R-:W-:Y:S01]  /*45350*/  IMAD.WIDE R8, R8, 0x2, R24 ;  /* 0x0000000208087825 */ /* 0x000fe200078e0218 */
[----:B------:R-:W-:Y:S03]  /*45360*/  @P4 STG.E.U16 [R4.64], R0 ;  /* 0x0000000004004986 */ /* 0x000fe6000c101506 */
[----:B------:R-:W-:Y:S01]  /*45370*/  IMAD.WIDE R10, R6, 0x2, R2 ;  /* 0x00000002060a7825 */ /* 0x000fe200078e0202 */
[----:B------:R-:W-:Y:S04]  /*45380*/  @P1 STG.E.U16 [R8.64], R12 ;  /* 0x0000000c08001986 */ /* 0x000fe8000c101506 */
[----:B------:R0:W-:Y:S02]  /*45390*/  @P6 STG.E.U16 [R10.64], R20 ;  /* 0x000000140a006986 */ /* 0x0001e4000c101506 */
[----:B0-----:R-:W-:-:S02]  /*453a0*/  PRMT R10, R20, 0x7632, R10 ;  /* 0x00007632140a7816 */ /* 0x001fc4000000000a */
[----:B------:R-:W3:Y:S01]  /*453b0*/  LDL.LU R20, [R1+0x1cc] ;  /* 0x0001cc0001147983 */ /* 0x000ee20000300800 */
[----:B------:R-:W-:Y:S01]  /*453c0*/  ISETP.LT.AND P3, PT, R27, c[0x0][0x178], !P3 ;  /* 0x00005e001b007a0c */ /* 0x000fe20005f61270 */
[----:B------:R-:W-:Y:S01]  /*453d0*/  IMAD.WIDE R4, R6, 0x2, R24 ;  /* 0x0000000206047825 */ /* 0x000fe200078e0218 */
[----:B------:R-:W-:-:S04]  /*453e0*/  IADD3 R16, R22, 0x39, RZ ;  /* 0x0000003916107810 */ /* 0x000fc80007ffe0ff */
[----:B------:R-:W-:Y:S02]  /*453f0*/  ISETP.GE.AND P5, PT, R16, c[0x0][0x17c], PT ;  /* 0x00005f0010007a0c */ /* 0x000fe40003fa6270 */
[----:B------:R-:W-:-:S04]  /*45400*/  IADD3 R11, R6, c[0x0][0x198], RZ ;  /* 0x00006600060b7a10 */ /* 0x000fc80007ffe0ff */
[C---:B------:R-:W-:Y:S01]  /*45410*/  IADD3 R6, R11.reuse, c[0x0][0x198], RZ ;  /* 0x000066000b067a10 */ /* 0x040fe20007ffe0ff */
[----:B------:R-:W-:Y:S01]  /*45420*/  IMAD.WIDE R8, R11, 0x2, R2 ;  /* 0x000000020b087825 */ /* 0x000fe200078e0202 */
[C---:B------:R-:W-:Y:S02]  /*45430*/  IADD3 R13, R22.reuse, 0x3c, RZ ;  /* 0x0000003c160d7810 */ /* 0x040fe40007ffe0ff */
[C---:B------:R-:W-:Y:S02]  /*45440*/  IADD3 R12, R22.reuse, 0x3e, RZ ;  /* 0x0000003e160c7810 */ /* 0x040fe40007ffe0ff */
[----:B------:R-:W-:Y:S02]  /*45450*/  ISETP.GE.AND P4, PT, R13, c[0x0][0x17c], PT ;  /* 0x00005f000d007a0c */ /* 0x000fe40003f86270 */
[C---:B------:R-:W-:Y:S02]  /*45460*/  IADD3 R14, R22.reuse, 0x3d, RZ ;  /* 0x0000003d160e7810 */ /* 0x040fe40007ffe0ff */
[----:B------:R-:W-:-:S02]  /*45470*/  IADD3 R13, R22, 0x41, RZ ;  /* 0x00000041160d7810 */ /* 0x000fc40007ffe0ff */
[----:B----4-:R-:W-:Y:S01]  /*45480*/  PRMT R0, R28, 0x7632, R0 ;  /* 0x000076321c007816 */ /* 0x010fe20000000000 */
[----:B------:R0:W-:Y:S04]  /*45490*/  @P3 STG.E.U16 [R4.64], R28 ;  /* 0x0000001c04003986 */ /* 0x0001e8000c101506 */
[----:B0-----:R-:W0:Y:S01]  /*454a0*/  S2R R28, SR_TID.X ;  /* 0x00000000001c7919 */ /* 0x001e220000002100 */
[----:B------:R-:W-:Y:S01]  /*454b0*/  IMAD.WIDE R4, R11, 0x2, R24 ;  /* 0x000000020b047825 */ /* 0x000fe200078e0218 */
[----:B0-----:R-:W-:-:S03]  /*454c0*/  LOP3.LUT R16, R28, 0xff, RZ, 0xc0, !PT ;  /* 0x000000ff1c107812 */ /* 0x001fc600078ec0ff */
[----:B------:R-:W-:Y:S01]  /*454d0*/  IMAD.SHL.U32 R28, R28, 0x1000, RZ ;  /* 0x000010001c1c7824 */ /* 0x000fe200078e00ff */
[----:B--2---:R-:W-:Y:S02]  /*454e0*/  ISETP.LT.AND P6, PT, R19, c[0x0][0x178], !P5 ;  /* 0x00005e0013007a0c */ /* 0x004fe40006fc1270 */
[----:B------:R-:W-:Y:S02]  /*454f0*/  ISETP.LT.AND P5, PT, R27, c[0x0][0x178], !P5 ;  /* 0x00005e001b007a0c */ /* 0x000fe40006fa1270 */
[----:B------:R-:W-:Y:S02]  /*45500*/  ISETP.LT.AND P3, PT, R19, c[0x0][0x178], !P0 ;  /* 0x00005e0013007a0c */ /* 0x000fe40004761270 */
[----:B------:R-:W-:-:S07]  /*45510*/  LOP3.LUT R28, R28, 0x6000, RZ, 0xc0, !PT ;  /* 0x000060001c1c7812 */ /* 0x000fce00078ec0ff */
[----:B------:R0:W-:Y:S01]  /*45520*/  @P6 STG.E.U16 [R8.64], R10 ;  /* 0x0000000a08006986 */ /* 0x0001e2000c101506 */
[----:B------:R-:W-:-:S03]  /*45530*/  IMAD R28, R16, 0x10, R28 ;  /* 0x00000010101c7824 */ /* 0x000fc600078e021c */
[----:B------:R3:W-:Y:S01]  /*45540*/  @P5 STG.E.U16 [R4.64], R0 ;  /* 0x0000000004005986 */ /* 0x0007e2000c101506 */
[----:B------:R-:W-:Y:S01]  /*45550*/  ISETP.GE.AND P6, PT, R12, c[0x0][0x17c], PT ;  /* 0x00005f000c007a0c */ /* 0x000fe20003fc6270 */
[----:B0-----:R-:W-:Y:S01]  /*45560*/  IMAD.WIDE R8, R6, 0x2, R2 ;  /* 0x0000000206087825 */ /* 0x001fe200078e0202 */
[C---:B------:R-:W-:Y:S02]  /*45570*/  IADD3 R10, R22.reuse, 0x3f, RZ ;  /* 0x0000003f160a7810 */ /* 0x040fe40007ffe0ff */
[----:B---3--:R-:W-:Y:S02]  /*45580*/  PRMT R0, R29, 0x7632, R0 ;  /* 0x000076321d007816 */ /* 0x008fe40000000000 */
[----:B------:R0:W-:Y:S01]  /*45590*/  @P3 STG.E.U16 [R8.64], R29 ;  /* 0x0000001d08003986 */ /* 0x0001e2000c101506 */
[----:B------:R-:W-:-:S03]  /*455a0*/  IADD3 R12, R22, 0x40, RZ ;  /* 0x00000040160c7810 */ /* 0x000fc60007ffe0ff */
[----:B0-----:R-:W2:Y:S04]  /*455b0*/  LDL.LU R29, [R1+0x3c] ;  /* 0x00003c00011d7983 */ /* 0x001ea80000300800 */
[----:B------:R-:W-:Y:S04]  /*455c0*/  STL [R1+0x1228], R22 ;  /* 0x0012281601007387 */ /* 0x000fe80000100800 */
[----:B------:R-:W-:Y:S04]  /*455d0*/  STL.64 [R1+0x1220], R20 ;  /* 0x0012201401007387 */ /* 0x000fe80000100a00 */
[----:B------:R-:W0:Y:S01]  /*455e0*/  LDS.128 R20, [R28] ;  /* 0x000000001c147984 */ /* 0x000e220000000c00 */
[----:B------:R-:W-:-:S02]  /*455f0*/  ISETP.LT.AND P0, PT, R27, c[0x0][0x178], !P0 ;  /* 0x00005e001b007a0c */ /* 0x000fc40004701270 */
[----:B------:R-:W-:Y:S01]  /*45600*/  ISETP.LT.AND P3, PT, R19, c[0x0][0x178], !P2 ;  /* 0x00005e0013007a0c */ /* 0x000fe20005761270 */
[C---:B------:R-:W-:Y:S01]  /*45610*/  IMAD.WIDE R4, R6.reuse, 0x2, R24 ;  /* 0x0000000206047825 */ /* 0x040fe200078e0218 */
[----:B------:R-:W-:Y:S02]  /*45620*/  ISETP.LT.AND P2, PT, R27, c[0x0][0x178], !P2 ;  /* 0x00005e001b007a0c */ /* 0x000fe40005741270 */
[----:B------:R-:W-:Y:S02]  /*45630*/  IADD3 R6, R6, c[0x0][0x198], RZ ;  /* 0x0000660006067a10 */ /* 0x000fe40007ffe0ff */
[----:B------:R-:W-:Y:S02]  /*45640*/  ISETP.GE.AND P5, PT, R10, c[0x0][0x17c], PT ;  /* 0x00005f000a007a0c */ /* 0x000fe40003fa6270 */
[----:B------:R-:W-:Y:S02]  /*45650*/  PRMT R11, R7, 0x7632, R11 ;  /* 0x00007632070b7816 */ /* 0x000fe4000000000b */
[C---:B------:R-:W-:Y:S01]  /*45660*/  IADD3 R10, R6.reuse, c[0x0][0x198], RZ ;  /* 0x00006600060a7a10 */ /* 0x040fe20007ffe0ff */
[----:B------:R1:W-:Y:S02]  /*45670*/  @P0 STG.E.U16 [R4.64], R7 ;  /* 0x0000000704000986 */ /* 0x0003e4000c101506 */
[----:B-1----:R-:W-:-:S04]  /*45680*/  IMAD.WIDE R4, R6, 0x2, R2 ;  /* 0x0000000206047825 */ /* 0x002fc800078e0202 */
[----:B------:R-:W-:Y:S01]  /*45690*/  IMAD.WIDE R6, R6, 0x2, R24 ;  /* 0x0000000206067825 */ /* 0x000fe200078e0218 */
[----:B------:R-:W-:Y:S04]  /*456a0*/  @P3 STG.E.U16 [R4.64], R0 ;  /* 0x0000000004003986 */ /* 0x000fe8000c101506 */
[----:B------:R-:W-:Y:S04]  /*456b0*/  @P2 STG.E.U16 [R6.64], R11 ;  /* 0x0000000b06002986 */ /* 0x000fe8000c101506 */
[----:B0-----:R-:W-:Y:S04]  /*456c0*/  STL [R1+0x24], R21 ;  /* 0x0000241501007387 */ /* 0x001fe80000100800 */
[----:B------:R0:W-:Y:S01]  /*456d0*/  STL.64 [R1+0x28], R22 ;  /* 0x0000281601007387 */ /* 0x0001e20000100a00 */
[----:B------:R-:W-:Y:S01]  /*456e0*/  ISETP.GE.AND P2, PT, R13, c[0x0][0x17c], PT ;  /* 0x00005f000d007a0c */ /* 0x000fe20003f46270 */
[----:B------:R-:W-:-:S02]  /*456f0*/  IMAD.MOV.U32 R13, RZ, RZ, R20 ;  /* 0x000000ffff0d7224 */ /* 0x000fc400078e0014 */
[----:B0-----:R-:W3:Y:S04]  /*45700*/  LDL.LU R22, [R1+0x1228] ;  /* 0x0012280001167983 */ /* 0x001ee80000300800 */
[----:B------:R-:W4:Y:S01]  /*45710*/  LDL.LU.64 R20, [R1+0x1220] ;  /* 0x0012200001147983 */ /* 0x000f220000300a00 */
[----:B------:R-:W-:Y:S02]  /*45720*/  ISETP.LT.AND P0, PT, R19, c[0x0][0x178], !P4 ;  /* 0x00005e0013007a0c */ /* 0x000fe40006701270 */
[----:B------:R-:W-:Y:S01]  /*45730*/  ISETP.LT.AND P4, PT, R27, c[0x0][0x178], !P4 ;  /* 0x00005e001b007a0c */ /* 0x000fe20006781270 */
[----:B------:R-:W-:Y:S01]  /*45740*/  IMAD.WIDE R8, R10, 0x2, R2 ;  /* 0x000000020a087825 */ /* 0x000fe200078e0202 */
[----:B------:R-:W-:-:S03]  /*45750*/  ISETP.GE.AND P1, PT, R14, c[0x0][0x17c], PT ;  /* 0x00005f000e007a0c */ /* 0x000fc60003f26270 */
[C---:B------:R-:W-:Y:S01]  /*45760*/  IMAD.WIDE R4, R10.reuse, 0x2, R24 ;  /* 0x000000020a047825 */ /* 0x040fe200078e0218 */
[----:B------:R-:W-:-:S05]  /*45770*/  IADD3 R6, R10, c[0x0][0x198], RZ ;  /* 0x000066000a067a10 */ /* 0x000fca0007ffe0ff */
[----:B------:R0:W-:Y:S01]  /*45780*/  @P0 STG.E.U16 [R8.64], R17 ;  /* 0x0000001108000986 */ /* 0x0001e2000c101506 */
[----:B------:R-:W-:Y:S02]  /*45790*/  ISETP.LT.AND P0, PT, R19, c[0x0][0x178], !P1 ;  /* 0x00005e0013007a0c */ /* 0x000fe40004f01270 */
[----:B------:R-:W-:Y:S01]  /*457a0*/  ISETP.LT.AND P1, PT, R27, c[0x0][0x178], !P1 ;  /* 0x00005e001b007a0c */ /* 0x000fe20004f21270 */
[----:B------:R1:W-:Y:S01]  /*457b0*/  @P4 STG.E.U16 [R4.64], R15 ;  /* 0x0000000f04004986 */ /* 0x0003e2000c101506 */
[----:B------:R-:W-:Y:S02]  /*457c0*/  ISETP.LT.AND P4, PT, R19, c[0x0][0x178], !P6 ;  /* 0x00005e0013007a0c */ /* 0x000fe40007781270 */
[C---:B------:R-:W-:Y:S02]  /*457d0*/  IADD3 R0, R6.reuse, c[0x0][0x198], RZ ;  /* 0x0000660006007a10 */ /* 0x040fe40007ffe0ff */
[----:B0-----:R-:W-:Y:S01]  /*457e0*/  PRMT R9, R17, 0x7632, R9 ;  /* 0x0000763211097816 */ /* 0x001fe20000000009 */
[C---:B-1----:R-:W-:Y:S01]  /*457f0*/  IMAD.WIDE R4, R6.reuse, 0x2, R2 ;  /* 0x0000000206047825 */ /* 0x042fe200078e0202 */
[----:B------:R-:W-:Y:S01]  /*45800*/  PRMT R8, R15, 0x7632, R8 ;  /* 0x000076320f087816 */ /* 0x000fe20000000008 */
[----:B------:R-:W0:Y:S02]  /*45810*/  S2R R16, SR_TID.X ;  /* 0x0000000000107919 */ /* 0x000e240000002100 */
[----:B------:R-:W-:-:S02]  /*45820*/  IMAD.WIDE R6, R6, 0x2, R24 ;  /* 0x0000000206067825 */ /* 0x000fc400078e0218 */
[----:B------:R1:W-:Y:S04]  /*45830*/  @P0 STG.E.U16 [R4.64], R9 ;  /* 0x0000000904000986 */ /* 0x0003e8000c101506 */
[----:B------:R0:W-:Y:S01]  /*45840*/  @P1 STG.E.U16 [R6.64], R8 ;  /* 0x0000000806001986 */ /* 0x0001e2000c101506 */
[----:B-1----:R-:W-:Y:S01]  /*45850*/  IMAD.WIDE R4, R0, 0x2, R2 ;  /* 0x0000000200047825 */ /* 0x002fe200078e0202 */
[----:B------:R-:W-:-:S03]  /*45860*/  ISETP.GE.AND P3, PT, R12, c[0x0][0x17c], PT ;  /* 0x00005f000c007a0c */ /* 0x000fc60003f66270 */
[----:B0-----:R-:W-:-:S05]  /*45870*/  IMAD.SHL.U32 R23, R16, 0x1000, RZ ;  /* 0x0000100010177824 */ /* 0x001fca00078e00ff */
[----:B------:R-:W-:Y:S01]  /*45880*/  LOP3.LUT R23, R23, 0x6000, RZ, 0xc0, !PT ;  /* 0x0000600017177812 */ /* 0x000fe200078ec0ff */
[----:B------:R-:W-:Y:S04]  /*45890*/  STL [R1+0x121c], R14 ;  /* 0x00121c0e01007387 */ /* 0x000fe80000100800 */
[----:B------:R-:W-:Y:S04]  /*458a0*/  STL [R1+0x1218], R13 ;  /* 0x0012180d01007387 */ /* 0x000fe80000100800 */
[----:B------:R-:W2:Y:S01]  /*458b0*/  LDL.LU R28, [R1+0xa0] ;  /* 0x0000a000011c7983 */ /* 0x000ea20000300800 */
[----:B------:R-:W-:Y:S01]  /*458c0*/  ISETP.LT.AND P6, PT, R27, c[0x0][0x178], !P6 ;  /* 0x00005e001b007a0c */ /* 0x000fe200077c1270 */
[----:B------:R-:W-:Y:S01]  /*458d0*/  IMAD.WIDE R6, R0, 0x2, R24 ;  /* 0x0000000200067825 */ /* 0x000fe200078e0218 */
[----:B---3--:R-:W-:-:S04]  /*458e0*/  IADD3 R10, R22, 0x42, RZ ;  /* 0x00000042160a7810 */ /* 0x008fc80007ffe0ff */
[----:B------:R-:W-:Y:S01]  /*458f0*/  ISETP.GE.AND P0, PT, R10, c[0x0][0x17c], PT ;  /* 0x00005f000a007a0c */ /* 0x000fe20003f06270 */
[----:B----4-:R0:W-:Y:S01]  /*45900*/  @P4 STG.E.U16 [R4.64], R20 ;  /* 0x0000001404004986 */ /* 0x0101e2000c101506 */
[----:B------:R-:W-:-:S03]  /*45910*/  PRMT R10, R20, 0x7632, R10 ;  /* 0x00007632140a7816 */ /* 0x000fc6000000000a */
[----:B0-----:R-:W0:Y:S02]  /*45920*/  S2R R20, SR_TID.X ;  /* 0x0000000000147919 */ /* 0x001e240000002100 */
[----:B0-----:R-:W-:-:S05]  /*45930*/  LOP3.LUT R12, R20, 0xff, RZ, 0xc0, !PT ;  /* 0x000000ff140c7812 */ /* 0x001fca00078ec0ff */
[----:B------:R-:W-:-:S05]  /*45940*/  IMAD R23, R12, 0x10, R23 ;  /* 0x000000100c177824 */ /* 0x000fca00078e0217 */
[----:B------:R-:W-:-:S05]  /*45950*/  LOP3.LUT R23, R23, 0x20, RZ, 0x3c, !PT ;  /* 0x0000002017177812 */ /* 0x000fca00078e3cff */
[----:B------:R-:W0:Y:S04]  /*45960*/  LDS.128 R12, [R23] ;  /* 0x00000000170c7984 */ /* 0x000e280000000c00 */
[----:B0-----:R-:W-:Y:S04]  /*45970*/  STL [R1+0x34], R13 ;  /* 0x0000340d01007387 */ /* 0x001fe80000100800 */
[----:B------:R0:W-:Y:S04]  /*45980*/  STL.64 [R1+0x38], R14 ;  /* 0x0000380e01007387 */ /* 0x0001e80000100a00 */
[----:B0-----:R-:W3:Y:S01]  /*45990*/  LDL.LU R14, [R1+0x121c] ;  /* 0x00121c00010e7983 */ /* 0x001ee20000300800 */
[----:B--2---:R-:W-:-:S03]  /*459a0*/  PRMT R11, R29, 0x7632, R11 ;  /* 0x000076321d0b7816 */ /* 0x004fc6000000000b */
[----:B------:R0:W-:Y:S01]  /*459b0*/  @P6 STG.E.U16 [R6.64], R29 ;  /* 0x0000001d06006986 */ /* 0x0001e2000c101506 */
[----:B------:R-:W-:-:S03]  /*459c0*/  ISETP.LT.AND P4, PT, R19, c[0x0][0x178], !P5 ;  /* 0x00005e0013007a0c */ /* 0x000fc60006f81270 */
[----:B------:R-:W2:Y:S04]  /*459d0*/  LDL.LU R13, [R1+0x1218] ;  /* 0x00121800010d7983 */ /* 0x000ea80000300800 */
[----:B0-----:R-:W0:Y:S01]  /*459e0*/  S2R R29, SR_TID.X ;  /* 0x00000000001d7919 */ /* 0x001e220000002100 */
[----:B------:R-:W-:Y:S02]  /*459f0*/  IADD3 R6, R0, c[0x0][0x198], RZ ;  /* 0x0000660000067a10 */ /* 0x000fe40007ffe0ff */
[----:B------:R-:W-:Y:S01]  /*45a00*/  ISETP.LT.AND P5, PT, R27, c[0x0][0x178], !P5 ;  /* 0x00005e001b007a0c */ /* 0x000fe20006fa1270 */
[----:B------:R-:W4:Y:S02]  /*45a10*/  LDL.LU R20, [R1+0xc0] ;  /* 0x0000c00001147983 */ /* 0x000f240000300800 */
[C---:B------:R-:W-:Y:S01]  /*45a20*/  IMAD.WIDE R4, R6.reuse, 0x2, R2 ;  /* 0x0000000206047825 */ /* 0x040fe200078e0202 */
[----:B------:R-:W-:-:S03]  /*45a30*/  IADD3 R0, R6, c[0x0][0x198], RZ ;  /* 0x0000660006007a10 */ /* 0x000fc60007ffe0ff */
[----:B------:R-:W-:Y:S01]  /*45a40*/  IMAD.WIDE R6, R6, 0x2, R24 ;  /* 0x0000000206067825 */ /* 0x000fe200078e0218 */
[----:B0-----:R-:W-:-:S03]  /*45a50*/  LOP3.LUT R15, R29, 0xff, RZ, 0xc0, !PT ;  /* 0x000000ff1d0f7812 */ /* 0x001fc600078ec0ff */
[----:B------:R-:W-:-:S05]  /*45a60*/  IMAD.SHL.U32 R29, R16, 0x1000, RZ ;  /* 0x00001000101d7824 */ /* 0x000fca00078e00ff */
[----:B------:R-:W-:Y:S01]  /*45a70*/  LOP3.LUT R29, R29, 0x6000, RZ, 0xc0, !PT ;  /* 0x000060001d1d7812 */ /* 0x000fe200078ec0ff */
[----:B------:R0:W-:Y:S04]  /*45a80*/  @P4 STG.E.U16 [R4.64], R10 ;  /* 0x0000000a04004986 */ /* 0x0001e8000c101506 */
[----:B------:R-:W-:Y:S01]  /*45a90*/  IMAD R29, R15, 0x10, R29 ;  /* 0x000000100f1d7824 */ /* 0x000fe200078e021d */
[----:B------:R-:W-:Y:S04]  /*45aa0*/  @P5 STG.E.U16 [R6.64], R11 ;  /* 0x0000000b06005986 */ /* 0x000fe8000c101506 */
[----:B------:R-:W-:-:S02]  /*45ab0*/  LOP3.LUT R29, R29, 0x40, RZ, 0x3c, !PT ;  /* 0x000000401d1d7812 */ /* 0x000fc400078e3cff */
[----:B0-----:R-:W-:-:S04]  /*45ac0*/  IADD3 R4, R22, 0x45, RZ ;  /* 0x0000004516047810 */ /* 0x001fc80007ffe0ff */
[----:B------:R-:W-:Y:S02]  /*45ad0*/  ISETP.GE.AND P5, PT, R4, c[0x0][0x17c], PT ;  /* 0x00005f0004007a0c */ /* 0x000fe40003fa6270 */
[----:B------:R-:W0:Y:S04]  /*45ae0*/  LDS.128 R4, [R29] ;  /* 0x000000001d047984 */ /* 0x000e280000000c00 */
[----:B0-----:R0:W-:Y:S04]  /*45af0*/  STL [R1+0x11f8], R7 ;  /* 0x0011f80701007387 */ /* 0x0011e80000100800 */
[----:B0-----:R-:W4:Y:S01]  /*45b00*/  LDL R7, [R1+0x7c4] ;  /* 0x0007c40001077983 */ /* 0x001f220000100800 */
[----:B------:R-:W-:-:S02]  /*45b10*/  ISETP.LT.AND P6, PT, R19, c[0x0][0x178], !P3 ;  /* 0x00005e0013007a0c */ /* 0x000fc40005fc1270 */
[----:B------:R-:W-:-:S04]  /*45b20*/  IADD3 R9, R22, 0x43, RZ ;  /* 0x0000004316097810 */ /* 0x000fc80007ffe0ff */
[----:B------:R-:W-:Y:S01]  /*45b30*/  ISETP.GE.AND P1, PT, R9, c[0x0][0x17c], PT ;  /* 0x00005f0009007a0c */ /* 0x000fe20003f26270 */
[----:B------:R-:W-:-:S06]  /*45b40*/  IMAD.WIDE R8, R0, 0x2, R2 ;  /* 0x0000000200087825 */ /* 0x000fcc00078e0202 */
[----:B------:R0:W-:Y:S01]  /*45b50*/  @P6 STG.E.U16 [R8.64], R28 ;  /* 0x0000001c08006986 */ /* 0x0001e2000c101506 */
[----:B---3--:R-:W-:-:S03]  /*45b60*/  PRMT R14, R28, 0x7632, R14 ;  /* 0x000076321c0e7816 */ /* 0x008fc6000000000e */
[----:B0-----:R-:W3:Y:S01]  /*45b70*/  LDL.LU R28, [R1+0xd0] ;  /* 0x0000d000011c7983 */ /* 0x001ee20000300800 */
[----:B------:R-:W-:Y:S01]  /*45b80*/  ISETP.LT.AND P3, PT, R27, c[0x0][0x178], !P3 ;  /* 0x00005e001b007a0c */ /* 0x000fe20005f61270 */
[----:B------:R-:W-:Y:S01]  /*45b90*/  IMAD.WIDE R10, R0, 0x2, R24 ;  /* 0x00000002000a7825 */ /* 0x000fe200078e0218 */
[----:B------:R-:W-:-:S03]  /*45ba0*/  ISETP.LT.AND P6, PT, R19, c[0x0][0x178], !P2 ;  /* 0x00005e0013007a0c */ /* 0x000fc600057c1270 */
[----:B------:R-:W-:Y:S01]  /*45bb0*/  IMAD.SHL.U32 R19, R16, 0x1000, RZ ;  /* 0x0000100010137824 */ /* 0x000fe200078e00ff */
[----:B------:R-:W-:Y:S02]  /*45bc0*/  IADD3 R8, R0, c[0x0][0x198], RZ ;  /* 0x0000660000087a10 */ /* 0x000fe40007ffe0ff */
[----:B------:R-:W-:Y:S02]  /*45bd0*/  ISETP.LT.AND P2, PT, R27, c[0x0][0x178], !P2 ;  /* 0x00005e001b007a0c */ /* 0x000fe40005741270 */
[----:B------:R-:W-:Y:S02]  /*45be0*/  LOP3.LUT R15, R16, 0xff, RZ, 0xc0, !PT ;  /* 0x000000ff100f7812 */ /* 0x000fe400078ec0ff */
[----:B------:R-:W-:Y:S01]  /*45bf0*/  LOP3.LUT R19, R19, 0x6000, RZ, 0xc0, !PT ;  /* 0x0000600013137812 */ /* 0x000fe200078ec0ff */
[----:B--2---:R0:W-:Y:S01]  /*45c00*/  @P3 STG.E.U16 [R10.64], R13 ;  /* 0x0000000d0a003986 */ /* 0x0041e2000c101506 */
[----:B------:R-:W-:Y:S01]  /*45c10*/  IMAD.MOV.U32 R17, RZ, RZ, R12 ;  /* 0x000000ffff117224 */ /* 0x000fe200078e000c */
[----:B------:R-:W-:-:S02]  /*45c20*/  IADD3 R12, R22, 0x44, RZ ;  /* 0x00000044160c7810 */ /* 0x000fc40007ffe0ff */
[----:B------:R-:W-:Y:S01]  /*45c30*/  IADD3 R0, R8, c[0x0][0x198], RZ ;  /* 0x0000660008007a10 */ /* 0x000fe20007ffe0ff */
[----:B------:R-:W-:Y:S01]  /*45c40*/  IMAD R19, R15, 0x10, R19 ;  /* 0x000000100f137824 */ /* 0x000fe200078e0213 */
[----:B------:R-:W-:Y:S01]  /*45c50*/  ISETP.GE.AND P4, PT, R12, c[0x0][0x17c], PT ;  /* 0x00005f000c007a0c */ /* 0x000fe20003f86270 */
[----:B0-----:R-:W-:Y:S01]  /*45c60*/  IMAD.WIDE R10, R8, 0x2, R2 ;  /* 0x00000002080a7825 */ /* 0x001fe200078e0202 */
[----:B------:R-:W-:-:S03]  /*45c70*/  PRMT R12, R13, 0x7632, R12 ;  /* 0x000076320d0c7816 */ /* 0x000fc6000000000c */
[----:B------:R-:W-:Y:S01]  /*45c80*/  IMAD.WIDE R8, R8, 0x2, R24 ;  /* 0x0000000208087825 */ /* 0x000fe200078e0218 */
[----:B------:R0:W-:Y:S01]  /*45c90*/  @P6 STG.E.U16 [R10.64], R14 ;  /* 0x0000000e0a006986 */ /* 0x0001e2000c101506 */
[----:B------:R-:W-:-:S03]  /*45ca0*/  LOP3.LUT R19, R19, 0x60, RZ, 0x3c, !PT ;  /* 0x0000006013137812 */ /* 0x000fc600078e3cff */
[----:B------:R1:W-:Y:S01]  /*45cb0*/  @P2 STG.E.U16 [R8.64], R12 ;  /* 0x0000000c08002986 */ /* 0x0003e2000c101506 */
[----:B0-----:R-:W-:Y:S01]  /*45cc0*/  IMAD.WIDE R10, R0, 0x2, R2 ;  /* 0x00000002000a7825 */ /* 0x001fe200078e0202 */
[----:B------:R-:W-:Y:S02]  /*45cd0*/  ISETP.LT.AND P6, PT, R27, c[0x0][0x178], !P0 ;  /* 0x00005e001b007a0c */ /* 0x000fe400047c1270 */
[----:B------:R-:W-:Y:S02]  /*45ce0*/  IADD3 R13, R22, 0x46, RZ ;  /* 0x00000046160d7810 */ /* 0x000fe40007ffe0ff */
[----:B----4-:R-:W-:-:S13]  /*45cf0*/  ISETP.LT.AND P3, PT, R7, c[0x0][0x178], !P0 ;  /* 0x00005e0007007a0c */ /* 0x010fda0004761270 */
[----:B------:R-:W-:Y:S04]  /*45d00*/  @P3 STG.E.U16 [R10.64], R20 ;  /* 0x000000140a003986 */ /* 0x000fe8000c101506 */
[----:B------:R0:W2:Y:S01]  /*45d10*/  LDS.128 R8, [R19] ;  /* 0x0000000013087984 */ /* 0x0000a20000000c00 */
[----:B------:R-:W-:Y:S02]  /*45d20*/  ISETP.LT.AND P2, PT, R7, c[0x0][0x178], !P1 ;  /* 0x00005e0007007a0c */ /* 0x000fe40004f41270 */
[----:B------:R-:W-:Y:S02]  /*45d30*/  IADD3 R14, R22, 0x47, RZ ;  /* 0x00000047160e7810 */ /* 0x000fe40007ffe0ff */
[C---:B------:R-:W-:Y:S02]  /*45d40*/  IADD3 R16, R0.reuse, c[0x0][0x198], RZ ;  /* 0x0000660000107a10 */ /* 0x040fe40007ffe0ff */
[----:B------:R-:W-:Y:S01]  /*45d50*/  ISETP.GE.AND P0, PT, R13, c[0x0][0x17c], PT ;  /* 0x00005f000d007a0c */ /* 0x000fe20003f06270 */
[----:B-1----:R-:W-:Y:S01]  /*45d60*/  IMAD.WIDE R12, R0, 0x2, R24 ;  /* 0x00000002000c7825 */ /* 0x002fe200078e0218 */
[----:B------:R-:W-:-:S02]  /*45d70*/  ISETP.GE.AND P3, PT, R14, c[0x0][0x17c], PT ;  /* 0x00005f000e007a0c */ /* 0x000fc40003f66270 */
[----:B------:R-:W-:Y:S01]  /*45d80*/  PRMT R0, R20, 0x7632, R0 ;  /* 0x0000763214007816 */ /* 0x000fe20000000000 */
[----:B------:R-:W-:Y:S01]  /*45d90*/  IMAD.WIDE R14, R16, 0x2, R2 ;  /* 0x00000002100e7825 */ /* 0x000fe200078e0202 */
[----:B0-----:R-:W-:Y:S01]  /*45da0*/  IADD3 R19, R22, 0x48, RZ ;  /* 0x0000004816137810 */ /* 0x001fe20007ffe0ff */
[----:B------:R-:W-:Y:S01]  /*45db0*/  @P6 STG.E.U16 [R12.64], R17 ;  /* 0x000000110c006986 */ /* 0x000fe2000c101506 */
[----:B------:R-:W-:-:S03]  /*45dc0*/  ISETP.LT.AND P1, PT, R27, c[0x0][0x178], !P1 ;  /* 0x00005e001b007a0c */ /* 0x000fc60004f21270 */
[----:B--2---:R0:W-:Y:S04]  /*45dd0*/  STL.64 [R1+0x1200], R10 ;  /* 0x0012000a01007387 */ /* 0x0041e80000100a00 */
[----:B0-----:R-:W0:Y:S01]  /*45de0*/  S2R R11, SR_TID.X ;  /* 0x00000000000b7919 */ /* 0x001e220000002100 */
[----:B------:R-:W-:-:S03]  /*45df0*/  ISETP.LT.AND P6, PT, R7, c[0x0][0x178], !P4 ;  /* 0x00005e0007007a0c */ /* 0x000fc600067c1270 */
[----:B------:R1:W-:Y:S01]  /*45e00*/  @P2 STG.E.U16 [R14.64], R0 ;  /* 0x000000000e002986 */ /* 0x0003e2000c101506 */
[----:B------:R-:W-:Y:S02]  /*45e10*/  ISETP.GE.AND P2, PT, R19, c[0x0][0x17c], PT ;  /* 0x00005f0013007a0c */ /* 0x000fe40003f46270 */
[----:B------:R-:W-:Y:S01]  /*45e20*/  ISETP.LT.AND P4, PT, R27, c[0x0][0x178], !P4 ;  /* 0x00005e001b007a0c */ /* 0x000fe20006781270 */
[C---:B------:R-:W-:Y:S01]  /*45e30*/  IMAD.WIDE R12, R16.reuse, 0x2, R24 ;  /* 0x00000002100c7825 */ /* 0x040fe200078e0218 */
[----:B------:R-:W-:Y:S01]  /*45e40*/  PRMT R18, R17, 0x7632, R18 ;  /* 0x0000763211127816 */ /* 0x000fe20000000012 */
[----:B------:R-:W2:Y:S01]  /*45e50*/  LDL.LU R10, [R1+0xe0] ;  /* 0x0000e000010a7983 */ /* 0x000ea20000300800 */
[----:B-1----:R-:W-:Y:S02]  /*45e60*/  IADD3 R0, R16, c[0x0][0x198], RZ ;  /* 0x0000660010007a10 */ /* 0x002fe40007ffe0ff */
[C---:B0-----:R-:W-:Y:S01]  /*45e70*/  LOP3.LUT R19, R11.reuse, 0xff, RZ, 0xc0, !PT ;  /* 0x000000ff0b137812 */ /* 0x041fe200078ec0ff */
[----:B------:R-:W-:-:S02]  /*45e80*/  IMAD.SHL.U32 R11, R11, 0x1000, RZ ;  /* 0x000010000b0b7824 */ /* 0x000fc400078e00ff */
[----:B------:R-:W-:-:S03]  /*45e90*/  IMAD.WIDE R14, R0, 0x2, R2 ;  /* 0x00000002000e7825 */ /* 0x000fc600078e0202 */
[----:B------:R-:W-:Y:S01]  /*45ea0*/  LOP3.LUT R11, R11, 0x6000, RZ, 0xc0, !PT ;  /* 0x000060000b0b7812 */ /* 0x000fe200078ec0ff */
[----:B------:R-:W-:Y:S01]  /*45eb0*/  IMAD.WIDE R16, R0, 0x2, R24 ;  /* 0x0000000200107825 */ /* 0x000fe200078e0218 */
[----:B------:R-:W-:Y:S03]  /*45ec0*/  @P1 STG.E.U16 [R12.64], R18 ;  /* 0x000000120c001986 */ /* 0x000fe6000c101506 */
[----:B------:R-:W-:Y:S01]  /*45ed0*/  IMAD R11, R19, 0x10, R11 ;  /* 0x00000010130b7824 */ /* 0x000fe200078e020b */
[----:B---3--:R-:W-:Y:S04]  /*45ee0*/  @P6 STG.E.U16 [R14.64], R28 ;  /* 0x0000001c0e006986 */ /* 0x008fe8000c101506 */
[----:B------:R-:W-:Y:S04]  /*45ef0*/  @P4 STG.E.U16 [R16.64], R4 ;  /* 0x0000000410004986 */ /* 0x000fe8000c101506 */
[----:B------:R-:W0:Y:S01]  /*45f00*/  LDS.128 R16, [R11+0x1000] ;  /* 0x001000000b107984 */ /* 0x000e220000000c00 */
[----:B------:R-:W-:-:S03]  /*45f10*/  PRMT R21, R28, 0x7632, R21 ;  /* 0x000076321c157816 */ /* 0x000fc60000000015 */
[----:B0-----:R0:W-:Y:S04]  /*45f20*/  STL [R1+0x4], R17 ;  /* 0x0000041101007387 */ /* 0x0011e80000100800 */
[----:B------:R1:W-:Y:S04]  /*45f30*/  STL.64 [R1+0x8], R18 ;  /* 0x0000081201007387 */ /* 0x0003e80000100a00 */
[----:B------:R-:W3:Y:S01]  /*45f40*/  LDL.LU R28, [R1+0x110] ;  /* 0x00011000011c7983 */ /* 0x000ee20000300800 */
[----:B------:R-:W-:Y:S02]  /*45f50*/  ISETP.LT.AND P4, PT, R7, c[0x0][0x178], !P5 ;  /* 0x00005e0007007a0c */ /* 0x000fe40006f81270 */
[----:B------:R-:W-:-:S02]  /*45f60*/  ISETP.LT.AND P5, PT, R27, c[0x0][0x178], !P5 ;  /* 0x00005e001b007a0c */ /* 0x000fc40006fa1270 */
[----:B------:R-:W-:Y:S02]  /*45f70*/  IADD3 R14, R0, c[0x0][0x198], RZ ;  /* 0x00006600000e7a10 */ /* 0x000fe40007ffe0ff */
[----:B------:R-:W-:Y:S02]  /*45f80*/  ISETP.LT.AND P6, PT, R7, c[0x0][0x178], !P0 ;  /* 0x00005e0007007a0c */ /* 0x000fe400047c1270 */
[----:B------:R-:W-:Y:S02]  /*45f90*/  ISETP.LT.AND P0, PT, R27, c[0x0][0x178], !P0 ;  /* 0x00005e001b007a0c */ /* 0x000fe40004701270 */
[C---:B------:R-:W-:Y:S01]  /*45fa0*/  IADD3 R0, R14.reuse, c[0x0][0x198], RZ ;  /* 0x000066000e007a10 */ /* 0x040fe20007ffe0ff */
[----:B------:R-:W-:Y:S01]  /*45fb0*/  IMAD.WIDE R12, R14, 0x2, R2 ;  /* 0x000000020e0c7825 */ /* 0x000fe200078e0202 */
[----:B------:R-:W-:-:S03]  /*45fc0*/  PRMT R4, R4, 0x7632, R4 ;  /* 0x0000763204047816 */ /* 0x000fc60000000004 */
[----:B------:R-:W-:Y:S02]  /*45fd0*/  IMAD.MOV.U32 R11, RZ, RZ, R16 ;  /* 0x000000ffff0b7224 */ /* 0x000fe400078e0010 */
[----:B------:R-:W-:Y:S01]  /*45fe0*/  IMAD.WIDE R14, R14, 0x2, R24 ;  /* 0x000000020e0e7825 */ /* 0x000fe200078e0218 */
[----:B------:R4:W-:Y:S03]  /*45ff0*/  @P4 STG.E.U16 [R12.64], R21 ;  /* 0x000000150c004986 */ /* 0x0009e6000c101506 */
[C---:B0-----:R-:W-:Y:S01]  /*46000*/  IMAD.WIDE R16, R0.reuse, 0x2, R2 ;  /* 0x0000000200107825 */ /* 0x041fe200078e0202 */
[----:B------:R-:W-:Y:S03]  /*46010*/  @P5 STG.E.U16 [R14.64], R4 ;  /* 0x000000040e005986 */ /* 0x000fe6000c101506 */
[----:B-1----:R-:W-:Y:S01]  /*46020*/  IMAD.WIDE R18, R0, 0x2, R24 ;  /* 0x0000000200127825 */ /* 0x002fe200078e0218 */
[----:B------:R-:W-:Y:S01]  /*46030*/  ISETP.LT.AND P5, PT, R7, c[0x0][0x178], !P2 ;  /* 0x00005e0007007a0c */ /* 0x000fe200057a1270 */
[----:B------:R-:W0:Y:S01]  /*46040*/  LDS.128 R12, [R23+0x1000] ;  /* 0x00100000170c7984 */ /* 0x000e220000000c00 */
[----:B------:R-:W-:-:S02]  /*46050*/  ISETP.LT.AND P2, PT, R27, c[0x0][0x178], !P2 ;  /* 0x00005e001b007a0c */ /* 0x000fc40005741270 */
[----:B----4-:R-:W-:Y:S02]  /*46060*/  PRMT R21, R8, 0x7632, R21 ;  /* 0x0000763208157816 */ /* 0x010fe40000000015 */
[----:B------:R-:W-:Y:S01]  /*46070*/  PRMT R26, R11, 0x7632, R26 ;  /* 0x000076320b1a7816 */ /* 0x000fe2000000001a */
[----:B0-----:R-:W-:Y:S04]  /*46080*/  STL.64 [R1+0x1208], R14 ;  /* 0x0012080e01007387 */ /* 0x001fe80000100a00 */
[----:B--2---:R0:W-:Y:S04]  /*46090*/  @P6 STG.E.U16 [R16.64], R10 ;  /* 0x0000000a10006986 */ /* 0x0041e8000c101506 */
[----:B------:R1:W-:Y:S01]  /*460a0*/  @P0 STG.E.U16 [R18.64], R8 ;  /* 0x0000000812000986 */ /* 0x0003e2000c101506 */
[----:B------:R-:W-:-:S02]  /*460b0*/  ISETP.LT.AND P0, PT, R7, c[0x0][0x178], !P3 ;  /* 0x00005e0007007a0c */ /* 0x000fc40005f01270 */
[----:B------:R-:W-:Y:S02]  /*460c0*/  ISETP.LT.AND P3, PT, R27, c[0x0][0x178], !P3 ;  /* 0x00005e001b007a0c */ /* 0x000fe40005f61270 */
[----:B0-----:R-:W-:Y:S02]  /*460d0*/  IADD3 R16, R0, c[0x0][0x198], RZ ;  /* 0x0000660000107a10 */ /* 0x001fe40007ffe0ff */
[----:B------:R-:W-:Y:S02]  /*460e0*/  PRMT R4, R10, 0x7632, R4 ;  /* 0x000076320a047816 */ /* 0x000fe40000000004 */
[C---:B------:R-:W-:Y:S01]  /*460f0*/  IADD3 R0, R16.reuse, c[0x0][0x198], RZ ;  /* 0x0000660010007a10 */ /* 0x040fe20007ffe0ff */
[C---:B-1----:R-:W-:Y:S01]  /*46100*/  IMAD.WIDE R18, R16.reuse, 0x2, R2 ;  /* 0x0000000210127825 */ /* 0x042fe200078e0202 */
[----:B------:R-:W2:Y:S03]  /*46110*/  LDL.LU R10, [R1+0x100] ;  /* 0x00010000010a7983 */ /* 0x000ea60000300800 */
[----:B------:R-:W-:Y:S01]  /*46120*/  IMAD.WIDE R16, R16, 0x2, R24 ;  /* 0x0000000210107825 */ /* 0x000fe200078e0218 */
[----:B------:R0:W-:Y:S04]  /*46130*/  @P0 STG.E.U16 [R18.64], R4 ;  /* 0x0000000412000986 */ /* 0x0001e8000c101506 */
[----:B------:R1:W-:Y:S01]  /*46140*/  @P3 STG.E.U16 [R16.64], R21 ;  /* 0x0000001510003986 */ /* 0x0003e2000c101506 */
[----:B0-----:R-:W-:-:S04]  /*46150*/  IMAD.WIDE R18, R0, 0x2, R2 ;  /* 0x0000000200127825 */ /* 0x001fc800078e0202 */
[----:B-1----:R-:W-:Y:S01]  /*46160*/  IMAD.WIDE R16, R0, 0x2, R24 ;  /* 0x0000000200107825 */ /* 0x002fe200078e0218 */
[----:B---3--:R-:W-:Y:S04]  /*46170*/  @P5 STG.E.U16 [R18.64], R28 ;  /* 0x0000001c12005986 */ /* 0x008fe8000c101506 */
[----:B------:R0:W-:Y:S04]  /*46180*/  @P2 STG.E.U16 [R16.64], R11 ;  /* 0x0000000b10002986 */ /* 0x0001e8000c101506 */
[----:B------:R-:W1:Y:S04]  /*46190*/  LDS.128 R16, [R29+0x1000] ;  /* 0x001000001d107984 */ /* 0x000e680000000c00 */
[----:B0-----:R-:W3:Y:S04]  /*461a0*/  LDL.LU R11, [R1+0xf0] ;  /* 0x0000f000010b7983 */ /* 0x001ee80000300800 */
[----:B-1----:R0:W-:Y:S04]  /*461b0*/  STL [R1+0x11f4], R19 ;  /* 0x0011f41301007387 */ /* 0x0021e80000100800 */
[----:B0-----:R-:W4:Y:S04]  /*461c0*/  LDL.LU R19, [R1+0x7c0] ;  /* 0x0007c00001137983 */ /* 0x001f280000300800 */
[----:B------:R-:W0:Y:S01]  /*461d0*/  S2R R29, SR_TID.X ;  /* 0x00000000001d7919 */ /* 0x000e220000002100 */
[----:B------:R-:W-:-:S04]  /*461e0*/  IADD3 R20, R22, 0x49, RZ ;  /* 0x0000004916147810 */ /* 0x000fc80007ffe0ff */
[----:B------:R-:W-:Y:S02]  /*461f0*/  ISETP.GE.AND P1, PT, R20, c[0x0][0x17c], PT ;  /* 0x00005f0014007a0c */ /* 0x000fe40003f26270 */
[----:B------:R-:W-:Y:S02]  /*46200*/  IADD3 R20, R22, 0x4a, RZ ;  /* 0x0000004a16147810 */ /* 0x000fe40007ffe0ff */
[----:B------:R-:W-:Y:S02]  /*46210*/  ISETP.LT.AND P3, PT, R7, c[0x0][0x178], !P1 ;  /* 0x00005e0007007a0c */ /* 0x000fe40004f61270 */
[----:B------:R-:W-:Y:S02]  /*46220*/  ISETP.LT.AND P1, PT, R27, c[0x0][0x178], !P1 ;  /* 0x00005e001b007a0c */ /* 0x000fe40004f21270 */
[----:B------:R-:W-:Y:S02]  /*46230*/  ISETP.GE.AND P4, PT, R20, c[0x0][0x17c], PT ;  /* 0x00005f0014007a0c */ /* 0x000fe40003f86270 */
[----:B------:R-:W-:Y:S01]  /*46240*/  IADD3 R8, R22, 0x4b, RZ ;  /* 0x0000004b16087810 */ /* 0x000fe20007ffe0ff */
[C---:B0-----:R-:W-:Y:S01]  /*46250*/  IMAD.SHL.U32 R15, R29.reuse, 0x1000, RZ ;  /* 0x000010001d0f7824 */ /* 0x041fe200078e00ff */
[----:B------:R-:W-:-:S04]  /*46260*/  LOP3.LUT R14, R29, 0xff, RZ, 0xc0, !PT ;  /* 0x000000ff1d0e7812 */ /* 0x000fc800078ec0ff */
[----:B------:R-:W-:Y:S02]  /*46270*/  LOP3.LUT R15, R15, 0x6000, RZ, 0xc0, !PT ;  /* 0x000060000f0f7812 */ /* 0x000fe400078ec0ff */
[----:B------:R-:W-:Y:S02]  /*46280*/  IADD3 R0, R0, c[0x0][0x198], RZ ;  /* 0x0000660000007a10 */ /* 0x000fe40007ffe0ff */
[----:B------:R-:W-:Y:S01]  /*46290*/  IADD3 R20, R22, 0x4c, RZ ;  /* 0x0000004c16147810 */ /* 0x000fe20007ffe0ff */
[----:B------:R-:W-:Y:S01]  /*462a0*/  IMAD R15, R14, 0x10, R15 ;  /* 0x000000100e0f7824 */ /* 0x000fe200078e020f */
[----:B------:R-:W-:Y:S02]  /*462b0*/  ISETP.GE.AND P6, PT, R8, c[0x0][0x17c], PT ;  /* 0x00005f0008007a0c */ /* 0x000fe40003fc6270 */
[----:B------:R-:W-:Y:S01]  /*462c0*/  IADD3 R4, R22, 0x4d, RZ ;  /* 0x0000004d16047810 */ /* 0x000fe20007ffe0ff */
[----:B------:R-:W-:Y:S01]  /*462d0*/  IMAD.WIDE R22, R0, 0x2, R2 ;  /* 0x0000000200167825 */ /* 0x000fe200078e0202 */
[----:B------:R-:W-:-:S02]  /*462e0*/  ISETP.GE.AND P0, PT, R20, c[0x0][0x17c], PT ;  /* 0x00005f0014007a0c */ /* 0x000fc40003f06270 */
[----:B------:R-:W-:Y:S01]  /*462f0*/  PRMT R8, R28, 0x7632, R8 ;  /* 0x000076321c087816 */ /* 0x000fe20000000008 */
[----:B------:R-:W-:Y:S01]  /*46300*/  IMAD.WIDE R20, R0, 0x2, R24 ;  /* 0x0000000200147825 */ /* 0x000fe200078e0218 */
[----:B------:R-:W-:-:S03]  /*46310*/  LOP3.LUT R15, R15, 0x60, RZ, 0x3c, !PT ;  /* 0x000000600f0f7812 */ /* 0x000fc600078e3cff */
[----:B------:R-:W-:Y:S04]  /*46320*/  @P3 STG.E.U16 [R22.64], R8 ;  /* 0x0000000816003986 */ /* 0x000fe8000c101506 */
[----:B------:R0:W-:Y:S04]  /*46330*/  @P1 STG.E.U16 [R20.64], R26 ;  /* 0x0000001a14001986 */ /* 0x0001e8000c101506 */
[----:B------:R-:W1:Y:S01]  /*46340*/  LDS.128 R20, [R15+0x1000] ;  /* 0x001000000f147984 */ /* 0x000e620000000c00 */
[----:B------:R-:W-:Y:S02]  /*46350*/  ISETP.LT.AND P2, PT, R7, c[0x0][0x178], !P4 ;  /* 0x00005e0007007a0c */ /* 0x000fe40006741270 */
[----:B------:R-:W-:-:S02]  /*46360*/  ISETP.LT.AND P4, PT, R27, c[0x0][0x178], !P4 ;  /* 0x00005e001b007a0c */ /* 0x000fc40006781270 */
[----:B------:R-:W-:Y:S02]  /*46370*/  IADD3 R0, R0, c[0x0][0x198], RZ ;  /* 0x0000660000007a10 */ /* 0x000fe40007ffe0ff */
[----:B------:R-:W-:Y:S02]  /*46380*/  ISETP.GE.AND P5, PT, R4, c[0x0][0x17c], PT ;  /* 0x00005f0004007a0c */ /* 0x000fe40003fa6270 */
[----:B------:R-:W-:Y:S01]  /*46390*/  ISETP.LT.AND P1, PT, R7, c[0x0][0x178], !P6 ;  /* 0x00005e0007007a0c */ /* 0x000fe20007721270 */
[----:B------:R-:W-:Y:S01]  /*463a0*/  IMAD.WIDE R28, R0, 0x2, R2 ;  /* 0x00000002001c7825 */ /* 0x000fe200078e0202 */
[----:B------:R-:W-:-:S03]  /*463b0*/  ISETP.LT.AND P6, PT, R27, c[0x0][0x178], !P6 ;  /* 0x00005e001b007a0c */ /* 0x000fc600077c1270 */
[C---:B0-----:R-:W-:Y:S01]  /*463c0*/  IMAD.WIDE R26, R0.reuse, 0x2, R24 ;  /* 0x00000002001a7825 */ /* 0x041fe200078e0218 */
[----:B------:R-:W-:Y:S01]  /*463d0*/  IADD3 R0, R0, c[0x0][0x198], RZ ;  /* 0x0000660000007a10 */ /* 0x000fe20007ffe0ff */
[----:B-1----:R0:W-:Y:S01]  /*463e0*/  STL [R1+0x11f0], R23 ;  /* 0x0011f01701007387 */ /* 0x0021e20000100800 */
[----:B--2---:R-:W-:-:S03]  /*463f0*/  PRMT R8, R10, 0x7632, R8 ;  /* 0x000076320a087816 */ /* 0x004fc60000000008 */
[----:B------:R1:W-:Y:S04]  /*46400*/  @P2 STG.E.U16 [R28.64], R10 ;  /* 0x0000000a1c002986 */ /* 0x0003e8000c101506 */
[----:B0-----:R-:W2:Y:S04]  /*46410*/  LDL.LU R23, [R1+0x7c8] ;  /* 0x0007c80001177983 */ /* 0x001ea80000300800 */
[----:B------:R0:W-:Y:S01]  /*46420*/  @P4 STG.E.U16 [R26.64], R12 ;  /* 0x0000000c1a004986 */ /* 0x0001e2000c101506 */
[----:B------:R-:W-:Y:S01]  /*46430*/  ISETP.LT.AND P4, PT, R7, c[0x0][0x178], !P0 ;  /* 0x00005e0007007a0c */ /* 0x000fe20004781270 */
[----:B-1----:R-:W-:-:S02]  /*46440*/  IMAD.WIDE R28, R0, 0x2, R2 ;  /* 0x00000002001c7825 */ /* 0x002fc400078e0202 */
[----:B------:R-:W2:Y:S04]  /*46450*/  LDL.LU R15, [R1+0xb0] ;  /* 0x0000b000010f7983 */ /* 0x000ea80000300800 */
[----:B------:R-:W-:Y:S01]  /*46460*/  @P1 STG.E.U16 [R28.64], R8 ;  /* 0x000000081c001986 */ /* 0x000fe2000c101506 */
[----:B0-----:R-:W-:Y:S01]  /*46470*/  PRMT R12, R12, 0x7632, R12 ;  /* 0x000076320c0c7816 */ /* 0x001fe2000000000c */
[----:B------:R-:W-:Y:S02]  /*46480*/  IMAD.WIDE R26, R0, 0x2, R24 ;  /* 0x00000002001a7825 */ /* 0x000fe400078e0218 */
[----:B------:R-:W2:Y:S04]  /*46490*/  LDL.LU R10, [R1+0xa4] ;  /* 0x0000a400010a7983 */ /* 0x000ea80000300800 */
[----:B------:R0:W-:Y:S01]  /*464a0*/  @P6 STG.E.U16 [R26.64], R12 ;  /* 0x0000000c1a006986 */ /* 0x0001e2000c101506 */
[----:B----4-:R-:W-:-:S04]  /*464b0*/  IADD3 R4, R19, 0x4e, RZ ;  /* 0x0000004e13047810 */ /* 0x010fc80007ffe0ff */
[----:B------:R-:W-:Y:S02]  /*464c0*/  ISETP.GE.AND P3, PT, R4, c[0x0][0x17c], PT ;  /* 0x00005f0004007a0c */ /* 0x000fe40003f66270 */
[----:B------:R-:W-:-:S04]  /*464d0*/  IADD3 R4, R19, 0x4f, RZ ;  /* 0x0000004f13047810 */ /* 0x000fc80007ffe0ff */
[----:B------:R-:W-:Y:S02]  /*464e0*/  ISETP.GE.AND P2, PT, R4, c[0x0][0x17c], PT ;  /* 0x00005f0004007a0c */ /* 0x000fe40003f46270 */
[----:B------:R-:W-:Y:S02]  /*464f0*/  IADD3 R4, R0, c[0x0][0x198], RZ ;  /* 0x0000660000047a10 */ /* 0x000fe40007ffe0ff */
[----:B------:R-:W-:-:S03]  /*46500*/  IADD3 R0, R19, 0x50, RZ ;  /* 0x0000005013007810 */ /* 0x000fc60007ffe0ff */
[----:B0-----:R-:W-:Y:S01]  /*46510*/  IMAD.WIDE R26, R4, 0x2, R2 ;  /* 0x00000002041a7825 */ /* 0x001fe200078e0202 */
[----:B------:R-:W-:Y:S02]  /*46520*/  ISETP.GE.AND P1, PT, R0, c[0x0][0x17c], PT ;  /* 0x00005f0000007a0c */ /* 0x000fe40003f26270 */
[C---:B------:R-:W-:Y:S01]  /*46530*/  IADD3 R0, R4.reuse, c[0x0][0x198], RZ ;  /* 0x0000660004007a10 */ /* 0x040fe20007ffe0ff */
[----:B------:R-:W-:Y:S01]  /*46540*/  IMAD.WIDE R28, R4, 0x2, R24 ;  /* 0x00000002041c7825 */ /* 0x000fe200078e0218 */
[----:B---3--:R0:W-:Y:S01]  /*46550*/  @P4 STG.E.U16 [R26.64], R11 ;  /* 0x0000000b1a004986 */ /* 0x0081e2000c101506 */
[----:B------:R-:W-:-:S03]  /*46560*/  PRMT R4, R11, 0x7632, R4 ;  /* 0x000076320b047816 */ /* 0x000fc60000000004 */
[----:B0-----:R-:W3:Y:S01]  /*46570*/  LDL.LU R11, [R1+0x24] ;  /* 0x00002400010b7983 */ /* 0x001ee20000300800 */
[----:B------:R-:W-:Y:S01]  /*46580*/  ISETP.LT.AND P6, PT, R7, c[0x0][0x178], !P5 ;  /* 0x00005e0007007a0c */ /* 0x000fe20006fc1270 */
[----:B------:R-:W-:Y:S01]  /*46590*/  IMAD.WIDE R26, R0, 0x2, R2 ;  /* 0x00000002001a7825 */ /* 0x000fe200078e0202 */
[----:B------:R-:W-:Y:S02]  /*465a0*/  PRMT R12, R16, 0x7632, R12 ;  /* 0x00007632100c7816 */ /* 0x000fe4000000000c */
[C---:B--2---:R-:W-:Y:S02]  /*465b0*/  ISETP.LT.AND P0, PT, R23.reuse, c[0x0][0x178], !P0 ;  /* 0x00005e0017007a0c */ /* 0x044fe40004701270 */
[----:B------:R-:W-:-:S11]  /*465c0*/  ISETP.LT.AND P5, PT, R23, c[0x0][0x178], !P5 ;  /* 0x00005e0017007a0c */ /* 0x000fd60006fa1270 */
[----:B------:R-:W-:Y:S01]  /*465d0*/  @P0 STG.E.U16 [R28.64], R16 ;  /* 0x000000101c000986 */ /* 0x000fe2000c101506 */
[----:B------:R-:W-:-:S03]  /*465e0*/  ISETP.LT.AND P0, PT, R7, c[0x0][0x178], !P3 ;  /* 0x00005e0007007a0c */ /* 0x000fc60005f01270 */
[----:B------:R0:W-:Y:S01]  /*465f0*/  @P6 STG.E.U16 [R26.64], R4 ;  /* 0x000000041a006986 */ /* 0x0001e2000c101506 */
[----:B------:R-:W-:Y:S02]  /*46600*/  ISETP.LT.AND P3, PT, R23, c[0x0][0x178], !P3 ;  /* 0x00005e0017007a0c */ /* 0x000fe40005f61270 */
[----:B0-----:R-:W-:-:S05]  /*46610*/  IADD3 R4, R0, c[0x0][0x198], RZ ;  /* 0x0000660000047a10 */ /* 0x001fca0007ffe0ff */
[----:B------:R-:W-:-:S04]  /*46620*/  IMAD.WIDE R28, R4, 0x2, R2 ;  /* 0x00000002041c7825 */ /* 0x000fc800078e0202 */
[C-C-:B------:R-:W-:Y:S01]  /*46630*/  IMAD.WIDE R26, R4.reuse, 0x2, R24.reuse ;  /* 0x00000002041a7825 */ /* 0x140fe200078e0218 */
[----:B------:R-:W-:Y:S01]  /*46640*/  IADD3 R4, R4, c[0x0][0x198], RZ ;  /* 0x0000660004047a10 */ /* 0x000fe20007ffe0ff */
[----:B---3--:R0:W-:Y:S02]  /*46650*/  STL.64 [R1+0x1210], R10 ;  /* 0x0012100a01007387 */ /* 0x0081e40000100a00 */
[----:B0-----:R-:W-:-:S05]  /*46660*/  IMAD.WIDE R10, R0, 0x2, R24 ;  /* 0x00000002000a7825 */ /* 0x001fca00078e0218 */
[----:B------:R0:W-:Y:S04]  /*46670*/  @P5 STG.E.U16 [R10.64], R12 ;  /* 0x0000000c0a005986 */ /* 0x0001e8000c101506 */
[----:B------:R-:W-:Y:S01]  /*46680*/  @P0 STG.E.U16 [R28.64], R15 ;  /* 0x0000000f1c000986 */ /* 0x000fe2000c101506 */
[----:B------:R-:W-:-:S03]  /*46690*/  ISETP.LT.AND P0, PT, R7, c[0x0][0x178], !P2 ;  /* 0x00005e0007007a0c */ /* 0x000fc60005701270 */
[----:B------:R-:W-:Y:S01]  /*466a0*/  @P3 STG.E.U16 [R26.64], R20 ;  /* 0x000000141a003986 */ /* 0x000fe2000c101506 */
[----:B0-----:R-:W-:Y:S01]  /*466b0*/  PRMT R12, R15, 0x7632, R12 ;  /* 0x000076320f0c7816 */ /* 0x001fe2000000000c */
[----:B------:R-:W-:-:S08]  /*466c0*/  IMAD.WIDE R10, R4, 0x2, R2 ;  /* 0x00000002040a7825 */ /* 0x000fd000078e0202 */
[----:B------:R0:W-:Y:S04]  /*466d0*/  @P0 STG.E.U16 [R10.64], R12 ;  /* 0x0000000c0a000986 */ /* 0x0001e8000c101506 */
[----:B0-----:R-:W2:Y:S01]  /*466e0*/  LDL.LU.64 R10, [R1+0x1210] ;  /* 0x00121000010a7983 */ /* 0x001ea20000300a00 */
[----:B------:R-:W-:Y:S02]  /*466f0*/  IADD3 R0, R19, 0x53, RZ ;  /* 0x0000005313007810 */ /* 0x000fe40007ffe0ff */
[----:B------:R-:W-:Y:S02]  /*46700*/  ISETP.LT.AND P2, PT, R23, c[0x0][0x178], !P2 ;  /* 0x00005e0017007a0c */ /* 0x000fe40005741270 */
[----:B------:R-:W-:Y:S02]  /*46710*/  ISETP.LT.AND P3, PT, R7, c[0x0][0x178], !P1 ;  /* 0x00005e0007007a0c */ /* 0x000fe40004f61270 */
[----:B------:R-:W-:-:S02]  /*46720*/  ISETP.LT.AND P1, PT, R23, c[0x0][0x178], !P1 ;  /* 0x00005e0017007a0c */ /* 0x000fc40004f21270 */
[----:B------:R-:W-:Y:S02]  /*46730*/  ISETP.GE.AND P5, PT, R0, c[0x0][0x17c], PT ;  /* 0x00005f0000007a0c */ /* 0x000fe40003fa6270 */
[C---:B------:R-:W-:Y:S01]  /*46740*/  IADD3 R0, R4.reuse, c[0x0][0x198], RZ ;  /* 0x0000660004007a10 */ /* 0x040fe20007ffe0ff */
[----:B------:R-:W-:Y:S01]  /*46750*/  IMAD.WIDE R14, R4, 0x2, R24 ;  /* 0x00000002040e7825 */ /* 0x000fe200078e0218 */
[----:B------:R-:W-:Y:S02]  /*46760*/  IADD3 R8, R19, 0x51, RZ ;  /* 0x0000005113087810 */ /* 0x000fe40007ffe0ff */
[----:B------:R-:W-:Y:S01]  /*46770*/  PRMT R20, R20, 0x7632, R20 ;  /* 0x0000763214147816 */ /* 0x000fe20000000014 */
[----:B------:R-:W-:Y:S01]  /*46780*/  IMAD.WIDE R28, R0, 0x2, R2 ;  /* 0x00000002001c7825 */ /* 0x000fe200078e0202 */
[----:B------:R-:W-:-:S03]  /*46790*/  ISETP.GE.AND P4, PT, R8, c[0x0][0x17c], PT ;  /* 0x00005f0008007a0c */ /* 0x000fc60003f86270 */
[----:B------:R-:W-:Y:S01]  /*467a0*/  IMAD.WIDE R26, R0, 0x2, R24 ;  /* 0x00000002001a7825 */ /* 0x000fe200078e0218 */
[----:B------:R0:W-:Y:S04]  /*467b0*/  @P2 STG.E.U16 [R14.64], R20 ;  /* 0x000000140e002986 */ /* 0x0001e8000c101506 */
[----:B0-----:R-:W3:Y:S04]  /*467c0*/  LDL.LU.64 R14, [R1+0x1208] ;  /* 0x00120800010e7983 */ /* 0x001ee80000300a00 */
[----:B--2---:R0:W-:Y:S04]  /*467d0*/  @P3 STG.E.U16 [R28.64], R10 ;  /* 0x0000000a1c003986 */ /* 0x0041e8000c101506 */
[----:B------:R1:W-:Y:S01]  /*467e0*/  @P1 STG.E.U16 [R26.64], R11 ;  /* 0x0000000b1a001986 */ /* 0x0003e2000c101506 */
[----:B------:R-:W-:-:S02]  /*467f0*/  ISETP.LT.AND P1, PT, R7, c[0x0][0x178], !P4 ;  /* 0x00005e0007007a0c */ /* 0x000fc40006721270 */
[----:B------:R-:W-:Y:S02]  /*46800*/  ISETP.LT.AND P4, PT, R23, c[0x0][0x178], !P4 ;  /* 0x00005e0017007a0c */ /* 0x000fe40006781270 */
[----:B0-----:R-:W-:Y:S02]  /*46810*/  IADD3 R28, R0, c[0x0][0x198], RZ ;  /* 0x00006600001c7a10 */ /* 0x001fe40007ffe0ff */
[----:B------:R-:W-:Y:S02]  /*46820*/  PRMT R16, R10, 0x7632, R16 ;  /* 0x000076320a107816 */ /* 0x000fe40000000010 */
[----:B------:R-:W-:Y:S01]  /*46830*/  PRMT R12, R11, 0x7632, R12 ;  /* 0x000076320b0c7816 */ /* 0x000fe2000000000c */
[C---:B-1----:R-:W-:Y:S01]  /*46840*/  IMAD.WIDE R10, R28.reuse, 0x2, R2 ;  /* 0x000000021c0a7825 */ /* 0x042fe200078e0202 */
[----:B------:R-:W-:-:S03]  /*46850*/  IADD3 R0, R28, c[0x0][0x198], RZ ;  /* 0x000066001c007a10 */ /* 0x000fc60007ffe0ff */
[----:B------:R-:W-:Y:S01]  /*46860*/  IMAD.WIDE R28, R28, 0x2, R24 ;  /* 0x000000021c1c7825 */ /* 0x000fe200078e0218 */
[----:B------:R0:W-:Y:S04]  /*46870*/  @P1 STG.E.U16 [R10.64], R16 ;  /* 0x000000100a001986 */ /* 0x0001e8000c101506 */
[----:B------:R1:W-:Y:S04]  /*46880*/  @P4 STG.E.U16 [R28.64], R12 ;  /* 0x0000000c1c004986 */ /* 0x0003e8000c101506 */
[----:B0-----:R-:W2:Y:S04]  /*46890*/  LDL.LU.64 R10, [R1+0x1200] ;  /* 0x00120000010a7983 */ /* 0x001ea80000300a00 */
[----:B-1----:R-:W4:Y:S04]  /*468a0*/  LDL.LU R28, [R1+0xc4] ;  /* 0x0000c400011c7983 */ /* 0x002f280000300800 */
[----:B------:R-:W2:Y:S01]  /*468b0*/  LDL.LU R29, [R1+0x34] ;  /* 0x00003400011d7983 */ /* 0x000ea20000300800 */
[----:B------:R-:W-:-:S04]  /*468c0*/  IADD3 R8, R19, 0x52, RZ ;  /* 0x0000005213087810 */ /* 0x000fc80007ffe0ff */
[----:B------:R-:W-:-:S04]  /*468d0*/  ISETP.GE.AND P6, PT, R8, c[0x0][0x17c], PT ;  /* 0x00005f0008007a0c */ /* 0x000fc80003fc6270 */
[----:B------:R-:W-:Y:S02]  /*468e0*/  ISETP.LT.AND P2, PT, R7, c[0x0][0x178], !P6 ;  /* 0x00005e0007007a0c */ /* 0x000fe40007741270 */
[----:B------:R-:W-:Y:S01]  /*468f0*/  ISETP.LT.AND P6, PT, R23, c[0x0][0x178], !P6 ;  /* 0x00005e0017007a0c */ /* 0x000fe200077c1270 */
[----:B------:R-:W-:Y:S01]  /*46900*/  IMAD.WIDE R26, R0, 0x2, R2 ;  /* 0x00000002001a7825 */ /* 0x000fe200078e0202 */
[----:B------:R-:W-:Y:S02]  /*46910*/  IADD3 R8, R19, 0x54, RZ ;  /* 0x0000005413087810 */ /* 0x000fe40007ffe0ff */
[----:B------:R-:W-:Y:S02]  /*46920*/  ISETP.LT.AND P4, PT, R7, c[0x0][0x178], !P5 ;  /* 0x00005e0007007a0c */ /* 0x000fe40006f81270 */
[----:B------:R-:W-:Y:S02]  /*46930*/  ISETP.GE.AND P0, PT, R8, c[0x0][0x17c], PT ;  /* 0x00005f0008007a0c */ /* 0x000fe40003f06270 */
[----:B------:R-:W-:-:S02]  /*46940*/  ISETP.LT.AND P5, PT, R23, c[0x0][0x178], !P5 ;  /* 0x00005e0017007a0c */ /* 0x000fc40006fa1270 */
[----:B------:R-:W-:-:S04]  /*46950*/  IADD3 R8, R19, 0x56, RZ ;  /* 0x0000005613087810 */ /* 0x000fc80007ffe0ff */
[----:B------:R-:W-:Y:S01]  /*46960*/  ISETP.GE.AND P1, PT, R8, c[0x0][0x17c], PT ;  /* 0x00005f0008007a0c */ /* 0x000fe20003f26270 */
[----:B----4-:R0:W-:Y:S01]  /*46970*/  @P2 STG.E.U16 [R26.64], R28 ;  /* 0x0000001c1a002986 */ /* 0x0101e2000c101506 */
[----:B------:R-:W-:Y:S02]  /*46980*/  PRMT R12, R28, 0x7632, R12 ;  /* 0x000076321c0c7816 */ /* 0x000fe4000000000c */
[----:B--2---:R-:W-:Y:S01]  /*46990*/  PRMT R8, R29, 0x7632, R8 ;  /* 0x000076321d087816 */ /* 0x004fe20000000008 */
[C---:B0-----:R-:W-:Y:S01]  /*469a0*/  IMAD.WIDE R26, R0.reuse, 0x2, R24 ;  /* 0x00000002001a7825 */ /* 0x041fe200078e0218 */
[----:B------:R-:W-:-:S04]  /*469b0*/  IADD3 R0, R0, c[0x0][0x198], RZ ;  /* 0x0000660000007a10 */ /* 0x000fc80007ffe0ff */
[----:B------:R0:W-:Y:S02]  /*469c0*/  @P6 STG.E.U16 [R26.64], R29 ;  /* 0x0000001d1a006986 */ /* 0x0001e4000c101506 */
[----:B0-----:R-:W-:-:S04]  /*469d0*/  IMAD.WIDE R28, R0, 0x2, R2 ;  /* 0x00000002001c7825 */ /* 0x001fc800078e0202 */
[----:B------:R-:W-:Y:S01]  /*469e0*/  IMAD.WIDE R26, R0, 0x2, R24 ;  /* 0x00000002001a7825 */ /* 0x000fe200078e0218 */
[----:B------:R-:W-:Y:S04]  /*469f0*/  @P4 STG.E.U16 [R28.64], R12 ;  /* 0x0000000c1c004986 */ /* 0x000fe8000c101506 */
[----:B------:R0:W-:Y:S04]  /*46a00*/  @P5 STG.E.U16 [R26.64], R8 ;  /* 0x000000081a005986 */ /* 0x0001e8000c101506 */
[----:B0-----:R-:W2:Y:S01]  /*46a10*/  LDL.LU R8, [R1+0xd4] ;  /* 0x0000d40001087983 */ /* 0x001ea20000300800 */
[----:B------:R-:W-:-:S02]  /*46a20*/  IADD3 R4, R19, 0x55, RZ ;  /* 0x0000005513047810 */ /* 0x000fc40007ffe0ff */
[----:B------:R-:W-:Y:S02]  /*46a30*/  ISETP.LT.AND P6, PT, R7, c[0x0][0x178], !P0 ;  /* 0x00005e0007007a0c */ /* 0x000fe400047c1270 */
[----:B------:R-:W-:Y:S02]  /*46a40*/  ISETP.GE.AND P3, PT, R4, c[0x0][0x17c], PT ;  /* 0x00005f0004007a0c */ /* 0x000fe40003f66270 */
[----:B------:R-:W-:Y:S02]  /*46a50*/  IADD3 R4, R19, 0x57, RZ ;  /* 0x0000005713047810 */ /* 0x000fe40007ffe0ff */
[----:B------:R-:W-:Y:S02]  /*46a60*/  ISETP.LT.AND P0, PT, R23, c[0x0][0x178], !P0 ;  /* 0x00005e0017007a0c */ /* 0x000fe40004701270 */
[----:B------:R-:W-:Y:S02]  /*46a70*/  IADD3 R0, R0, c[0x0][0x198], RZ ;  /* 0x0000660000007a10 */ /* 0x000fe40007ffe0ff */
[----:B------:R-:W-:-:S02]  /*46a80*/  ISETP.GE.AND P2, PT, R4, c[0x0][0x17c], PT ;  /* 0x00005f0004007a0c */ /* 0x000fc40003f46270 */
[----:B------:R-:W-:Y:S01]  /*46a90*/  IADD3 R4, R19, 0x58, RZ ;  /* 0x0000005813047810 */ /* 0x000fe20007ffe0ff */
[C---:B------:R-:W-:Y:S01]  /*46aa0*/  IMAD.WIDE R28, R0.reuse, 0x2, R2 ;  /* 0x00000002001c7825 */ /* 0x040fe200078e0202 */
[----:B------:R-:W-:Y:S02]  /*46ab0*/  ISETP.LT.AND P5, PT, R7, c[0x0][0x178], !P3 ;  /* 0x00005e0007007a0c */ /* 0x000fe40005fa1270 */
[----:B------:R-:W-:Y:S01]  /*46ac0*/  ISETP.LT.AND P3, PT, R23, c[0x0][0x178], !P3 ;  /* 0x00005e0017007a0c */ /* 0x000fe20005f61270 */
[----:B------:R-:W-:Y:S01]  /*46ad0*/  IMAD.WIDE R26, R0, 0x2, R24 ;  /* 0x00000002001a7825 */ /* 0x000fe200078e0218 */
[----:B------:R-:W-:Y:S02]  /*46ae0*/  ISETP.GE.AND P4, PT, R4, c[0x0][0x17c], PT ;  /* 0x00005f0004007a0c */ /* 0x000fe40003f86270 */
[----:B------:R-:W-:Y:S02]  /*46af0*/  IADD3 R0, R0, c[0x0][0x198], RZ ;  /* 0x0000660000007a10 */ /* 0x000fe40007ffe0ff */
[----:B------:R-:W-:-:S02]  /*46b00*/  IADD3 R4, R19, 0x59, RZ ;  /* 0x0000005913047810 */ /* 0x000fc40007ffe0ff */
[----:B------:R-:W-:Y:S01]  /*46b10*/  PRMT R16, R5, 0x7632, R16 ;  /* 0x0000763205107816 */ /* 0x000fe20000000010 */
[----:B--2---:R0:W-:Y:S01]  /*46b20*/  @P6 STG.E.U16 [R28.64], R8 ;  /* 0x000000081c006986 */ /* 0x0041e2000c101506 */
[----:B------:R-:W-:Y:S02]  /*46b30*/  ISETP.GE.AND P6, PT, R4, c[0x0][0x17c], PT ;  /* 0x00005f0004007a0c */ /* 0x000fe40003fc6270 */
[----:B------:R-:W-:Y:S01]  /*46b40*/  PRMT R12, R8, 0x7632, R12 ;  /* 0x00007632080c7816 */ /* 0x000fe2000000000c */
[----:B------:R1:W-:Y:S04]  /*46b50*/  @P0 STG.E.U16 [R26.64], R5 ;  /* 0x000000051a000986 */ /* 0x0003e8000c101506 */
[----:B0-----:R-:W2:Y:S01]  /*46b60*/  LDL.LU R28, [R1+0x114] ;  /* 0x00011400011c7983 */ /* 0x001ea20000300800 */
[----:B-1----:R-:W-:-:S03]  /*46b70*/  IMAD.WIDE R26, R0, 0x2, R2 ;  /* 0x00000002001a7825 */ /* 0x002fc600078e0202 */
[----:B------:R-:W4:Y:S01]  /*46b80*/  LDL.LU R29, [R1+0x4] ;  /* 0x00000400011d7983 */ /* 0x000f220000300800 */
[----:B------:R-:W-:-:S03]  /*46b90*/  IMAD.WIDE R4, R0, 0x2, R24 ;  /* 0x0000000200047825 */ /* 0x000fc600078e0218 */
[----:B------:R-:W-:Y:S04]  /*46ba0*/  @P5 STG.E.U16 [R26.64], R12 ;  /* 0x0000000c1a005986 */ /* 0x000fe8000c101506 */
[----:B------:R0:W-:Y:S04]  /*46bb0*/  @P3 STG.E.U16 [R4.64], R16 ;  /* 0x0000001004003986 */ /* 0x0001e8000c101506 */
[----:B0-----:R-:W2:Y:S01]  /*46bc0*/  LDL.LU R16, [R1+0xe4] ;  /* 0x0000e40001107983 */ /* 0x001ea20000300800 */
[----:B------:R-:W-:Y:S02]  /*46bd0*/  ISETP.LT.AND P0, PT, R7, c[0x0][0x178], !P1 ;  /* 0x00005e0007007a0c */ /* 0x000fe40004f01270 */
[----:B------:R-:W-:-:S02]  /*46be0*/  ISETP.LT.AND P1, PT, R23, c[0x0][0x178], !P1 ;  /* 0x00005e0017007a0c */ /* 0x000fc40004f21270 */
[----:B------:R-:W-:Y:S02]  /*46bf0*/  IADD3 R8, R0, c[0x0][0x198], RZ ;  /* 0x0000660000087a10 */ /* 0x000fe40007ffe0ff */
[----:B------:R-:W-:Y:S02]  /*46c00*/  IADD3 R0, R19, 0x5a, RZ ;  /* 0x0000005a13007810 */ /* 0x000fe40007ffe0ff */
[----:B------:R-:W-:Y:S01]  /*46c10*/  ISETP.LT.AND P5, PT, R7, c[0x0][0x178], !P2 ;  /* 0x00005e0007007a0c */ /* 0x000fe200057a1270 */
[----:B------:R-:W-:Y:S01]  /*46c20*/  IMAD.WIDE R4, R8, 0x2, R2 ;  /* 0x0000000208047825 */ /* 0x000fe200078e0202 */
[----:B------:R-:W-:-:S03]  /*46c30*/  ISETP.GE.AND P3, PT, R0, c[0x0][0x17c], PT ;  /* 0x00005f0000007a0c */ /* 0x000fc60003f66270 */
[C---:B------:R-:W-:Y:S01]  /*46c40*/  IMAD.WIDE R26, R8.reuse, 0x2, R24 ;  /* 0x00000002081a7825 */ /* 0x040fe200078e0218 */
[----:B------:R-:W-:Y:S02]  /*46c50*/  IADD3 R0, R8, c[0x0][0x198], RZ ;  /* 0x0000660008007a10 */ /* 0x000fe40007ffe0ff */
[----:B------:R-:W-:Y:S02]  /*46c60*/  IADD3 R12, R19, 0x5b, RZ ;  /* 0x0000005b130c7810 */ /* 0x000fe40007ffe0ff */
[----:B------:R-:W-:Y:S02]  /*46c70*/  ISETP.LT.AND P2, PT, R23, c[0x0][0x178], !P2 ;  /* 0x00005e0017007a0c */ /* 0x000fe40005741270 */
[----:B------:R-:W-:Y:S01]  /*46c80*/  PRMT R20, R9, 0x7632, R20 ;  /* 0x0000763209147816 */ /* 0x000fe20000000014 */
[----:B--2---:R0:W-:Y:S01]  /*46c90*/  @P0 STG.E.U16 [R4.64], R16 ;  /* 0x0000001004000986 */ /* 0x0041e2000c101506 */
[----:B------:R-:W-:-:S03]  /*46ca0*/  ISETP.GE.AND P0, PT, R12, c[0x0][0x17c], PT ;  /* 0x00005f000c007a0c */ /* 0x000fc60003f06270 */
[----:B------:R1:W-:Y:S01]  /*46cb0*/  @P1 STG.E.U16 [R26.64], R9 ;  /* 0x000000091a001986 */ /* 0x0003e2000c101506 */
[----:B------:R-:W-:Y:S02]  /*46cc0*/  ISETP.LT.AND P1, PT, R7, c[0x0][0x178], !P4 ;  /* 0x00005e0007007a0c */ /* 0x000fe40006721270 */
[----:B------:R-:W-:Y:S02]  /*46cd0*/  PRMT R8, R16, 0x7632, R8 ;  /* 0x0000763210087816 */ /* 0x000fe40000000008 */
[C---:B------:R-:W-:Y:S01]  /*46ce0*/  IADD3 R12, R0.reuse, c[0x0][0x198], RZ ;  /* 0x00006600000c7a10 */ /* 0x040fe20007ffe0ff */
[----:B0-----:R-:W-:Y:S01]  /*46cf0*/  IMAD.WIDE R4, R0, 0x2, R2 ;  /* 0x0000000200047825 */ /* 0x001fe200078e0202 */
[----:B------:R-:W-:-:S03]  /*46d00*/  ISETP.LT.AND P4, PT, R23, c[0x0][0x178], !P4 ;  /* 0x00005e0017007a0c */ /* 0x000fc60006781270 */
[----:B-1----:R-:W-:Y:S01]  /*46d10*/  IMAD.WIDE R26, R0, 0x2, R24 ;  /* 0x00000002001a7825 */ /* 0x002fe200078e0218 */
[----:B------:R0:W-:Y:S04]  /*46d20*/  @P5 STG.E.U16 [R4.64], R8 ;  /* 0x0000000804005986 */ /* 0x0001e8000c101506 */
[----:B------:R1:W-:Y:S01]  /*46d30*/  @P2 STG.E.U16 [R26.64], R20 ;  /* 0x000000141a002986 */ /* 0x0003e2000c101506 */
[----:B0-----:R-:W-:Y:S01]  /*46d40*/  IMAD.WIDE R4, R12, 0x2, R2 ;  /* 0x000000020c047825 */ /* 0x001fe200078e0202 */
[----:B------:R-:W-:-:S04]  /*46d50*/  IADD3 R16, R19, 0x5c, RZ ;  /* 0x0000005c13107810 */ /* 0x000fc80007ffe0ff */
[----:B------:R0:W-:Y:S01]  /*46d60*/  @P1 STG.E.U16 [R4.64], R28 ;  /* 0x0000001c04001986 */ /* 0x0001e2000c101506 */
[----:B------:R-:W-:Y:S01]  /*46d70*/  ISETP.LT.AND P1, PT, R7, c[0x0][0x178], !P6 ;  /* 0x00005e0007007a0c */ /* 0x000fe20007721270 */
[----:B------:R-:W-:Y:S01]  /*46d80*/  IMAD.WIDE R8, R12, 0x2, R24 ;  /* 0x000000020c087825 */ /* 0x000fe200078e0218 */
[----:B------:R-:W-:Y:S02]  /*46d90*/  ISETP.GE.AND P5, PT, R16, c[0x0][0x17c], PT ;  /* 0x00005f0010007a0c */ /* 0x000fe40003fa6270 */
[----:B-1----:R-:W-:Y:S02]  /*46da0*/  PRMT R20, R28, 0x7632, R20 ;  /* 0x000076321c147816 */ /* 0x002fe40000000014 */
[----:B----4-:R1:W-:Y:S01]  /*46db0*/  @P4 STG.E.U16 [R8.64], R29 ;  /* 0x0000001d08004986 */ /* 0x0103e2000c101506 */
[----:B------:R-:W-:Y:S02]  /*46dc0*/  PRMT R16, R29, 0x7632, R16 ;  /* 0x000076321d107816 */ /* 0x000fe40000000010 */
[----:B0-----:R-:W-:-:S02]  /*46dd0*/  IADD3 R4, R12, c[0x0][0x198], RZ ;  /* 0x000066000c047a10 */ /* 0x001fc40007ffe0ff */
[----:B------:R-:W-:Y:S02]  /*46de0*/  ISETP.LT.AND P4, PT, R7, c[0x0][0x178], !P3 ;  /* 0x00005e0007007a0c */ /* 0x000fe40005f81270 */
[----:B------:R-:W2:Y:S01]  /*46df0*/  LDL.LU R7, [R1+0x11f8] ;  /* 0x0011f80001077983 */ /* 0x000ea20000300800 */
[----:B-1----:R-:W-:-:S05]  /*46e00*/  IMAD.WIDE R28, R4, 0x2, R2 ;  /* 0x00000002041c7825 */ /* 0x002fca00078e0202 */
[----:B------:R0:W-:Y:S04]  /*46e10*/  @P1 STG.E.U16 [R28.64], R20 ;  /* 0x000000141c001986 */ /* 0x0001e8000c101506 */
[----:B0-----:R-:W4:Y:S01]  /*46e20*/  LDL.LU R29, [R1+0x104] ;  /* 0x00010400011d7983 */ /* 0x001f220000300800 */
[----:B------:R-:W-:Y:S02]  /*46e30*/  IADD3 R0, R19, 0x5d, RZ ;  /* 0x0000005d13007810 */ /* 0x000fe40007ffe0ff */
[C---:B------:R-:W-:Y:S01]  /*46e40*/  ISETP.LT.AND P6, PT, R23.reuse, c[0x0][0x178], !P6 ;  /* 0x00005e0017007a0c */ /* 0x040fe200077c1270 */
[----:B------:R-:W2:Y:S01]  /*46e50*/  LDL.LU R28, [R1+0xf4] ;  /* 0x0000f400011c7983 */ /* 0x000ea20000300800 */
[----:B------:R-:W-:Y:S02]  /*46e60*/  ISETP.LT.AND P3, PT, R23, c[0x0][0x178], !P3 ;  /* 0x00005e0017007a0c */ /* 0x000fe40005f61270 */
[----:B------:R-:W-:-:S02]  /*46e70*/  ISETP.GE.AND P2, PT, R0, c[0x0][0x17c], PT ;  /* 0x00005f0000007a0c */ /* 0x000fc40003f46270 */
[C---:B------:R-:W-:Y:S01]  /*46e80*/  IADD3 R0, R4.reuse, c[0x0][0x198], RZ ;  /* 0x0000660004007a10 */ /* 0x040fe20007ffe0ff */
[----:B------:R-:W-:-:S04]  /*46e90*/  IMAD.WIDE R4, R4, 0x2, R24 ;  /* 0x0000000204047825 */ /* 0x000fc800078e0218 */
[----:B------:R-:W-:-:S04]  /*46ea0*/  IMAD.WIDE R8, R0, 0x2, R2 ;  /* 0x0000000200087825 */ /* 0x000fc800078e0202 */
[----:B------:R-:W-:Y:S01]  /*46eb0*/  IMAD.WIDE R26, R0, 0x2, R24 ;  /* 0x00000002001a7825 */ /* 0x000fe200078e0218 */
[----:B------:R-:W-:Y:S04]  /*46ec0*/  @P6 STG.E.U16 [R4.64], R16 ;  /* 0x0000001004006986 */ /* 0x000fe8000c101506 */
[----:B----4-:R-:W-:Y:S04]  /*46ed0*/  @P4 STG.E.U16 [R8.64], R29 ;  /* 0x0000001d08004986 */ /* 0x010fe8000c101506 */
[----:B------:R0:W-:Y:S04]  /*46ee0*/  @P3 STG.E.U16 [R26.64], R13 ;  /* 0x0000000d1a003986 */ /* 0x0001e8000c101506 */
[----:B0-----:R-:W4:Y:S01]  /*46ef0*/  LDL.LU R27, [R1+0x7c4] ;  /* 0x0007c400011b7983 */ /* 0x001f220000300800 */
[----:B------:R-:W-:-:S03]  /*46f00*/  PRMT R26, R29, 0x7632, R26 ;  /* 0x000076321d1a7816 */ /* 0x000fc6000000001a */
[----:B------:R-:W2:Y:S01]  /*46f10*/  LDL.LU R29, [R1+0xb4] ;  /* 0x0000b400011d7983 */ /* 0x000ea20000300800 */
[----:B------:R-:W-:Y:S02]  /*46f20*/  IADD3 R8, R0, c[0x0][0x198], RZ ;  /* 0x0000660000087a10 */ /* 0x000fe40007ffe0ff */
[----:B------:R-:W-:-:S03]  /*46f30*/  IADD3 R12, R19, 0x5e, RZ ;  /* 0x0000005e130c7810 */ /* 0x000fc60007ffe0ff */
[----:B------:R-:W-:Y:S01]  /*46f40*/  IMAD.WIDE R4, R8, 0x2, R2 ;  /* 0x0000000208047825 */ /* 0x000fe200078e0202 */
[----:B------:R-:W-:Y:S02]  /*46f50*/  ISETP.GE.AND P1, PT, R12, c[0x0][0x17c], PT ;  /* 0x00005f000c007a0c */ /* 0x000fe40003f26270 */
[C---:B------:R-:W-:Y:S02]  /*46f60*/  IADD3 R12, R19.reuse, 0x5f, RZ ;  /* 0x0000005f130c7810 */ /* 0x040fe40007ffe0ff */
[----:B------:R-:W-:Y:S02]  /*46f70*/  IADD3 R0, R19, 0x60, RZ ;  /* 0x0000006013007810 */ /* 0x000fe40007ffe0ff */
[C---:B------:R-:W-:Y:S01]  /*46f80*/  IADD3 R20, R8.reuse, c[0x0][0x198], RZ ;  /* 0x0000660008147a10 */ /* 0x040fe20007ffe0ff */
[----:B------:R-:W-:Y:S01]  /*46f90*/  IMAD.WIDE R8, R8, 0x2, R24 ;  /* 0x0000000208087825 */ /* 0x000fe200078e0218 */
[----:B------:R-:W-:Y:S02]  /*46fa0*/  PRMT R16, R13, 0x7632, R16 ;  /* 0x000076320d107816 */ /* 0x000fe40000000010 */
[----:B------:R-:W-:Y:S01]  /*46fb0*/  ISETP.GE.AND P3, PT, R12, c[0x0][0x17c], PT ;  /* 0x00005f000c007a0c */ /* 0x000fe20003f66270 */
[----:B------:R-:W-:Y:S01]  /*46fc0*/  IMAD.WIDE R12, R20, 0x2, R2 ;  /* 0x00000002140c7825 */ /* 0x000fe200078e0202 */
[----:B----4-:R-:W-:-:S02]  /*46fd0*/  ISETP.LT.AND P4, PT, R27, c[0x0][0x178], !P0 ;  /* 0x00005e001b007a0c */ /* 0x010fc40004781270 */
[----:B------:R-:W-:Y:S02]  /*46fe0*/  ISETP.LT.AND P0, PT, R23, c[0x0][0x178], !P0 ;  /* 0x00005e0017007a0c */ /* 0x000fe40004701270 */
[----:B------:R-:W-:-:S09]  /*46ff0*/  ISETP.LT.AND P6, PT, R27, c[0x0][0x178], !P5 ;  /* 0x00005e001b007a0c */ /* 0x000fd20006fc1270 */
[----:B------:R-:W-:Y:S01]  /*47000*/  @P4 STG.E.U16 [R4.64], R26 ;  /* 0x0000001a04004986 */ /* 0x000fe2000c101506 */
[----:B------:R-:W-:Y:S02]  /*47010*/  ISETP.GE.AND P4, PT, R0, c[0x0][0x17c], PT ;  /* 0x00005f0000007a0c */ /* 0x000fe40003f86270 */
[----:B------:R-:W-:Y:S01]  /*47020*/  IADD3 R0, R19, 0x61, RZ ;  /* 0x0000006113007810 */ /* 0x000fe20007ffe0ff */
[----:B------:R-:W-:Y:S03]  /*47030*/  @P0 STG.E.U16 [R8.64], R16 ;  /* 0x0000001008000986 */ /* 0x000fe6000c101506 */
[----:B------:R-:W-:Y:S01]  /*47040*/  ISETP.GE.AND P0, PT, R0, c[0x0][0x17c], PT ;  /* 0x00005f0000007a0c */ /* 0x000fe20003f06270 */
[----:B--2---:R0:W-:Y:S01]  /*47050*/  @P6 STG.E.U16 [R12.64], R28 ;  /* 0x0000001c0c006986 */ /* 0x0041e2000c101506 */
[----:B------:R-:W-:-:S03]  /*47060*/  PRMT R0, R28, 0x7632, R0 ;  /* 0x000076321c007816 */ /* 0x000fc60000000000 */
[----:B0-----:R-:W2:Y:S01]  /*47070*/  LDL.LU R28, [R1+0xa8] ;  /* 0x0000a800011c7983 */ /* 0x001ea20000300800 */
[----:B------:R-:W-:Y:S01]  /*47080*/  ISETP.LT.AND P5, PT, R23, c[0x0][0x178], !P5 ;  /* 0x00005e0017007a0c */ /* 0x000fe20006fa1270 */
[C-C-:B------:R-:W-:Y:S01]  /*47090*/  IMAD.WIDE R4, R20.reuse, 0x2, R24.reuse ;  /* 0x0000000214047825 */ /* 0x140fe200078e0218 */
[----:B------:R-:W-:Y:S01]  /*470a0*/  ISETP.LT.AND P6, PT, R27, c[0x0][0x178], !P2 ;  /* 0x00005e001b007a0c */ /* 0x000fe200057c1270 */
[----:B------:R-:W4:Y:S01]  /*470b0*/  LDL.LU R13, [R1+0x28] ;  /* 0x00002800010d7983 */ /* 0x000f220000300800 */
[----:B------:R-:W-:Y:S02]  /*470c0*/  IADD3 R20, R20, c[0x0][0x198], RZ ;  /* 0x0000660014147a10 */ /* 0x000fe40007ffe0ff */
[----:B------:R-:W-:Y:S01]  /*470d0*/  ISETP.LT.AND P2, PT, R23, c[0x0][0x178], !P2 ;  /* 0x00005e0017007a0c */ /* 0x000fe20005741270 */
[----:B------:R-:W3:Y:S02]  /*470e0*/  LDL.LU R26, [R1+0xc8] ;  /* 0x0000c800011a7983 */ /* 0x000ee40000300800 */
[----:B------:R-:W-:-:S04]  /*470f0*/  IMAD.WIDE R8, R20, 0x2, R24 ;  /* 0x0000000214087825 */ /* 0x000fc800078e0218 */
[----:B------:R0:W-:Y:S01]  /*47100*/  @P5 STG.E.U16 [R4.64], R17 ;  /* 0x0000001104005986 */ /* 0x0001e2000c101506 */
[----:B------:R-:W-:Y:S02]  /*47110*/  ISETP.LT.AND P5, PT, R27, c[0x0][0x178], !P1 ;  /* 0x00005e001b007a0c */ /* 0x000fe40004fa1270 */
[----:B------:R-:W-:Y:S01]  /*47120*/  ISETP.LT.AND P1, PT, R23, c[0x0][0x178], !P1 ;  /* 0x00005e0017007a0c */ /* 0x000fe20004f21270 */
[C---:B0-----:R-:W-:Y:S01]  /*47130*/  IMAD.WIDE R4, R20.reuse, 0x2, R2 ;  /* 0x0000000214047825 */ /* 0x041fe200078e0202 */
[----:B------:R-:W-:Y:S02]  /*47140*/  IADD3 R20, R20, c[0x0][0x198], RZ ;  /* 0x0000660014147a10 */ /* 0x000fe40007ffe0ff */
[----:B------:R-:W-:Y:S02]  /*47150*/  PRMT R17, R17, 0x7632, R17 ;  /* 0x0000763211117816 */ /* 0x000fe40000000011 */
[----:B------:R0:W-:Y:S04]  /*47160*/  @P6 STG.E.U16 [R4.64], R0 ;  /* 0x0000000004006986 */ /* 0x0001e8000c101506 */
[----:B------:R1:W-:Y:S01]  /*47170*/  @P2 STG.E.U16 [R8.64], R17 ;  /* 0x0000001108002986 */ /* 0x0003e2000c101506 */
[----:B------:R-:W-:Y:S01]  /*47180*/  ISETP.LT.AND P2, PT, R27, c[0x0][0x178], !P3 ;  /* 0x00005e001b007a0c */ /* 0x000fe20005f41270 */
[----:B0-----:R-:W-:Y:S01]  /*47190*/  IMAD.WIDE R4, R20, 0x2, R2 ;  /* 0x0000000214047825 */ /* 0x001fe200078e0202 */
[----:B------:R-:W-:-:S04]  /*471a0*/  IADD3 R0, R19, 0x63, RZ ;  /* 0x0000006313007810 */ /* 0x000fc80007ffe0ff */
[----:B------:R0:W-:Y:S01]  /*471b0*/  @P5 STG.E.U16 [R4.64], R29 ;  /* 0x0000001d04005986 */ /* 0x0001e2000c101506 */
[----:B------:R-:W-:Y:S02]  /*471c0*/  ISETP.GE.AND P5, PT, R0, c[0x0][0x17c], PT ;  /* 0x00005f0000007a0c */ /* 0x000fe40003fa6270 */
[----:B------:R-:W-:Y:S01]  /*471d0*/  PRMT R0, R29, 0x7632, R0 ;  /* 0x000076321d007816 */ /* 0x000fe20000000000 */
[C---:B-1----:R-:W-:Y:S01]  /*471e0*/  IMAD.WIDE R8, R20.reuse, 0x2, R24 ;  /* 0x0000000214087825 */ /* 0x042fe200078e0218 */
[----:B------:R-:W-:Y:S01]  /*471f0*/  IADD3 R20, R20, c[0x0][0x198], RZ ;  /* 0x0000660014147a10 */ /* 0x000fe20007ffe0ff */
[----:B0-----:R-:W3:Y:S01]  /*47200*/  LDL.LU R29, [R1+0x38] ;  /* 0x00003800011d7983 */ /* 0x001ee20000300800 */
[----:B------:R-:W-:-:S03]  /*47210*/  ISETP.LT.AND P3, PT, R23, c[0x0][0x178], !P3 ;  /* 0x00005e0017007a0c */ /* 0x000fc60005f61270 */
[----:B------:R-:W-:Y:S01]  /*47220*/  IMAD.WIDE R4, R20, 0x2, R2 ;  /* 0x0000000214047825 */ /* 0x000fe200078e0202 */
[----:B------:R0:W-:Y:S01]  /*47230*/  @P1 STG.E.U16 [R8.64], R21 ;  /* 0x0000001508001986 */ /* 0x0001e2000c101506 */
[----:B------:R-:W-:-:S03]  /*47240*/  ISETP.LT.AND P1, PT, R27, c[0x0][0x178], !P4 ;  /* 0x00005e001b007a0c */ /* 0x000fc60006721270 */
[----:B------:R1:W-:Y:S01]  /*47250*/  @P2 STG.E.U16 [R4.64], R0 ;  /* 0x0000000004002986 */ /* 0x0003e2000c101506 */
[C---:B0-----:R-:W-:Y:S01]  /*47260*/  IMAD.WIDE R8, R20.reuse, 0x2, R24 ;  /* 0x0000000214087825 */ /* 0x041fe200078e0218 */
[----:B------:R-:W-:Y:S02]  /*47270*/  IADD3 R20, R20, c[0x0][0x198], RZ ;  /* 0x0000660014147a10 */ /* 0x000fe40007ffe0ff */
[----:B-1----:R-:W-:Y:S02]  /*47280*/  IADD3 R0, R19, 0x64, RZ ;  /* 0x0000006413007810 */ /* 0x002fe40007ffe0ff */
[----:B------:R-:W-:Y:S01]  /*47290*/  PRMT R21, R21, 0x7632, R21 ;  /* 0x0000763215157816 */ /* 0x000fe20000000015 */
[----:B------:R-:W-:Y:S01]  /*472a0*/  IMAD.WIDE R4, R20, 0x2, R2 ;  /* 0x0000000214047825 */ /* 0x000fe200078e0202 */
[----:B------:R-:W-:Y:S02]  /*472b0*/  ISETP.GE.AND P2, PT, R0, c[0x0][0x17c], PT ;  /* 0x00005f0000007a0c */ /* 0x000fe40003f46270 */
[----:B------:R-:W-:Y:S01]  /*472c0*/  IADD3 R0, R19, 0x65, RZ ;  /* 0x0000006513007810 */ /* 0x000fe20007ffe0ff */
[----:B------:R-:W-:Y:S04]  /*472d0*/  @P3 STG.E.U16 [R8.64], R21 ;  /* 0x0000001508003986 */ /* 0x000fe8000c101506 */
[----:B--2---:R0:W-:Y:S01]  /*472e0*/  @P1 STG.E.U16 [R4.64], R28 ;  /* 0x0000001c04001986 */ /* 0x0041e2000c101506 */
[----:B------:R-:W-:-:S02]  /*472f0*/  ISETP.GE.AND P1, PT, R0, c[0x0][0x17c], PT ;  /* 0x00005f0000007a0c */ /* 0x000fc40003f26270 */
[----:B------:R-:W-:Y:S02]  /*47300*/  PRMT R0, R28, 0x7632, R0 ;  /* 0x000076321c007816 */ /* 0x000fe40000000000 */
[----:B0-----:R-:W2:Y:S01]  /*47310*/  LDL.LU R28, [R1+0xd8] ;  /* 0x0000d800011c7983 */ /* 0x001ea20000300800 */
[----:B------:R-:W-:Y:S02]  /*47320*/  ISETP.LT.AND P4, PT, R23, c[0x0][0x178], !P4 ;  /* 0x00005e0017007a0c */ /* 0x000fe40006781270 */
[----:B------:R-:W-:Y:S02]  /*47330*/  IADD3 R12, R19, 0x62, RZ ;  /* 0x00000062130c7810 */ /* 0x000fe40007ffe0ff */
[----:B------:R-:W-:Y:S02]  /*47340*/  ISETP.LT.AND P3, PT, R27, c[0x0][0x178], !P0 ;  /* 0x00005e001b007a0c */ /* 0x000fe40004761270 */
[----:B------:R-:W-:Y:S02]  /*47350*/  ISETP.GE.AND P6, PT, R12, c[0x0][0x17c], PT ;  /* 0x00005f000c007a0c */ /* 0x000fe40003fc6270 */
[C---:B------:R-:W-:Y:S01]  /*47360*/  IADD3 R12, R20.reuse, c[0x0][0x198], RZ ;  /* 0x00006600140c7a10 */ /* 0x040fe20007ffe0ff */
[----:B------:R-:W-:Y:S01]  /*47370*/  IMAD.WIDE R4, R20, 0x2, R24 ;  /* 0x0000000214047825 */ /* 0x000fe200078e0218 */
[----:B------:R-:W-:-:S03]  /*47380*/  ISETP.LT.AND P0, PT, R23, c[0x0][0x178], !P0 ;  /* 0x00005e0017007a0c */ /* 0x000fc60004701270 */
[C---:B------:R-:W-:Y:S01]  /*47390*/  IMAD.WIDE R8, R12.reuse, 0x2, R2 ;  /* 0x000000020c087825 */ /* 0x040fe200078e0202 */
[----:B----4-:R0:W-:Y:S01]  /*473a0*/  @P4 STG.E.U16 [R4.64], R13 ;  /* 0x0000000d04004986 */ /* 0x0101e2000c101506 */
[----:B------:R-:W-:Y:S02]  /*473b0*/  ISETP.LT.AND P4, PT, R27, c[0x0][0x178], !P6 ;  /* 0x00005e001b007a0c */ /* 0x000fe40007781270 */
[----:B------:R-:W-:Y:S01]  /*473c0*/  ISETP.LT.AND P6, PT, R23, c[0x0][0x178], !P6 ;  /* 0x00005e0017007a0c */ /* 0x000fe200077c1270 */
[----:B------:R1:W-:Y:S01]  /*473d0*/  @P3 STG.E.U16 [R8.64], R0 ;  /* 0x0000000008003986 */ /* 0x0003e2000c101506 */
[----:B------:R-:W-:Y:S01]  /*473e0*/  PRMT R16, R13, 0x7632, R16 ;  /* 0x000076320d107816 */ /* 0x000fe20000000010 */
[C---:B0-----:R-:W-:Y:S01]  /*473f0*/  IMAD.WIDE R4, R12.reuse, 0x2, R24 ;  /* 0x000000020c047825 */ /* 0x041fe200078e0218 */
[----:B-1----:R-:W-:-:S04]  /*47400*/  IADD3 R0, R12, c[0x0][0x198], RZ ;  /* 0x000066000c007a10 */ /* 0x002fc80007ffe0ff */
[----:B------:R-:W-:Y:S01]  /*47410*/  @P0 STG.E.U16 [R4.64], R16 ;  /* 0x0000001004000986 */ /* 0x000fe2000c101506 */
[----:B------:R-:W-:-:S04]  /*47420*/  IMAD.WIDE R8, R0, 0x2, R2 ;  /* 0x0000000200087825 */ /* 0x000fc800078e0202 */
[----:B------:R-:W-:Y:S01]  /*47430*/  IMAD.WIDE R12, R0, 0x2, R24 ;  /* 0x00000002000c7825 */ /* 0x000fe200078e0218 */
[----:B---3--:R-:W-:Y:S04]  /*47440*/  @P4 STG.E.U16 [R8.64], R26 ;  /* 0x0000001a08004986 */ /* 0x008fe8000c101506 */
[----:B------:R0:W-:Y:S01]  /*47450*/  @P6 STG.E.U16 [R12.64], R29 ;  /* 0x0000001d0c006986 */ /* 0x0001e2000c101506 */
[----:B------:R-:W-:Y:S02]  /*47460*/  PRMT R21, R29, 0x7632, R21 ;  /* 0x000076321d157816 */ /* 0x000fe40000000015 */
[----:B------:R-:W-:Y:S01]  /*47470*/  IADD3 R20, R19, 0x67, RZ ;  /* 0x0000006713147810 */ /* 0x000fe20007ffe0ff */
[----:B0-----:R-:W3:Y:S01]  /*47480*/  LDL.LU R29, [R1+0xe8] ;  /* 0x0000e800011d7983 */ /* 0x001ee20000300800 */
[----:B------:R-:W-:-:S02]  /*47490*/  ISETP.LT.AND P4, PT, R27, c[0x0][0x178], !P5 ;  /* 0x00005e001b007a0c */ /* 0x000fc40006f81270 */
[----:B------:R-:W-:Y:S02]  /*474a0*/  ISETP.LT.AND P5, PT, R23, c[0x0][0x178], !P5 ;  /* 0x00005e0017007a0c */ /* 0x000fe40006fa1270 */
[----:B------:R-:W-:Y:S02]  /*474b0*/  IADD3 R8, R0, c[0x0][0x198], RZ ;  /* 0x0000660000087a10 */ /* 0x000fe40007ffe0ff */
[----:B------:R-:W-:Y:S02]  /*474c0*/  ISETP.LT.AND P6, PT, R27, c[0x0][0x178], !P2 ;  /* 0x00005e001b007a0c */ /* 0x000fe400057c1270 */
[----:B------:R-:W-:Y:S02]  /*474d0*/  ISETP.GE.AND P0, PT, R20, c[0x0][0x17c], PT ;  /* 0x00005f0014007a0c */ /* 0x000fe40003f06270 */
[C---:B------:R-:W-:Y:S01]  /*474e0*/  IADD3 R20, R8.reuse, c[0x0][0x198], RZ ;  /* 0x0000660008147a10 */ /* 0x040fe20007ffe0ff */
[----:B------:R-:W-:Y:S01]  /*474f0*/  IMAD.WIDE R4, R8, 0x2, R2 ;  /* 0x0000000208047825 */ /* 0x000fe200078e0202 */
[----:B------:R-:W-:-:S02]  /*47500*/  PRMT R0, R26, 0x7632, R0 ;  /* 0x000076321a007816 */ /* 0x000fc40000000000 */
[----:B------:R-:W-:Y:S01]  /*47510*/  IADD3 R26, R19, 0x68, RZ ;  /* 0x00000068131a7810 */ /* 0x000fe20007ffe0ff */
[----:B------:R-:W-:-:S04]  /*47520*/  IMAD.WIDE R8, R8, 0x2, R24 ;  /* 0x0000000208087825 */ /* 0x000fc800078e0218 */
[----:B------:R-:W-:Y:S01]  /*47530*/  IMAD.WIDE R12, R20, 0x2, R2 ;  /* 0x00000002140c7825 */ /* 0x000fe200078e0202 */
[----:B------:R0:W-:Y:S01]  /*47540*/  @P4 STG.E.U16 [R4.64], R0 ;  /* 0x0000000004004986 */ /* 0x0001e2000c101506 */
[----:B------:R-:W-:-:S03]  /*47550*/  ISETP.GE.AND P4, PT, R26, c[0x0][0x17c], PT ;  /* 0x00005f001a007a0c */ /* 0x000fc60003f86270 */
[----:B------:R-:W-:Y:S04]  /*47560*/  @P5 STG.E.U16 [R8.64], R21 ;  /* 0x0000001508005986 */ /* 0x000fe8000c101506 */
[----:B------:R-:W4:Y:S04]  /*47570*/  LDL.LU R26, [R1+0x118] ;  /* 0x00011800011a7983 */ /* 0x000f280000300800 */
[----:B--2---:R1:W-:Y:S01]  /*47580*/  @P6 STG.E.U16 [R12.64], R28 ;  /* 0x0000001c0c006986 */ /* 0x0043e2000c101506 */
[----:B0-----:R-:W-:-:S03]  /*47590*/  PRMT R0, R28, 0x7632, R0 ;  /* 0x000076321c007816 */ /* 0x001fc60000000000 */
[----:B-1----:R-:W2:Y:S01]  /*475a0*/  LDL.LU R28, [R1+0x8] ;  /* 0x00000800011c7983 */ /* 0x002ea20000300800 */
[----:B------:R-:W-:Y:S02]  /*475b0*/  ISETP.LT.AND P2, PT, R23, c[0x0][0x178], !P2 ;  /* 0x00005e0017007a0c */ /* 0x000fe40005741270 */
[----:B------:R-:W-:Y:S02]  /*475c0*/  IADD3 R17, R19, 0x66, RZ ;  /* 0x0000006613117810 */ /* 0x000fe40007ffe0ff */
[----:B------:R-:W-:Y:S02]  /*475d0*/  ISETP.LT.AND P5, PT, R27, c[0x0][0x178], !P1 ;  /* 0x00005e001b007a0c */ /* 0x000fe40004fa1270 */
[----:B------:R-:W-:Y:S01]  /*475e0*/  ISETP.GE.AND P3, PT, R17, c[0x0][0x17c], PT ;  /* 0x00005f0011007a0c */ /* 0x000fe20003f66270 */
[C---:B------:R-:W-:Y:S01]  /*475f0*/  IMAD.WIDE R16, R20.reuse, 0x2, R24 ;  /* 0x0000000214107825 */ /* 0x040fe200078e0218 */
[----:B------:R-:W-:Y:S02]  /*47600*/  ISETP.LT.AND P1, PT, R23, c[0x0][0x178], !P1 ;  /* 0x00005e0017007a0c */ /* 0x000fe40004f21270 */
[----:B------:R-:W-:-:S02]  /*47610*/  IADD3 R8, R20, c[0x0][0x198], RZ ;  /* 0x0000660014087a10 */ /* 0x000fc40007ffe0ff */
[----:B------:R-:W-:Y:S01]  /*47620*/  ISETP.LT.AND P6, PT, R27, c[0x0][0x178], !P3 ;  /* 0x00005e001b007a0c */ /* 0x000fe20005fc1270 */
[----:B------:R0:W-:Y:S01]  /*47630*/  @P2 STG.E.U16 [R16.64], R6 ;  /* 0x0000000610002986 */ /* 0x0001e2000c101506 */
[----:B------:R-:W-:Y:S01]  /*47640*/  IADD3 R12, R19, 0x69, RZ ;  /* 0x00000069130c7810 */ /* 0x000fe20007ffe0ff */
[----:B------:R-:W-:Y:S01]  /*47650*/  IMAD.WIDE R4, R8, 0x2, R2 ;  /* 0x0000000208047825 */ /* 0x000fe200078e0202 */
[----:B------:R-:W-:Y:S02]  /*47660*/  ISETP.LT.AND P3, PT, R23, c[0x0][0x178], !P3 ;  /* 0x00005e0017007a0c */ /* 0x000fe40005f61270 */
[----:B------:R-:W-:Y:S02]  /*47670*/  ISETP.GE.AND P2, PT, R12, c[0x0][0x17c], PT ;  /* 0x00005f000c007a0c */ /* 0x000fe40003f46270 */
[C---:B0-----:R-:W-:Y:S01]  /*47680*/  IADD3 R16, R8.reuse, c[0x0][0x198], RZ ;  /* 0x0000660008107a10 */ /* 0x041fe20007ffe0ff */
[----:B------:R-:W-:Y:S01]  /*47690*/  IMAD.WIDE R8, R8, 0x2, R24 ;  /* 0x0000000208087825 */ /* 0x000fe200078e0218 */
[----:B------:R-:W-:-:S03]  /*476a0*/  PRMT R6, R6, 0x7632, R6 ;  /* 0x0000763206067816 */ /* 0x000fc60000000006 */
[----:B------:R-:W-:Y:S01]  /*476b0*/  IMAD.WIDE R12, R16, 0x2, R2 ;  /* 0x00000002100c7825 */ /* 0x000fe200078e0202 */
[----:B------:R0:W-:Y:S04]  /*476c0*/  @P5 STG.E.U16 [R4.64], R0 ;  /* 0x0000000004005986 */ /* 0x0001e8000c101506 */
[----:B------:R1:W-:Y:S01]  /*476d0*/  @P1 STG.E.U16 [R8.64], R6 ;  /* 0x0000000608001986 */ /* 0x0003e2000c101506 */
[----:B0-----:R-:W-:-:S03]  /*476e0*/  IADD3 R0, R19, 0x6b, RZ ;  /* 0x0000006b13007810 */ /* 0x001fc60007ffe0ff */
[----:B---3--:R0:W-:Y:S01]  /*476f0*/  @P6 STG.E.U16 [R12.64], R29 ;  /* 0x0000001d0c006986 */ /* 0x0081e2000c101506 */
[----:B-1----:R-:W-:Y:S01]  /*47700*/  PRMT R6, R29, 0x7632, R6 ;  /* 0x000076321d067816 */ /* 0x002fe20000000006 */
[----:B------:R-:W-:Y:S01]  /*47710*/  IMAD.WIDE R4, R16, 0x2, R24 ;  /* 0x0000000210047825 */ /* 0x000fe200078e0218 */
[----:B------:R-:W-:Y:S02]  /*47720*/  ISETP.LT.AND P6, PT, R27, c[0x0][0x178], !P0 ;  /* 0x00005e001b007a0c */ /* 0x000fe400047c1270 */
[----:B------:R-:W-:Y:S02]  /*47730*/  ISETP.LT.AND P0, PT, R23, c[0x0][0x178], !P0 ;  /* 0x00005e0017007a0c */ /* 0x000fe40004701270 */
[----:B------:R-:W-:Y:S01]  /*47740*/  ISETP.GE.AND P1, PT, R0, c[0x0][0x17c], PT ;  /* 0x00005f0000007a0c */ /* 0x000fe20003f26270 */
[----:B0-----:R-:W3:Y:S01]  /*47750*/  LDL.LU R29, [R1+0x108] ;  /* 0x00010800011d7983 */ /* 0x001ee20000300800 */
[----:B------:R-:W-:-:S03]  /*47760*/  IADD3 R0, R16, c[0x0][0x198], RZ ;  /* 0x0000660010007a10 */ /* 0x000fc60007ffe0ff */
[----:B------:R0:W-:Y:S01]  /*47770*/  @P3 STG.E.U16 [R4.64], R10 ;  /* 0x0000000a04003986 */ /* 0x0001e2000c101506 */
[----:B------:R-:W-:Y:S01]  /*47780*/  ISETP.LT.AND P3, PT, R27, c[0x0][0x178], !P4 ;  /* 0x00005e001b007a0c */ /* 0x000fe20006761270 */
[----:B------:R-:W-:Y:S01]  /*47790*/  IMAD.WIDE R8, R0, 0x2, R24 ;  /* 0x0000000200087825 */ /* 0x000fe200078e0218 */
[----:B------:R-:W-:-:S03]  /*477a0*/  ISETP.LT.AND P4, PT, R23, c[0x0][0x178], !P4 ;  /* 0x00005e0017007a0c */ /* 0x000fc60006781270 */
[----:B0-----:R-:W-:Y:S01]  /*477b0*/  IMAD.WIDE R4, R0, 0x2, R2 ;  /* 0x0000000200047825 */ /* 0x001fe200078e0202 */
[----:B------:R-:W-:Y:S02]  /*477c0*/  PRMT R10, R10, 0x7632, R10 ;  /* 0x000076320a0a7816 */ /* 0x000fe4000000000a */
[----:B------:R-:W-:Y:S02]  /*477d0*/  IADD3 R0, R0, c[0x0][0x198], RZ ;  /* 0x0000660000007a10 */ /* 0x000fe40007ffe0ff */
[----:B------:R0:W-:Y:S04]  /*477e0*/  @P6 STG.E.U16 [R4.64], R6 ;  /* 0x0000000604006986 */ /* 0x0001e8000c101506 */
[----:B------:R1:W-:Y:S01]  /*477f0*/  @P0 STG.E.U16 [R8.64], R10 ;  /* 0x0000000a08000986 */ /* 0x0003e2000c101506 */
[----:B0-----:R-:W-:-:S04]  /*47800*/  IMAD.WIDE R4, R0, 0x2, R2 ;  /* 0x0000000200047825 */ /* 0x001fc800078e0202 */
[----:B-1----:R-:W-:Y:S01]  /*47810*/  IMAD.WIDE R8, R0, 0x2, R24 ;  /* 0x0000000200087825 */ /* 0x002fe200078e0218 */
[----:B----4-:R-:W-:Y:S04]  /*47820*/  @P3 STG.E.U16 [R4.64], R26 ;  /* 0x0000001a04003986 */ /* 0x010fe8000c101506 */
[----:B--2---:R0:W-:Y:S01]  /*47830*/  @P4 STG.E.U16 [R8.64], R28 ;  /* 0x0000001c08004986 */ /* 0x0041e2000c101506 */
[----:B------:R-:W-:-:S03]  /*47840*/  PRMT R10, R28, 0x7632, R10 ;  /* 0x000076321c0a7816 */ /* 0x000fc6000000000a */
[----:B0-----:R-:W2:Y:S01]  /*47850*/  LDL.LU R28, [R1+0xf8] ;  /* 0x0000f800011c7983 */ /* 0x001ea20000300800 */
[----:B------:R-:W-:Y:S02]  /*47860*/  IADD3 R17, R19, 0x6a, RZ ;  /* 0x0000006a13117810 */ /* 0x000fe40007ffe0ff */
[----:B------:R-:W-:Y:S02]  /*47870*/  ISETP.LT.AND P0, PT, R27, c[0x0][0x178], !P2 ;  /* 0x00005e001b007a0c */ /* 0x000fe40005701270 */
[----:B------:R-:W-:Y:S02]  /*47880*/  ISETP.GE.AND P5, PT, R17, c[0x0][0x17c], PT ;  /* 0x00005f0011007a0c */ /* 0x000fe40003fa6270 */
[----:B------:R-:W-:Y:S02]  /*47890*/  IADD3 R6, R19, 0x6d, RZ ;  /* 0x0000006d13067810 */ /* 0x000fe40007ffe0ff */
[----:B------:R-:W-:Y:S02]  /*478a0*/  IADD3 R0, R0, c[0x0][0x198], RZ ;  /* 0x0000660000007a10 */ /* 0x000fe40007ffe0ff */
[----:B------:R-:W-:-:S02]  /*478b0*/  ISETP.LT.AND P2, PT, R23, c[0x0][0x178], !P2 ;  /* 0x00005e0017007a0c */ /* 0x000fc40005741270 */
[----:B------:R-:W-:Y:S01]  /*478c0*/  ISETP.LT.AND P4, PT, R27, c[0x0][0x178], !P5 ;  /* 0x00005e001b007a0c */ /* 0x000fe20006f81270 */
[----:B------:R-:W-:Y:S01]  /*478d0*/  IMAD.WIDE R4, R0, 0x2, R2 ;  /* 0x0000000200047825 */ /* 0x000fe200078e0202 */
[----:B------:R-:W-:Y:S02]  /*478e0*/  ISETP.GE.AND P3, PT, R6, c[0x0][0x17c], PT ;  /* 0x00005f0006007a0c */ /* 0x000fe40003f66270 */
[----:B------:R-:W-:Y:S01]  /*478f0*/  PRMT R6, R26, 0x7632, R6 ;  /* 0x000076321a067816 */ /* 0x000fe20000000006 */
[C---:B------:R-:W-:Y:S01]  /*47900*/  IMAD.WIDE R8, R0.reuse, 0x2, R24 ;  /* 0x0000000200087825 */ /* 0x040fe200078e0218 */
[----:B------:R-:W-:-:S03]  /*47910*/  IADD3 R0, R0, c[0x0][0x198], RZ ;  /* 0x0000660000007a10 */ /* 0x000fc60007ffe0ff */
[----:B------:R0:W-:Y:S01]  /*47920*/  @P0 STG.E.U16 [R4.64], R6 ;  /* 0x0000000604000986 */ /* 0x0001e2000c101506 */
[----:B------:R-:W-:-:S03]  /*47930*/  ISETP.LT.AND P5, PT, R23, c[0x0][0x178], !P5 ;  /* 0x00005e0017007a0c */ /* 0x000fc60006fa1270 */
[----:B------:R1:W-:Y:S01]  /*47940*/  @P2 STG.E.U16 [R8.64], R10 ;  /* 0x0000000a08002986 */ /* 0x0003e2000c101506 */
[----:B------:R-:W-:Y:S01]  /*47950*/  ISETP.LT.AND P2, PT, R27, c[0x0][0x178], !P1 ;  /* 0x00005e001b007a0c */ /* 0x000fe20004f41270 */
[----:B0-----:R-:W-:Y:S01]  /*47960*/  IMAD.WIDE R4, R0, 0x2, R2 ;  /* 0x0000000200047825 */ /* 0x001fe200078e0202 */
[----:B------:R-:W-:-:S04]  /*47970*/  IADD3 R6, R19, 0x6e, RZ ;  /* 0x0000006e13067810 */ /* 0x000fc80007ffe0ff */
[----:B------:R-:W-:Y:S02]  /*47980*/  ISETP.GE.AND P0, PT, R6, c[0x0][0x17c], PT ;  /* 0x00005f0006007a0c */ /* 0x000fe40003f06270 */
[----:B------:R-:W-:Y:S02]  /*47990*/  IADD3 R6, R0, c[0x0][0x198], RZ ;  /* 0x0000660000067a10 */ /* 0x000fe40007ffe0ff */
[C---:B------:R-:W-:Y:S02]  /*479a0*/  IADD3 R12, R19.reuse, 0x6c, RZ ;  /* 0x0000006c130c7810 */ /* 0x040fe40007ffe0ff */
[----:B-1----:R-:W-:Y:S01]  /*479b0*/  IADD3 R8, R19, 0x6f, RZ ;  /* 0x0000006f13087810 */ /* 0x002fe20007ffe0ff */
[----:B---3--:R0:W-:Y:S01]  /*479c0*/  @P4 STG.E.U16 [R4.64], R29 ;  /* 0x0000001d04004986 */ /* 0x0081e2000c101506 */
[----:B------:R-:W-:Y:S02]  /*479d0*/  ISETP.GE.AND P6, PT, R12, c[0x0][0x17c], PT ;  /* 0x00005f000c007a0c */ /* 0x000fe40003fc6270 */
[----:B------:R-:W-:Y:S01]  /*479e0*/  ISETP.GE.AND P4, PT, R8, c[0x0][0x17c], PT ;  /* 0x00005f0008007a0c */ /* 0x000fe20003f86270 */
[----:B------:R-:W-:-:S04]  /*479f0*/  IMAD.WIDE R8, R6, 0x2, R2 ;  /* 0x0000000206087825 */ /* 0x000fc800078e0202 */
[----:B0-----:R-:W-:Y:S01]  /*47a00*/  IMAD.WIDE R4, R0, 0x2, R24 ;  /* 0x0000000200047825 */ /* 0x001fe200078e0218 */
[----:B------:R-:W-:Y:S02]  /*47a10*/  PRMT R0, R29, 0x7632, R0 ;  /* 0x000076321d007816 */ /* 0x000fe40000000000 */
[----:B------:R-:W3:Y:S01]  /*47a20*/  LDL.LU R29, [R1+0xb8] ;  /* 0x0000b800011d7983 */ /* 0x000ee20000300800 */
[----:B------:R-:W-:-:S03]  /*47a30*/  ISETP.LT.AND P1, PT, R23, c[0x0][0x178], !P1 ;  /* 0x00005e0017007a0c */ /* 0x000fc60004f21270 */
[----:B------:R0:W-:Y:S01]  /*47a40*/  @P5 STG.E.U16 [R4.64], R14 ;  /* 0x0000000e04005986 */ /* 0x0001e2000c101506 */
[----:B------:R-:W-:-:S03]  /*47a50*/  ISETP.LT.AND P5, PT, R27, c[0x0][0x178], !P6 ;  /* 0x00005e001b007a0c */ /* 0x000fc600077a1270 */
[----:B------:R1:W-:Y:S04]  /*47a60*/  @P2 STG.E.U16 [R8.64], R0 ;  /* 0x0000000008002986 */ /* 0x0003e8000c101506 */
[----:B------:R-:W4:Y:S01]  /*47a70*/  LDL.LU R21, [R1+0xac] ;  /* 0x0000ac0001157983 */ /* 0x000f220000300800 */
[----:B0-----:R-:W-:Y:S01]  /*47a80*/  PRMT R14, R14, 0x7632, R14 ;  /* 0x000076320e0e7816 */ /* 0x001fe2000000000e */
[C---:B------:R-:W-:Y:S01]  /*47a90*/  IMAD.WIDE R4, R6.reuse, 0x2, R24 ;  /* 0x0000000206047825 */ /* 0x040fe200078e0218 */
[----:B-1----:R-:W-:Y:S02]  /*47aa0*/  IADD3 R0, R6, c[0x0][0x198], RZ ;  /* 0x0000660006007a10 */ /* 0x002fe40007ffe0ff */
[----:B------:R-:W-:-:S03]  /*47ab0*/  IADD3 R6, R19, 0x71, RZ ;  /* 0x0000007113067810 */ /* 0x000fc60007ffe0ff */
[----:B------:R-:W-:Y:S01]  /*47ac0*/  IMAD.WIDE R8, R0, 0x2, R2 ;  /* 0x0000000200087825 */ /* 0x000fe200078e0202 */
[----:B------:R-:W-:Y:S01]  /*47ad0*/  @P1 STG.E.U16 [R4.64], R14 ;  /* 0x0000000e04001986 */ /* 0x000fe2000c101506 */
[----:B------:R-:W-:-:S03]  /*47ae0*/  ISETP.GE.AND P1, PT, R6, c[0x0][0x17c], PT ;  /* 0x00005f0006007a0c */ /* 0x000fc60003f26270 */
[----:B--2---:R0:W-:Y:S01]  /*47af0*/  @P5 STG.E.U16 [R8.64], R28 ;  /* 0x0000001c08005986 */ /* 0x0041e2000c101506 */
[----:B------:R-:W-:-:S03]  /*47b00*/  PRMT R6, R28, 0x7632, R6 ;  /* 0x000076321c067816 */ /* 0x000fc60000000006 */
[----:B0-----:R-:W2:Y:S01]  /*47b10*/  LDL.LU R28, [R1+0x2c] ;  /* 0x00002c00011c7983 */ /* 0x001ea20000300800 */
[----:B------:R-:W-:Y:S01]  /*47b20*/  ISETP.LT.AND P6, PT, R23, c[0x0][0x178], !P6 ;  /* 0x00005e0017007a0c */ /* 0x000fe200077c1270 */
[C---:B------:R-:W-:Y:S01]  /*47b30*/  IMAD.WIDE R12, R0.reuse, 0x2, R24 ;  /* 0x00000002000c7825 */ /* 0x040fe200078e0218 */
[----:B------:R-:W-:Y:S01]  /*47b40*/  ISETP.LT.AND P5, PT, R27, c[0x0][0x178], !P3 ;  /* 0x00005e001b007a0c */ /* 0x000fe20005fa1270 */
[----:B------:R-:W2:Y:S01]  /*47b50*/  LDL.LU R26, [R1+0xcc] ;  /* 0x0000cc00011a7983 */ /* 0x000ea20000300800 */
[----:B------:R-:W-:Y:S02]  /*47b60*/  ISETP.LT.AND P3, PT, R23, c[0x0][0x178], !P3 ;  /* 0x00005e0017007a0c */ /* 0x000fe40005f61270 */
[----:B------:R-:W-:-:S07]  /*47b70*/  IADD3 R8, R0, c[0x0][0x198], RZ ;  /* 0x0000660000087a10 */ /* 0x000fce0007ffe0ff */
[----:B------:R0:W-:Y:S01]  /*47b80*/  @P6 STG.E.U16 [R12.64], R18 ;  /* 0x000000120c006986 */ /* 0x0001e2000c101506 */
[----:B------:R-:W-:Y:S02]  /*47b90*/  ISETP.LT.AND P6, PT, R27, c[0x0][0x178], !P0 ;  /* 0x00005e001b007a0c */ /* 0x000fe400047c1270 */
[----:B------:R-:W-:Y:S02]  /*47ba0*/  ISETP.LT.AND P0, PT, R23, c[0x0][0x178], !P0 ;  /* 0x00005e0017007a0c */ /* 0x000fe40004701270 */
[C---:B------:R-:W-:Y:S01]  /*47bb0*/  IADD3 R0, R8.reuse, c[0x0][0x198], RZ ;  /* 0x0000660008007a10 */ /* 0x040fe20007ffe0ff */
[----:B------:R-:W-:Y:S01]  /*47bc0*/  IMAD.WIDE R4, R8, 0x2, R2 ;  /* 0x0000000208047825 */ /* 0x000fe200078e0202 */
[----:B------:R-:W-:-:S03]  /*47bd0*/  IADD3 R10, R19, 0x70, RZ ;  /* 0x00000070130a7810 */ /* 0x000fc60007ffe0ff */
[----:B------:R-:W-:Y:S01]  /*47be0*/  IMAD.WIDE R8, R8, 0x2, R24 ;  /* 0x0000000208087825 */ /* 0x000fe200078e0218 */
[----:B0-----:R-:W-:-:S03]  /*47bf0*/  PRMT R18, R18, 0x7632, R18 ;  /* 0x0000763212127816 */ /* 0x001fc60000000012 */
[C---:B------:R-:W-:Y:S01]  /*47c00*/  IMAD.WIDE R12, R0.reuse, 0x2, R2 ;  /* 0x00000002000c7825 */ /* 0x040fe200078e0202 */
[----:B------:R0:W-:Y:S03]  /*47c10*/  @P5 STG.E.U16 [R4.64], R6 ;  /* 0x0000000604005986 */ /* 0x0001e6000c101506 */
[----:B------:R-:W-:Y:S01]  /*47c20*/  IMAD.WIDE R16, R0, 0x2, R24 ;  /* 0x0000000200107825 */ /* 0x000fe200078e0218 */
[----:B------:R1:W-:Y:S01]  /*47c30*/  @P3 STG.E.U16 [R8.64], R18 ;  /* 0x0000001208003986 */ /* 0x0003e2000c101506 */
[----:B------:R-:W-:Y:S02]  /*47c40*/  ISETP.GE.AND P2, PT, R10, c[0x0][0x17c], PT ;  /* 0x00005f000a007a0c */ /* 0x000fe40003f46270 */
[----:B------:R-:W-:Y:S02]  /*47c50*/  IADD3 R10, R19, 0x72, RZ ;  /* 0x00000072130a7810 */ /* 0x000fe40007ffe0ff */
[----:B------:R-:W-:-:S02]  /*47c60*/  ISETP.LT.AND P3, PT, R27, c[0x0][0x178], !P2 ;  /* 0x00005e001b007a0c */ /* 0x000fc40005761270 */
[----:B------:R-:W-:Y:S02]  /*47c70*/  ISETP.GE.AND P5, PT, R10, c[0x0][0x17c], PT ;  /* 0x00005f000a007a0c */ /* 0x000fe40003fa6270 */
[----:B0-----:R-:W-:Y:S01]  /*47c80*/  IADD3 R4, R0, c[0x0][0x198], RZ ;  /* 0x0000660000047a10 */ /* 0x001fe20007ffe0ff */
[----:B---3--:R0:W-:Y:S04]  /*47c90*/  @P6 STG.E.U16 [R12.64], R29 ;  /* 0x0000001d0c006986 */ /* 0x0081e8000c101506 */
[----:B------:R3:W-:Y:S01]  /*47ca0*/  @P0 STG.E.U16 [R16.64], R22 ;  /* 0x0000001610000986 */ /* 0x0007e2000c101506 */
[----:B------:R-:W-:Y:S02]  /*47cb0*/  ISETP.LT.AND P0, PT, R27, c[0x0][0x178], !P4 ;  /* 0x00005e001b007a0c */ /* 0x000fe40006701270 */
[----:B------:R-:W-:-:S02]  /*47cc0*/  ISETP.LT.AND P4, PT, R23, c[0x0][0x178], !P4 ;  /* 0x00005e0017007a0c */ /* 0x000fc40006781270 */
[----:B------:R-:W-:Y:S01]  /*47cd0*/  PRMT R10, R29, 0x7632, R10 ;  /* 0x000076321d0a7816 */ /* 0x000fe2000000000a */
[C---:B-1----:R-:W-:Y:S01]  /*47ce0*/  IMAD.WIDE R8, R4.reuse, 0x2, R2 ;  /* 0x0000000204087825 */ /* 0x042fe200078e0202 */
[----:B------:R-:W-:Y:S01]  /*47cf0*/  ISETP.LT.AND P2, PT, R23, c[0x0][0x178], !P2 ;  /* 0x00005e0017007a0c */ /* 0x000fe20005741270 */
[----:B0-----:R-:W2:Y:S01]  /*47d00*/  LDL.LU R29, [R1+0x3c] ;  /* 0x00003c00011d7983 */ /* 0x001ea20000300800 */
[C---:B------:R-:W-:Y:S01]  /*47d10*/  IADD3 R6, R4.reuse, c[0x0][0x198], RZ ;  /* 0x0000660004067a10 */ /* 0x040fe20007ffe0ff */
[----:B------:R-:W-:Y:S01]  /*47d20*/  IMAD.WIDE R4, R4, 0x2, R24 ;  /* 0x0000000204047825 */ /* 0x000fe200078e0218 */
[----:B---3--:R-:W-:-:S03]  /*47d30*/  PRMT R22, R22, 0x7632, R22 ;  /* 0x0000763216167816 */ /* 0x008fc60000000016 */
[----:B------:R0:W-:Y:S04]  /*47d40*/  @P0 STG.E.U16 [R8.64], R10 ;  /* 0x0000000a08000986 */ /* 0x0001e8000c101506 */
[----:B------:R1:W-:Y:S01]  /*47d50*/  @P4 STG.E.U16 [R4.64], R22 ;  /* 0x0000001604004986 */ /* 0x0003e2000c101506 */
[----:B0-----:R-:W-:-:S04]  /*47d60*/  IMAD.WIDE R8, R6, 0x2, R2 ;  /* 0x0000000206087825 */ /* 0x001fc800078e0202 */
[----:B-1----:R-:W-:Y:S01]  /*47d70*/  IMAD.WIDE R4, R6, 0x2, R24 ;  /* 0x0000000206047825 */ /* 0x002fe200078e0218 */
[----:B----4-:R-:W-:Y:S01]  /*47d80*/  @P3 STG.E.U16 [R8.64], R21 ;  /* 0x0000001508003986 */ /* 0x010fe2000c101506 */
[----:B--2---:R-:W-:-:S03]  /*47d90*/  PRMT R10, R28, 0x7632, R10 ;  /* 0x000076321c0a7816 */ /* 0x004fc6000000000a */
[----:B------:R0:W-:Y:S04]  /*47da0*/  @P2 STG.E.U16 [R4.64], R28 ;  /* 0x0000001c04002986 */ /* 0x0001e8000c101506 */
[----:B0-----:R-:W2:Y:S01]  /*47db0*/  LDL.LU R28, [R1+0xdc] ;  /* 0x0000dc00011c7983 */ /* 0x001ea20000300800 */
[----:B------:R-:W-:Y:S02]  /*47dc0*/  ISETP.LT.AND P3, PT, R27, c[0x0][0x178], !P1 ;  /* 0x00005e001b007a0c */ /* 0x000fe40004f61270 */
[----:B------:R-:W-:Y:S02]  /*47dd0*/  ISETP.LT.AND P1, PT, R23, c[0x0][0x178], !P1 ;  /* 0x00005e0017007a0c */ /* 0x000fe40004f21270 */
[C---:B------:R-:W-:Y:S02]  /*47de0*/  IADD3 R12, R19.reuse, 0x73, RZ ;  /* 0x00000073130c7810 */ /* 0x040fe40007ffe0ff */
[----:B------:R-:W-:-:S02]  /*47df0*/  IADD3 R0, R19, 0x74, RZ ;  /* 0x0000007413007810 */ /* 0x000fc40007ffe0ff */
[----:B------:R-:W-:Y:S02]  /*47e00*/  IADD3 R13, R6, c[0x0][0x198], RZ ;  /* 0x00006600060d7a10 */ /* 0x000fe40007ffe0ff */
[----:B------:R-:W-:Y:S02]  /*47e10*/  ISETP.LT.AND P4, PT, R27, c[0x0][0x178], !P5 ;  /* 0x00005e001b007a0c */ /* 0x000fe40006f81270 */
[----:B------:R-:W-:Y:S01]  /*47e20*/  ISETP.LT.AND P5, PT, R23, c[0x0][0x178], !P5 ;  /* 0x00005e0017007a0c */ /* 0x000fe20006fa1270 */
[C---:B------:R-:W-:Y:S01]  /*47e30*/  IMAD.WIDE R4, R13.reuse, 0x2, R2 ;  /* 0x000000020d047825 */ /* 0x040fe200078e0202 */
[----:B------:R-:W-:Y:S02]  /*47e40*/  ISETP.GE.AND P6, PT, R12, c[0x0][0x17c], PT ;  /* 0x00005f000c007a0c */ /* 0x000fe40003fc6270 */
[----:B------:R-:W-:Y:S01]  /*47e50*/  ISETP.GE.AND P0, PT, R0, c[0x0][0x17c], PT ;  /* 0x00005f0000007a0c */ /* 0x000fe20003f06270 */
[----:B------:R-:W-:Y:S01]  /*47e60*/  IMAD.WIDE R8, R13, 0x2, R24 ;  /* 0x000000020d087825 */ /* 0x000fe200078e0218 */
[----:B------:R-:W-:-:S02]  /*47e70*/  PRMT R0, R21, 0x7632, R0 ;  /* 0x0000763215007816 */ /* 0x000fc40000000000 */
[----:B------:R-:W-:Y:S02]  /*47e80*/  IADD3 R12, R19, 0x75, RZ ;  /* 0x00000075130c7810 */ /* 0x000fe40007ffe0ff */
[----:B------:R-:W-:Y:S01]  /*47e90*/  IADD3 R6, R13, c[0x0][0x198], RZ ;  /* 0x000066000d067a10 */ /* 0x000fe20007ffe0ff */
[----:B------:R0:W-:Y:S01]  /*47ea0*/  @P3 STG.E.U16 [R4.64], R0 ;  /* 0x0000000004003986 */ /* 0x0001e2000c101506 */
[----:B------:R-:W-:-:S03]  /*47eb0*/  ISETP.GE.AND P2, PT, R12, c[0x0][0x17c], PT ;  /* 0x00005f000c007a0c */ /* 0x000fc60003f46270 */
[C---:B------:R-:W-:Y:S01]  /*47ec0*/  IMAD.WIDE R12, R6.reuse, 0x2, R2 ;  /* 0x00000002060c7825 */ /* 0x040fe200078e0202 */
[----:B------:R1:W-:Y:S01]  /*47ed0*/  @P1 STG.E.U16 [R8.64], R10 ;  /* 0x0000000a08001986 */ /* 0x0003e2000c101506 */
[----:B------:R-:W-:Y:S02]  /*47ee0*/  ISETP.LT.AND P1, PT, R27, c[0x0][0x178], !P6 ;  /* 0x00005e001b007a0c */ /* 0x000fe40007721270 */
[C---:B------:R-:W-:Y:S01]  /*47ef0*/  IADD3 R17, R6.reuse, c[0x0][0x198], RZ ;  /* 0x0000660006117a10 */ /* 0x040fe20007ffe0ff */
[----:B0-----:R-:W-:Y:S01]  /*47f00*/  IMAD.WIDE R4, R6, 0x2, R24 ;  /* 0x0000000206047825 */ /* 0x001fe200078e0218 */
[----:B------:R-:W-:Y:S01]  /*47f10*/  @P4 STG.E.U16 [R12.64], R26 ;  /* 0x0000001a0c004986 */ /* 0x000fe2000c101506 */
[----:B------:R-:W-:Y:S02]  /*47f20*/  ISETP.LT.AND P6, PT, R23, c[0x0][0x178], !P6 ;  /* 0x00005e0017007a0c */ /* 0x000fe400077c1270 */
[----:B------:R-:W-:Y:S01]  /*47f30*/  ISETP.LT.AND P4, PT, R27, c[0x0][0x178], !P0 ;  /* 0x00005e001b007a0c */ /* 0x000fe20004781270 */
[----:B-1----:R-:W-:Y:S01]  /*47f40*/  IMAD.WIDE R8, R17, 0x2, R2 ;  /* 0x0000000211087825 */ /* 0x002fe200078e0202 */
[----:B------:R-:W-:-:S02]  /*47f50*/  PRMT R0, R26, 0x7632, R0 ;  /* 0x000076321a007816 */ /* 0x000fc40000000000 */
[----:B------:R-:W-:Y:S02]  /*47f60*/  IADD3 R6, R17, c[0x0][0x198], RZ ;  /* 0x0000660011067a10 */ /* 0x000fe40007ffe0ff */
[----:B------:R-:W-:Y:S01]  /*47f70*/  PRMT R10, R29, 0x7632, R10 ;  /* 0x000076321d0a7816 */ /* 0x000fe2000000000a */
[----:B------:R0:W-:Y:S04]  /*47f80*/  @P5 STG.E.U16 [R4.64], R29 ;  /* 0x0000001d04005986 */ /* 0x0001e8000c101506 */
[----:B------:R1:W-:Y:S04]  /*47f90*/  @P1 STG.E.U16 [R8.64], R0 ;  /* 0x0000000008001986 */ /* 0x0003e8000c101506 */
[----:B0-----:R-:W3:Y:S01]  /*47fa0*/  LDL.LU R29, [R1+0xec] ;  /* 0x0000ec00011d7983 */ /* 0x001ee20000300800 */
[----:B------:R-:W-:-:S04]  /*47fb0*/  IMAD.WIDE R4, R17, 0x2, R24 ;  /* 0x0000000211047825 */ /* 0x000fc800078e0218 */
[----:B-1----:R-:W-:Y:S01]  /*47fc0*/  IMAD.WIDE R8, R6, 0x2, R2 ;  /* 0x0000000206087825 */ /* 0x002fe200078e0202 */
[----:B------:R-:W-:Y:S04]  /*47fd0*/  @P6 STG.E.U16 [R4.64], R10 ;  /* 0x0000000a04006986 */ /* 0x000fe8000c101506 */
[----:B--2---:R0:W-:Y:S02]  /*47fe0*/  @P4 STG.E.U16 [R8.64], R28 ;  /* 0x0000001c08004986 */ /* 0x0041e4000c101506 */
[----:B0-----:R-:W-:Y:S02]  /*47ff0*/  PRMT R9, R28, 0x7632, R9 ;  /* 0x000076321c097816 */ /* 0x001fe40000000009 */
[----:B------:R-:W2:Y:S01]  /*48000*/  LDL.LU R28, [R1+0x11c] ;  /* 0x00011c00011c7983 */ /* 0x000ea20000300800 */
[----:B------:R-:W-:-:S02]  /*48010*/  ISETP.LT.AND P0, PT, R23, c[0x0][0x178], !P0 ;  /* 0x00005e0017007a0c */ /* 0x000fc40004701270 */
[----:B------:R-:W-:Y:S01]  /*48020*/  IADD3 R14, R19, 0x76, RZ ;  /* 0x00000076130e7810 */ /* 0x000fe20007ffe0ff */
[----:B------:R-:W-:Y:S01]  /*48030*/  IMAD.WIDE R4, R6, 0x2, R24 ;  /* 0x0000000206047825 */ /* 0x000fe200078e0218 */
[----:B------:R-:W-:Y:S01]  /*48040*/  ISETP.LT.AND P6, PT, R27, c[0x0][0x178], !P2 ;  /* 0x00005e001b007a0c */ /* 0x000fe200057c1270 */
[----:B------:R-:W4:Y:S01]  /*48050*/  LDL.LU R26, [R1+0xc] ;  /* 0x00000c00011a7983 */ /* 0x000f220000300800 */
[----:B------:R-:W-:Y:S02]  /*48060*/  ISETP.GE.AND P3, PT, R14, c[0x0][0x17c], PT ;  /* 0x00005f000e007a0c */ /* 0x000fe40003f66270 */
[----:B------:R-:W-:Y:S02]  /*48070*/  IADD3 R17, R6, c[0x0][0x198], RZ ;  /* 0x0000660006117a10 */ /* 0x000fe40007ffe0ff */
[----:B------:R-:W-:-:S03]  /*48080*/  ISETP.LT.AND P2, PT, R23, c[0x0][0x178], !P2 ;  /* 0x00005e0017007a0c */ /* 0x000fc60005741270 */
[----:B------:R0:W-:Y:S01]  /*48090*/  @P0 STG.E.U16 [R4.64], R7 ;  /* 0x0000000704000986 */ /* 0x0001e2000c101506 */
[----:B------:R-:W-:Y:S02]  /*480a0*/  ISETP.LT.AND P0, PT, R27, c[0x0][0x178], !P3 ;  /* 0x00005e001b007a0c */ /* 0x000fe40005f01270 */
[----:B------:R-:W-:Y:S02]  /*480b0*/  ISETP.LT.AND P3, PT, R23, c[0x0][0x178], !P3 ;  /* 0x00005e0017007a0c */ /* 0x000fe40005f61270 */
[----:B------:R-:W-:Y:S02]  /*480c0*/  IADD3 R13, R17, c[0x0][0x198], RZ ;  /* 0x00006600110d7a10 */ /* 0x000fe40007ffe0ff */
[----:B------:R-:W-:Y:S01]  /*480d0*/  IADD3 R8, R19, 0x7a, RZ ;  /* 0x0000007a13087810 */ /* 0x000fe20007ffe0ff */
[----:B0-----:R-:W-:Y:S01]  /*480e0*/  IMAD.WIDE R4, R17, 0x2, R2 ;  /* 0x0000000211047825 */ /* 0x001fe200078e0202 */
[----:B------:R-:W-:Y:S02]  /*480f0*/  IADD3 R16, R19, 0x77, RZ ;  /* 0x0000007713107810 */ /* 0x000fe40007ffe0ff */
[----:B------:R-:W-:-:S02]  /*48100*/  PRMT R0, R7, 0x7632, R0 ;  /* 0x0000763207007816 */ /* 0x000fc40000000000 */
[----:B------:R0:W-:Y:S01]  /*48110*/  @P6 STG.E.U16 [R4.64], R9 ;  /* 0x0000000904006986 */ /* 0x0001e2000c101506 */
[----:B------:R-:W-:Y:S01]  /*48120*/  IADD3 R14, R19, 0x78, RZ ;  /* 0x00000078130e7810 */ /* 0x000fe20007ffe0ff */
[----:B------:R-:W-:Y:S01]  /*48130*/  IMAD.WIDE R6, R13, 0x2, R2 ;  /* 0x000000020d067825 */ /* 0x000fe200078e0202 */
[----:B------:R-:W-:Y:S02]  /*48140*/  ISETP.GE.AND P6, PT, R8, c[0x0][0x17c], PT ;  /* 0x00005f0008007a0c */ /* 0x000fe40003fc6270 */
[----:B------:R-:W-:Y:S02]  /*48150*/  ISETP.GE.AND P5, PT, R16, c[0x0][0x17c], PT ;  /* 0x00005f0010007a0c */ /* 0x000fe40003fa6270 */
[----:B------:R-:W-:Y:S01]  /*48160*/  IADD3 R12, R19, 0x79, RZ ;  /* 0x00000079130c7810 */ /* 0x000fe20007ffe0ff */
[----:B0-----:R-:W-:Y:S01]  /*48170*/  IMAD.WIDE R4, R17, 0x2, R24 ;  /* 0x0000000211047825 */ /* 0x001fe200078e0218 */
[----:B------:R-:W-:-:S03]  /*48180*/  ISETP.GE.AND P1, PT, R14, c[0x0][0x17c], PT ;  /* 0x00005f000e007a0c */ /* 0x000fc60003f26270 */
[----:B------:R-:W-:Y:S01]  /*48190*/  IMAD.WIDE R8, R13, 0x2, R24 ;  /* 0x000000020d087825 */ /* 0x000fe200078e0218 */
[----:B------:R-:W-:Y:S01]  /*481a0*/  @P2 STG.E.U16 [R4.64], R0 ;  /* 0x0000000004002986 */ /* 0x000fe2000c101506 */
[----:B------:R-:W-:-:S03]  /*481b0*/  ISETP.GE.AND P4, PT, R12, c[0x0][0x17c], PT ;  /* 0x00005f000c007a0c */ /* 0x000fc60003f86270 */
[----:B---3--:R0:W-:Y:S01]  /*481c0*/  @P0 STG.E.U16 [R6.64], R29 ;  /* 0x0000001d06000986 */ /* 0x0081e2000c101506 */
[----:B------:R-:W-:Y:S02]  /*481d0*/  ISETP.LT.AND P0, PT, R27, c[0x0][0x178], !P5 ;  /* 0x00005e001b007a0c */ /* 0x000fe40006f01270 */
[----:B------:R-:W-:Y:S01]  /*481e0*/  ISETP.LT.AND P5, PT, R23, c[0x0][0x178], !P5 ;  /* 0x00005e0017007a0c */ /* 0x000fe20006fa1270 */
[----:B------:R1:W-:Y:S01]  /*481f0*/  @P3 STG.E.U16 [R8.64], R11 ;  /* 0x0000000b08003986 */ /* 0x0003e2000c101506 */
[----:B------:R-:W-:Y:S02]  /*48200*/  IADD3 R13, R13, c[0x0][0x198], RZ ;  /* 0x000066000d0d7a10 */ /* 0x000fe40007ffe0ff */
[----:B------:R-:W-:Y:S02]  /*48210*/  PRMT R12, R29, 0x7632, R12 ;  /* 0x000076321d0c7816 */ /* 0x000fe4000000000c */
[----:B------:R-:W-:Y:S01]  /*48220*/  ISETP.LT.AND P3, PT, R27, c[0x0][0x178], !P1 ;  /* 0x00005e001b007a0c */ /* 0x000fe20004f61270 */
[----:B0-----:R-:W3:Y:S01]  /*48230*/  LDL.LU R29, [R1+0x10c] ;  /* 0x00010c00011d7983 */ /* 0x001ee20000300800 */
[C---:B------:R-:W-:Y:S01]  /*48240*/  IADD3 R17, R13.reuse, c[0x0][0x198], RZ ;  /* 0x000066000d117a10 */ /* 0x040fe20007ffe0ff */
[----:B------:R-:W-:Y:S01]  /*48250*/  IMAD.WIDE R4, R13, 0x2, R2 ;  /* 0x000000020d047825 */ /* 0x000fe200078e0202 */
[----:B------:R-:W-:-:S02]  /*48260*/  PRMT R14, R11, 0x7632, R14 ;  /* 0x000076320b0e7816 */ /* 0x000fc4000000000e */
[----:B------:R-:W-:Y:S01]  /*48270*/  IADD3 R0, R19, 0x7c, RZ ;  /* 0x0000007c13007810 */ /* 0x000fe20007ffe0ff */
[----:B------:R-:W-:Y:S01]  /*48280*/  IMAD.WIDE R6, R13, 0x2, R24 ;  /* 0x000000020d067825 */ /* 0x000fe200078e0218 */
[----:B------:R-:W-:Y:S03]  /*48290*/  @P0 STG.E.U16 [R4.64], R12 ;  /* 0x0000000c04000986 */ /* 0x000fe6000c101506 */
[----:B-1----:R-:W-:Y:S01]  /*482a0*/  IMAD.WIDE R8, R17, 0x2, R2 ;  /* 0x0000000211087825 */ /* 0x002fe200078e0202 */
[----:B------:R-:W-:Y:S01]  /*482b0*/  ISETP.GE.AND P0, PT, R0, c[0x0][0x17c], PT ;  /* 0x00005f0000007a0c */ /* 0x000fe20003f06270 */
[----:B------:R-:W-:Y:S01]  /*482c0*/  @P5 STG.E.U16 [R6.64], R14 ;  /* 0x0000000e06005986 */ /* 0x000fe2000c101506 */
[----:B--2---:R-:W-:-:S03]  /*482d0*/  PRMT R0, R28, 0x7632, R0 ;  /* 0x000076321c007816 */ /* 0x004fc60000000000 */
[----:B------:R0:W-:Y:S04]  /*482e0*/  @P3 STG.E.U16 [R8.64], R28 ;  /* 0x0000001c08003986 */ /* 0x0001e8000c101506 */
[----:B0-----:R-:W2:Y:S01]  /*482f0*/  LDL.LU R28, [R1+0xfc] ;  /* 0x0000fc00011c7983 */ /* 0x001ea20000300800 */
[----:B------:R-:W-:Y:S02]  /*48300*/  IADD3 R10, R19, 0x7b, RZ ;  /* 0x0000007b130a7810 */ /* 0x000fe40007ffe0ff */
[----:B------:R-:W-:Y:S02]  /*48310*/  ISETP.LT.AND P1, PT, R23, c[0x0][0x178], !P1 ;  /* 0x00005e0017007a0c */ /* 0x000fe40004f21270 */
[----:B------:R-:W-:Y:S01]  /*48320*/  ISETP.GE.AND P2, PT, R10, c[0x0][0x17c], PT ;  /* 0x00005f000a007a0c */ /* 0x000fe20003f46270 */
[----:B------:R-:W-:Y:S01]  /*48330*/  IMAD.WIDE R10, R17, 0x2, R24 ;  /* 0x00000002110a7825 */ /* 0x000fe200078e0218 */
[----:B------:R-:W-:-:S02]  /*48340*/  ISETP.LT.AND P3, PT, R27, c[0x0][0x178], !P4 ;  /* 0x00005e001b007a0c */ /* 0x000fc40006761270 */
[----:B------:R-:W-:Y:S02]  /*48350*/  ISETP.LT.AND P4, PT, R23, c[0x0][0x178], !P4 ;  /* 0x00005e0017007a0c */ /* 0x000fe40006781270 */
[----:B------:R-:W-:Y:S02]  /*48360*/  IADD3 R17, R17, c[0x0][0x198], RZ ;  /* 0x0000660011117a10 */ /* 0x000fe40007ffe0ff */
[----:B------:R-:W-:Y:S02]  /*48370*/  ISETP.LT.AND P5, PT, R27, c[0x0][0x178], !P6 ;  /* 0x00005e001b007a0c */ /* 0x000fe400077a1270 */
[C---:B------:R-:W-:Y:S01]  /*48380*/  IADD3 R21, R17.reuse, c[0x0][0x198], RZ ;  /* 0x0000660011157a10 */ /* 0x040fe20007ffe0ff */
[----:B------:R-:W-:Y:S01]  /*48390*/  IMAD.WIDE R4, R17, 0x2, R2 ;  /* 0x0000000211047825 */ /* 0x000fe200078e0202 */
[----:B----4-:R-:W-:-:S03]  /*483a0*/  PRMT R16, R26, 0x7632, R16 ;  /* 0x000076321a107816 */ /* 0x010fc60000000010 */
[----:B------:R-:W-:Y:S01]  /*483b0*/  IMAD.WIDE R6, R17, 0x2, R24 ;  /* 0x0000000211067825 */ /* 0x000fe200078e0218 */
[----:B------:R0:W-:Y:S01]  /*483c0*/  @P1 STG.E.U16 [R10.64], R26 ;  /* 0x0000001a0a001986 */ /* 0x0001e2000c101506 */
[----:B------:R-:W-:Y:S02]  /*483d0*/  ISETP.LT.AND P6, PT, R23, c[0x0][0x178], !P6 ;  /* 0x00005e0017007a0c */ /* 0x000fe400077c1270 */
[----:B------:R-:W-:Y:S01]  /*483e0*/  IMAD.WIDE R8, R21, 0x2, R2 ;  /* 0x0000000215087825 */ /* 0x000fe200078e0202 */
[----:B------:R1:W-:Y:S01]  /*483f0*/  @P3 STG.E.U16 [R4.64], R0 ;  /* 0x0000000004003986 */ /* 0x0003e2000c101506 */
[----:B------:R-:W-:-:S03]  /*48400*/  IADD3 R13, R19, 0x7d, RZ ;  /* 0x0000007d130d7810 */ /* 0x000fc60007ffe0ff */
[----:B------:R4:W-:Y:S01]  /*48410*/  @P4 STG.E.U16 [R6.64], R16 ;  /* 0x0000001006004986 */ /* 0x0009e2000c101506 */
[----:B------:R-:W-:Y:S02]  /*48420*/  ISETP.LT.AND P4, PT, R27, c[0x0][0x178], !P2 ;  /* 0x00005e001b007a0c */ /* 0x000fe40005781270 */
[----:B------:R-:W-:Y:S02]  /*48430*/  ISETP.LT.AND P2, PT, R23, c[0x0][0x178], !P2 ;  /* 0x00005e0017007a0c */ /* 0x000fe40005741270 */
[----:B0-----:R-:W-:Y:S02]  /*48440*/  IADD3 R11, R21, c[0x0][0x198], RZ ;  /* 0x00006600150b7a10 */ /* 0x001fe40007ffe0ff */
[----:B------:R-:W-:Y:S02]  /*48450*/  IADD3 R12, R19, 0x7e, RZ ;  /* 0x0000007e130c7810 */ /* 0x000fe40007ffe0ff */
[----:B------:R-:W-:Y:S01]  /*48460*/  ISETP.GE.AND P1, PT, R13, c[0x0][0x17c], PT ;  /* 0x00005f000d007a0c */ /* 0x000fe20003f26270 */
[----:B-1----:R-:W-:Y:S01]  /*48470*/  IMAD.WIDE R4, R21, 0x2, R24 ;  /* 0x0000000215047825 */ /* 0x002fe200078e0218 */
[----:B------:R-:W-:-:S02]  /*48480*/  IADD3 R13, R11, c[0x0][0x198], RZ ;  /* 0x000066000b0d7a10 */ /* 0x000fc40007ffe0ff */
[----:B------:R-:W-:Y:S01]  /*48490*/  ISETP.GE.AND P3, PT, R12, c[0x0][0x17c], PT ;  /* 0x00005f000c007a0c */ /* 0x000fe20003f66270 */
[----:B----4-:R-:W-:Y:S01]  /*484a0*/  IMAD.WIDE R6, R11, 0x2, R2 ;  /* 0x000000020b067825 */ /* 0x010fe200078e0202 */
[----:B------:R-:W-:Y:S02]  /*484b0*/  IADD3 R12, R19, 0x7f, RZ ;  /* 0x0000007f130c7810 */ /* 0x000fe40007ffe0ff */
[----:B------:R-:W-:Y:S01]  /*484c0*/  PRMT R0, R15, 0x7632, R0 ;  /* 0x000076320f007816 */ /* 0x000fe20000000000 */
[----:B------:R-:W2:Y:S04]  /*484d0*/  LDL.LU R19, [R1+0x11f4] ;  /* 0x0011f40001137983 */ /* 0x000ea80000300800 */
[----:B---3--:R0:W-:Y:S01]  /*484e0*/  @P5 STG.E.U16 [R8.64], R29 ;  /* 0x0000001d08005986 */ /* 0x0081e2000c101506 */
[----:B------:R-:W-:-:S02]  /*484f0*/  ISETP.LT.AND P5, PT, R27, c[0x0][0x178], !P0 ;  /* 0x00005e001b007a0c */ /* 0x000fc400047a1270 */
[----:B------:R-:W-:Y:S01]  /*48500*/  PRMT R14, R29, 0x7632, R14 ;  /* 0x000076321d0e7816 */ /* 0x000fe2000000000e */
[----:B------:R1:W-:Y:S01]  /*48510*/  @P6 STG.E.U16 [R4.64], R15 ;  /* 0x0000000f04006986 */ /* 0x0003e2000c101506 */
[----:B------:R-:W-:-:S03]  /*48520*/  ISETP.GE.AND P6, PT, R12, c[0x0][0x17c], PT ;  /* 0x00005f000c007a0c */ /* 0x000fc60003fc6270 */
[----:B------:R3:W-:Y:S01]  /*48530*/  @P4 STG.E.U16 [R6.64], R14 ;  /* 0x0000000e06004986 */ /* 0x0007e2000c101506 */
[----:B0-----:R-:W-:-:S03]  /*48540*/  IMAD.WIDE R8, R11, 0x2, R24 ;  /* 0x000000020b087825 */ /* 0x001fc600078e0218 */
[----:B------:R-:W2:Y:S01]  /*48550*/  LDL.LU R29, [R1+0xbc] ;  /* 0x0000bc00011d7983 */ /* 0x000ea20000300800 */
[----:B------:R-:W-:-:S03]  /*48560*/  IMAD.WIDE R10, R13, 0x2, R2 ;  /* 0x000000020d0a7825 */ /* 0x000fc600078e0202 */
[----:B------:R0:W-:Y:S01]  /*48570*/  @P2 STG.E.U16 [R8.64], R0 ;  /* 0x0000000008002986 */ /* 0x0001e2000c101506 */
[C---:B------:R-:W-:Y:S02]  /*48580*/  ISETP.LT.AND P4, PT, R27.reuse, c[0x0][0x178], !P3 ;  /* 0x00005e001b007a0c */ /* 0x040fe40005f81270 */
[----:B------:R-:W-:Y:S02]  /*48590*/  ISETP.LT.AND P2, PT, R27, c[0x0][0x178], !P6 ;  /* 0x00005e001b007a0c */ /* 0x000fe40007741270 */
[C---:B------:R-:W-:Y:S02]  /*485a0*/  ISETP.LT.AND P0, PT, R23.reuse, c[0x0][0x178], !P0 ;  /* 0x00005e0017007a0c */ /* 0x040fe40004701270 */
[C---:B------:R-:W-:Y:S02]  /*485b0*/  ISETP.LT.AND P3, PT, R23.reuse, c[0x0][0x178], !P3 ;  /* 0x00005e0017007a0c */ /* 0x040fe40005f61270 */
[----:B------:R-:W-:Y:S01]  /*485c0*/  ISETP.LT.AND P6, PT, R23, c[0x0][0x178], !P6 ;  /* 0x00005e0017007a0c */ /* 0x000fe200077c1270 */
[----:B--2---:R2:W-:Y:S01]  /*485d0*/  @P5 STG.E.U16 [R10.64], R28 ;  /* 0x0000001c0a005986 */ /* 0x0045e2000c101506 */
[----:B------:R-:W-:-:S02]  /*485e0*/  ISETP.LT.AND P5, PT, R27, c[0x0][0x178], !P1 ;  /* 0x00005e001b007a0c */ /* 0x000fc40004fa1270 */
[----:B------:R-:W-:Y:S02]  /*485f0*/  ISETP.LT.AND P1, PT, R23, c[0x0][0x178], !P1 ;  /* 0x00005e0017007a0c */ /* 0x000fe40004f21270 */
[----:B------:R-:W4:Y:S01]  /*48600*/  LDL.LU R23, [R1+0x11f0] ;  /* 0x0011f00001177983 */ /* 0x000f220000300800 */
[C---:B------:R-:W-:Y:S01]  /*48610*/  IADD3 R17, R13.reuse, c[0x0][0x198], RZ ;  /* 0x000066000d117a10 */ /* 0x040fe20007ffe0ff */
[----:B-1----:R-:W-:-:S03]  /*48620*/  IMAD.WIDE R4, R13, 0x2, R24 ;  /* 0x000000020d047825 */ /* 0x002fc600078e0218 */
[C---:B------:R-:W-:Y:S01]  /*48630*/  IADD3 R15, R17.reuse, c[0x0][0x198], RZ ;  /* 0x00006600110f7a10 */ /* 0x040fe20007ffe0ff */
[----:B---3--:R-:W-:Y:S01]  /*48640*/  IMAD.WIDE R6, R17, 0x2, R2 ;  /* 0x0000000211067825 */ /* 0x008fe200078e0202 */
[----:B0-----:R-:W-:Y:S02]  /*48650*/  PRMT R0, R28, 0x7632, R0 ;  /* 0x000076321c007816 */ /* 0x001fe40000000000 */
[----:B------:R-:W-:Y:S01]  /*48660*/  IADD3 R21, R15, c[0x0][0x198], RZ ;  /* 0x000066000f157a10 */ /* 0x000fe20007ffe0ff */
[----:B------:R-:W-:-:S04]  /*48670*/  IMAD.WIDE R8, R17, 0x2, R24 ;  /* 0x0000000211087825 */ /* 0x000fc800078e0218 */
[----:B--2---:R-:W-:-:S04]  /*48680*/  IMAD.WIDE R10, R15, 0x2, R2 ;  /* 0x000000020f0a7825 */ /* 0x004fc800078e0202 */
[----:B------:R-:W-:-:S04]  /*48690*/  IMAD.WIDE R12, R15, 0x2, R24 ;  /* 0x000000020f0c7825 */ /* 0x000fc800078e0218 */
[----:B------:R-:W-:-:S04]  /*486a0*/  IMAD.WIDE R2, R21, 0x2, R2 ;  /* 0x0000000215027825 */ /* 0x000fc800078e0202 */
[----:B------:R-:W-:Y:S01]  /*486b0*/  IMAD.WIDE R24, R21, 0x2, R24 ;  /* 0x0000000215187825 */ /* 0x000fe200078e0218 */
[----:B------:R-:W-:Y:S01]  /*486c0*/  PRMT R14, R19, 0x7632, R14 ;  /* 0x00007632130e7816 */ /* 0x000fe2000000000e */
[----:B------:R0:W-:Y:S04]  /*486d0*/  @P0 STG.E.U16 [R4.64], R19 ;  /* 0x0000001304000986 */ /* 0x0001e8000c101506 */
[----:B------:R1:W-:Y:S04]  /*486e0*/  @P5 STG.E.U16 [R6.64], R0 ;  /* 0x0000000006005986 */ /* 0x0003e8000c101506 */
[----:B------:R1:W-:Y:S01]  /*486f0*/  @P1 STG.E.U16 [R8.64], R14 ;  /* 0x0000000e08001986 */ /* 0x0003e2000c101506 */
[----:B0-----:R-:W-:-:S03]  /*48700*/  PRMT R5, R29, 0x7632, R5 ;  /* 0x000076321d057816 */ /* 0x001fc60000000005 */
[----:B------:R1:W-:Y:S04]  /*48710*/  @P4 STG.E.U16 [R10.64], R29 ;  /* 0x0000001d0a004986 */ /* 0x0003e8000c101506 */
[----:B----4-:R1:W-:Y:S04]  /*48720*/  @P3 STG.E.U16 [R12.64], R23 ;  /* 0x000000170c003986 */ /* 0x0103e8000c101506 */
[----:B------:R1:W-:Y:S01]  /*48730*/  @P2 STG.E.U16 [R2.64], R5 ;  /* 0x0000000502002986 */ /* 0x0003e2000c101506 */
[----:B------:R-:W-:Y:S05]  /*48740*/  @!P6 EXIT ;  /* 0x000000000000e94d */ /* 0x000fea0003800000 */
[----:B-1----:R-:W-:-:S05]  /*48750*/  PRMT R12, R23, 0x7632, R12 ;  /* 0x00007632170c7816 */ /* 0x002fca000000000c */
[----:B------:R-:W-:Y:S01]  /*48760*/  STG.E.U16 [R24.64], R12 ;  /* 0x0000000c18007986 */ /* 0x000fe2000c101506 */
[----:B------:R-:W-:Y:S05]  /*48770*/  EXIT ;  /* 0x000000000000794d */ /* 0x000fea0003800000 */
.L_x_3:
[----:B------:R-:W-:-:S00]  /*48780*/  BRA `(.L_x_3) ;  /* 0xfffffff000007947 */ /* 0x000fc0000383ffff */
[----:B------:R-:W-:-:S00]  /*48790*/  NOP ;  /* 0x0000000000007918 */ /* 0x000fc00000000000 */
        /* <DEDUP_REMOVED lines=14> */
.L_x_4:


//--------------------- .nv.shared.matmul_kernel  --------------------------
	.section	.nv.shared.matmul_kernel,"aw",@nobits
	.sectionflags	@""
	.align	16
